	.headerflags	@"EF_CUDA_TEXMODE_UNIFIED EF_CUDA_SM86 EF_CUDA_VIRTUAL_SM(EF_CUDA_SM86)"
	.elftype	@"ET_EXEC"


//--------------------- .nv.info                  --------------------------
	.section	.nv.info,"",@"SHT_CUDA_INFO"
	.align	4


	//----- nvinfo : EIATTR_REGCOUNT
	.align		4
        /*0000*/ 	.byte	0x04, 0x2f
        /*0002*/ 	.short	(.L_5 - .L_4)
	.align		4
.L_4:
        /*0004*/ 	.word	index@(sqrtf)
        /*0008*/ 	.word	0x00000018


	//----- nvinfo : EIATTR_FRAME_SIZE
	.align		4
.L_5:
        /*000c*/ 	.byte	0x04, 0x11
        /*000e*/ 	.short	(.L_7 - .L_6)
	.align		4
.L_6:
        /*0010*/ 	.word	index@(sqrtf)
        /*0014*/ 	.word	0x00000000


	//----- nvinfo : EIATTR_REGCOUNT
	.align		4
.L_7:
        /*0018*/ 	.byte	0x04, 0x2f
        /*001a*/ 	.short	(.L_9 - .L_8)
	.align		4
.L_8:
        /*001c*/ 	.word	index@(exp2f)
        /*0020*/ 	.word	0x00000018


	//----- nvinfo : EIATTR_FRAME_SIZE
	.align		4
.L_9:
        /*0024*/ 	.byte	0x04, 0x11
        /*0026*/ 	.short	(.L_11 - .L_10)
	.align		4
.L_10:
        /*0028*/ 	.word	index@(exp2f)
        /*002c*/ 	.word	0x00000000


	//----- nvinfo : EIATTR_REGCOUNT
	.align		4
.L_11:
        /*0030*/ 	.byte	0x04, 0x2f
        /*0032*/ 	.short	(.L_13 - .L_12)
	.align		4
.L_12:
        /*0034*/ 	.word	index@(fmaxf)
        /*0038*/ 	.word	0x00000018


	//----- nvinfo : EIATTR_FRAME_SIZE
	.align		4
.L_13:
        /*003c*/ 	.byte	0x04, 0x11
        /*003e*/ 	.short	(.L_15 - .L_14)
	.align		4
.L_14:
        /*0040*/ 	.word	index@(fmaxf)
        /*0044*/ 	.word	0x00000000


	//----- nvinfo : EIATTR_REGCOUNT
	.align		4
.L_15:
        /*0048*/ 	.byte	0x04, 0x2f
        /*004a*/ 	.short	(.L_17 - .L_16)
	.align		4
.L_16:
        /*004c*/ 	.word	index@(fabsf)
        /*0050*/ 	.word	0x00000018


	//----- nvinfo : EIATTR_FRAME_SIZE
	.align		4
.L_17:
        /*0054*/ 	.byte	0x04, 0x11
        /*0056*/ 	.short	(.L_19 - .L_18)
	.align		4
.L_18:
        /*0058*/ 	.word	index@(fabsf)
        /*005c*/ 	.word	0x00000000


	//----- nvinfo : EIATTR_REGCOUNT
	.align		4
.L_19:
        /*0060*/ 	.byte	0x04, 0x2f
        /*0062*/ 	.short	(.L_21 - .L_20)
	.align		4
.L_20:
        /*0064*/ 	.word	index@(cosf)
        /*0068*/ 	.word	0x00000018


	//----- nvinfo : EIATTR_FRAME_SIZE
	.align		4
.L_21:
        /*006c*/ 	.byte	0x04, 0x11
        /*006e*/ 	.short	(.L_23 - .L_22)
	.align		4
.L_22:
        /*0070*/ 	.word	index@(cosf)
        /*0074*/ 	.word	0x00000000


	//----- nvinfo : EIATTR_REGCOUNT
	.align		4
.L_23:
        /*0078*/ 	.byte	0x04, 0x2f
        /*007a*/ 	.short	(.L_25 - .L_24)
	.align		4
.L_24:
        /*007c*/ 	.word	index@(sinf)
        /*0080*/ 	.word	0x00000018


	//----- nvinfo : EIATTR_FRAME_SIZE
	.align		4
.L_25:
        /*0084*/ 	.byte	0x04, 0x11
        /*0086*/ 	.short	(.L_27 - .L_26)
	.align		4
.L_26:
        /*0088*/ 	.word	index@(sinf)
        /*008c*/ 	.word	0x00000000


	//----- nvinfo : EIATTR_REGCOUNT
	.align		4
.L_27:
        /*0090*/ 	.byte	0x04, 0x2f
        /*0092*/ 	.short	(.L_29 - .L_28)
	.align		4
.L_28:
        /*0094*/ 	.word	index@(_ZNK2FW10MatrixBaseIfLi4ENS_5Mat4fEE6getPtrEv)
        /*0098*/ 	.word	0x00000018


	//----- nvinfo : EIATTR_FRAME_SIZE
	.align		4
.L_29:
        /*009c*/ 	.byte	0x04, 0x11
        /*009e*/ 	.short	(.L_31 - .L_30)
	.align		4
.L_30:
        /*00a0*/ 	.word	index@(_ZNK2FW10MatrixBaseIfLi4ENS_5Mat4fEE6getPtrEv)
        /*00a4*/ 	.word	0x00000010


	//----- nvinfo : EIATTR_REGCOUNT
	.align		4
.L_31:
        /*00a8*/ 	.byte	0x04, 0x2f
        /*00aa*/ 	.short	(.L_33 - .L_32)
	.align		4
.L_32:
        /*00ac*/ 	.word	index@(_ZN2FW5Vec4fC2Ev)
        /*00b0*/ 	.word	0x00000018


	//----- nvinfo : EIATTR_FRAME_SIZE
	.align		4
.L_33:
        /*00b4*/ 	.byte	0x04, 0x11
        /*00b6*/ 	.short	(.L_35 - .L_34)
	.align		4
.L_34:
        /*00b8*/ 	.word	index@(_ZN2FW5Vec4fC2Ev)
        /*00bc*/ 	.word	0x00000008


	//----- nvinfo : EIATTR_REGCOUNT
	.align		4
.L_35:
        /*00c0*/ 	.byte	0x04, 0x2f
        /*00c2*/ 	.short	(.L_37 - .L_36)
	.align		4
.L_36:
        /*00c4*/ 	.word	index@(_ZN2FW10VectorBaseIfLi4ENS_5Vec4fEE3setERKf)
        /*00c8*/ 	.word	0x00000018


	//----- nvinfo : EIATTR_FRAME_SIZE
	.align		4
.L_37:
        /*00cc*/ 	.byte	0x04, 0x11
        /*00ce*/ 	.short	(.L_39 - .L_38)
	.align		4
.L_38:
        /*00d0*/ 	.word	index@(_ZN2FW10VectorBaseIfLi4ENS_5Vec4fEE3setERKf)
        /*00d4*/ 	.word	0x00000018


	//----- nvinfo : EIATTR_REGCOUNT
	.align		4
.L_39:
        /*00d8*/ 	.byte	0x04, 0x2f
        /*00da*/ 	.short	(.L_41 - .L_40)
	.align		4
.L_40:
        /*00dc*/ 	.word	index@(_ZN2FW10VectorBaseIfLi4ENS_5Vec4fEE3getEi)
        /*00e0*/ 	.word	0x00000018


	//----- nvinfo : EIATTR_FRAME_SIZE
	.align		4
.L_41:
        /*00e4*/ 	.byte	0x04, 0x11
        /*00e6*/ 	.short	(.L_43 - .L_42)
	.align		4
.L_42:
        /*00e8*/ 	.word	index@(_ZN2FW10VectorBaseIfLi4ENS_5Vec4fEE3getEi)
        /*00ec*/ 	.word	0x00000010


	//----- nvinfo : EIATTR_REGCOUNT
	.align		4
.L_43:
        /*00f0*/ 	.byte	0x04, 0x2f
        /*00f2*/ 	.short	(.L_45 - .L_44)
	.align		4
.L_44:
        /*00f4*/ 	.word	index@(_ZNK2FW10VectorBaseIfLi4ENS_5Vec4fEE3getEi)
        /*00f8*/ 	.word	0x00000018


	//----- nvinfo : EIATTR_FRAME_SIZE
	.align		4
.L_45:
        /*00fc*/ 	.byte	0x04, 0x11
        /*00fe*/ 	.short	(.L_47 - .L_46)
	.align		4
.L_46:
        /*0100*/ 	.word	index@(_ZNK2FW10VectorBaseIfLi4ENS_5Vec4fEE3getEi)
        /*0104*/ 	.word	0x00000010


	//----- nvinfo : EIATTR_REGCOUNT
	.align		4
.L_47:
        /*0108*/ 	.byte	0x04, 0x2f
        /*010a*/ 	.short	(.L_49 - .L_48)
	.align		4
.L_48:
        /*010c*/ 	.word	index@(_ZN2FW10VectorBaseIfLi4ENS_5Vec4fEE6getPtrEv)
        /*0110*/ 	.word	0x00000018


	//----- nvinfo : EIATTR_FRAME_SIZE
	.align		4
.L_49:
        /*0114*/ 	.byte	0x04, 0x11
        /*0116*/ 	.short	(.L_51 - .L_50)
	.align		4
.L_50:
        /*0118*/ 	.word	index@(_ZN2FW10VectorBaseIfLi4ENS_5Vec4fEE6getPtrEv)
        /*011c*/ 	.word	0x00000010


	//----- nvinfo : EIATTR_REGCOUNT
	.align		4
.L_51:
        /*0120*/ 	.byte	0x04, 0x2f
        /*0122*/ 	.short	(.L_53 - .L_52)
	.align		4
.L_52:
        /*0124*/ 	.word	index@(_ZNK2FW10VectorBaseIfLi4ENS_5Vec4fEE6getPtrEv)
        /*0128*/ 	.word	0x00000018


	//----- nvinfo : EIATTR_FRAME_SIZE
	.align		4
.L_53:
        /*012c*/ 	.byte	0x04, 0x11
        /*012e*/ 	.short	(.L_55 - .L_54)
	.align		4
.L_54:
        /*0130*/ 	.word	index@(_ZNK2FW10VectorBaseIfLi4ENS_5Vec4fEE6getPtrEv)
        /*0134*/ 	.word	0x00000010


	//----- nvinfo : EIATTR_REGCOUNT
	.align		4
.L_55:
        /*0138*/ 	.byte	0x04, 0x2f
        /*013a*/ 	.short	(.L_57 - .L_56)
	.align		4
.L_56:
        /*013c*/ 	.word	index@(_ZN2FW10VectorBaseIfLi4ENS_5Vec4fEEC1Ev)
        /*0140*/ 	.word	0x00000018


	//----- nvinfo : EIATTR_FRAME_SIZE
	.align		4
.L_57:
        /*0144*/ 	.byte	0x04, 0x11
        /*0146*/ 	.short	(.L_59 - .L_58)
	.align		4
.L_58:
        /*0148*/ 	.word	index@(_ZN2FW10VectorBaseIfLi4ENS_5Vec4fEEC1Ev)
        /*014c*/ 	.word	0x00000008


	//----- nvinfo : EIATTR_REGCOUNT
	.align		4
.L_59:
        /*0150*/ 	.byte	0x04, 0x2f
        /*0152*/ 	.short	(.L_61 - .L_60)
	.align		4
.L_60:
        /*0154*/ 	.word	index@(_ZN2FW5Vec3fC2ERKNS_5Vec2fEf)
        /*0158*/ 	.word	0x00000018


	//----- nvinfo : EIATTR_FRAME_SIZE
	.align		4
.L_61:
        /*015c*/ 	.byte	0x04, 0x11
        /*015e*/ 	.short	(.L_63 - .L_62)
	.align		4
.L_62:
        /*0160*/ 	.word	index@(_ZN2FW5Vec3fC2ERKNS_5Vec2fEf)
        /*0164*/ 	.word	0x00000008


	//----- nvinfo : EIATTR_REGCOUNT
	.align		4
.L_63:
        /*0168*/ 	.byte	0x04, 0x2f
        /*016a*/ 	.short	(.L_65 - .L_64)
	.align		4
.L_64:
        /*016c*/ 	.word	index@(_ZN2FW5Vec3fC2Efff)
        /*0170*/ 	.word	0x00000018


	//----- nvinfo : EIATTR_FRAME_SIZE
	.align		4
.L_65:
        /*0174*/ 	.byte	0x04, 0x11
        /*0176*/ 	.short	(.L_67 - .L_66)
	.align		4
.L_66:
        /*0178*/ 	.word	index@(_ZN2FW5Vec3fC2Efff)
        /*017c*/ 	.word	0x00000008


	//----- nvinfo : EIATTR_REGCOUNT
	.align		4
.L_67:
        /*0180*/ 	.byte	0x04, 0x2f
        /*0182*/ 	.short	(.L_69 - .L_68)
	.align		4
.L_68:
        /*0184*/ 	.word	index@(_ZN2FW5Vec3fC2Ev)
        /*0188*/ 	.word	0x00000018


	//----- nvinfo : EIATTR_FRAME_SIZE
	.align		4
.L_69:
        /*018c*/ 	.byte	0x04, 0x11
        /*018e*/ 	.short	(.L_71 - .L_70)
	.align		4
.L_70:
        /*0190*/ 	.word	index@(_ZN2FW5Vec3fC2Ev)
        /*0194*/ 	.word	0x00000008


	//----- nvinfo : EIATTR_REGCOUNT
	.align		4
.L_71:
        /*0198*/ 	.byte	0x04, 0x2f
        /*019a*/ 	.short	(.L_73 - .L_72)
	.align		4
.L_72:
        /*019c*/ 	.word	index@(_ZN2FW10VectorBaseIfLi3ENS_5Vec3fEE7setZeroEv)
        /*01a0*/ 	.word	0x00000018


	//----- nvinfo : EIATTR_FRAME_SIZE
	.align		4
.L_73:
        /*01a4*/ 	.byte	0x04, 0x11
        /*01a6*/ 	.short	(.L_75 - .L_74)
	.align		4
.L_74:
        /*01a8*/ 	.word	index@(_ZN2FW10VectorBaseIfLi3ENS_5Vec3fEE7setZeroEv)
        /*01ac*/ 	.word	0x00000018


	//----- nvinfo : EIATTR_REGCOUNT
	.align		4
.L_75:
        /*01b0*/ 	.byte	0x04, 0x2f
        /*01b2*/ 	.short	(.L_77 - .L_76)
	.align		4
.L_76:
        /*01b4*/ 	.word	index@(_ZN2FW10VectorBaseIfLi3ENS_5Vec3fEE3setEPKf)
        /*01b8*/ 	.word	0x00000018


	//----- nvinfo : EIATTR_FRAME_SIZE
	.align		4
.L_77:
        /*01bc*/ 	.byte	0x04, 0x11
        /*01be*/ 	.short	(.L_79 - .L_78)
	.align		4
.L_78:
        /*01c0*/ 	.word	index@(_ZN2FW10VectorBaseIfLi3ENS_5Vec3fEE3setEPKf)
        /*01c4*/ 	.word	0x00000018


	//----- nvinfo : EIATTR_REGCOUNT
	.align		4
.L_79:
        /*01c8*/ 	.byte	0x04, 0x2f
        /*01ca*/ 	.short	(.L_81 - .L_80)
	.align		4
.L_80:
        /*01cc*/ 	.word	index@(_ZN2FW10VectorBaseIfLi3ENS_5Vec3fEE3setERKf)
        /*01d0*/ 	.word	0x00000018


	//----- nvinfo : EIATTR_FRAME_SIZE
	.align		4
.L_81:
        /*01d4*/ 	.byte	0x04, 0x11
        /*01d6*/ 	.short	(.L_83 - .L_82)
	.align		4
.L_82:
        /*01d8*/ 	.word	index@(_ZN2FW10VectorBaseIfLi3ENS_5Vec3fEE3setERKf)
        /*01dc*/ 	.word	0x00000018


	//----- nvinfo : EIATTR_REGCOUNT
	.align		4
.L_83:
        /*01e0*/ 	.byte	0x04, 0x2f
        /*01e2*/ 	.short	(.L_85 - .L_84)
	.align		4
.L_84:
        /*01e4*/ 	.word	index@(_ZN2FW10VectorBaseIfLi3ENS_5Vec3fEE6getPtrEv)
        /*01e8*/ 	.word	0x00000018


	//----- nvinfo : EIATTR_FRAME_SIZE
	.align		4
.L_85:
        /*01ec*/ 	.byte	0x04, 0x11
        /*01ee*/ 	.short	(.L_87 - .L_86)
	.align		4
.L_86:
        /*01f0*/ 	.word	index@(_ZN2FW10VectorBaseIfLi3ENS_5Vec3fEE6getPtrEv)
        /*01f4*/ 	.word	0x00000010


	//----- nvinfo : EIATTR_REGCOUNT
	.align		4
.L_87:
        /*01f8*/ 	.byte	0x04, 0x2f
        /*01fa*/ 	.short	(.L_89 - .L_88)
	.align		4
.L_88:
        /*01fc*/ 	.word	index@(_ZN2FW10VectorBaseIfLi3ENS_5Vec3fEEC1Ev)
        /*0200*/ 	.word	0x00000018


	//----- nvinfo : EIATTR_FRAME_SIZE
	.align		4
.L_89:
        /*0204*/ 	.byte	0x04, 0x11
        /*0206*/ 	.short	(.L_91 - .L_90)
	.align		4
.L_90:
        /*0208*/ 	.word	index@(_ZN2FW10VectorBaseIfLi3ENS_5Vec3fEEC1Ev)
        /*020c*/ 	.word	0x00000008


	//----- nvinfo : EIATTR_REGCOUNT
	.align		4
.L_91:
        /*0210*/ 	.byte	0x04, 0x2f
        /*0212*/ 	.short	(.L_93 - .L_92)
	.align		4
.L_92:
        /*0214*/ 	.word	index@(_ZN2FW5Vec2fC2Ev)
        /*0218*/ 	.word	0x00000018


	//----- nvinfo : EIATTR_FRAME_SIZE
	.align		4
.L_93:
        /*021c*/ 	.byte	0x04, 0x11
        /*021e*/ 	.short	(.L_95 - .L_94)
	.align		4
.L_94:
        /*0220*/ 	.word	index@(_ZN2FW5Vec2fC2Ev)
        /*0224*/ 	.word	0x00000008


	//----- nvinfo : EIATTR_REGCOUNT
	.align		4
.L_95:
        /*0228*/ 	.byte	0x04, 0x2f
        /*022a*/ 	.short	(.L_97 - .L_96)
	.align		4
.L_96:
        /*022c*/ 	.word	index@(_ZN2FW10VectorBaseIfLi2ENS_5Vec2fEE3setERKf)
        /*0230*/ 	.word	0x00000018


	//----- nvinfo : EIATTR_FRAME_SIZE
	.align		4
.L_97:
        /*0234*/ 	.byte	0x04, 0x11
        /*0236*/ 	.short	(.L_99 - .L_98)
	.align		4
.L_98:
        /*0238*/ 	.word	index@(_ZN2FW10VectorBaseIfLi2ENS_5Vec2fEE3setERKf)
        /*023c*/ 	.word	0x00000018


	//----- nvinfo : EIATTR_REGCOUNT
	.align		4
.L_99:
        /*0240*/ 	.byte	0x04, 0x2f
        /*0242*/ 	.short	(.L_101 - .L_100)
	.align		4
.L_100:
        /*0244*/ 	.word	index@(_ZN2FW10VectorBaseIfLi2ENS_5Vec2fEE6getPtrEv)
        /*0248*/ 	.word	0x00000018


	//----- nvinfo : EIATTR_FRAME_SIZE
	.align		4
.L_101:
        /*024c*/ 	.byte	0x04, 0x11
        /*024e*/ 	.short	(.L_103 - .L_102)
	.align		4
.L_102:
        /*0250*/ 	.word	index@(_ZN2FW10VectorBaseIfLi2ENS_5Vec2fEE6getPtrEv)
        /*0254*/ 	.word	0x00000010


	//----- nvinfo : EIATTR_REGCOUNT
	.align		4
.L_103:
        /*0258*/ 	.byte	0x04, 0x2f
        /*025a*/ 	.short	(.L_105 - .L_104)
	.align		4
.L_104:
        /*025c*/ 	.word	index@(_ZN2FW10VectorBaseIfLi2ENS_5Vec2fEEC1Ev)
        /*0260*/ 	.word	0x00000018


	//----- nvinfo : EIATTR_FRAME_SIZE
	.align		4
.L_105:
        /*0264*/ 	.byte	0x04, 0x11
        /*0266*/ 	.short	(.L_107 - .L_106)
	.align		4
.L_106:
        /*0268*/ 	.word	index@(_ZN2FW10VectorBaseIfLi2ENS_5Vec2fEEC1Ev)
        /*026c*/ 	.word	0x00000008


	//----- nvinfo : EIATTR_REGCOUNT
	.align		4
.L_107:
        /*0270*/ 	.byte	0x04, 0x2f
        /*0272*/ 	.short	(.L_109 - .L_108)
	.align		4
.L_108:
        /*0274*/ 	.word	index@(rayGenShadowKernel)
        /*0278*/ 	.word	0x0000001f


	//----- nvinfo : EIATTR_FRAME_SIZE
	.align		4
.L_109:
        /*027c*/ 	.byte	0x04, 0x11
        /*027e*/ 	.short	(.L_111 - .L_110)
	.align		4
.L_110:
        /*0280*/ 	.word	index@(rayGenShadowKernel)
        /*0284*/ 	.word	0x00000098


	//----- nvinfo : EIATTR_REGCOUNT
	.align		4
.L_111:
        /*0288*/ 	.byte	0x04, 0x2f
        /*028a*/ 	.short	(.L_113 - .L_112)
	.align		4
.L_112:
        /*028c*/ 	.word	index@(rayGenAOKernel)
        /*0290*/ 	.word	0x00000029


	//----- nvinfo : EIATTR_FRAME_SIZE
	.align		4
.L_113:
        /*0294*/ 	.byte	0x04, 0x11
        /*0296*/ 	.short	(.L_115 - .L_114)
	.align		4
.L_114:
        /*0298*/ 	.word	index@(rayGenAOKernel)
        /*029c*/ 	.word	0x00000118


	//----- nvinfo : EIATTR_REGCOUNT
	.align		4
.L_115:
        /*02a0*/ 	.byte	0x04, 0x2f
        /*02a2*/ 	.short	(.L_117 - .L_116)
	.align		4
.L_116:
        /*02a4*/ 	.word	index@(rayGenPrimaryKernel)
        /*02a8*/ 	.word	0x0000001d


	//----- nvinfo : EIATTR_FRAME_SIZE
	.align		4
.L_117:
        /*02ac*/ 	.byte	0x04, 0x11
        /*02ae*/ 	.short	(.L_119 - .L_118)
	.align		4
.L_118:
        /*02b0*/ 	.word	index@(rayGenPrimaryKernel)
        /*02b4*/ 	.word	0x00000050


	//----- nvinfo : EIATTR_REGCOUNT
	.align		4
.L_119:
        /*02b8*/ 	.byte	0x04, 0x2f
        /*02ba*/ 	.short	(.L_121 - .L_120)
	.align		4
.L_120:
        /*02bc*/ 	.word	index@(_Z7sobol2Di)
        /*02c0*/ 	.word	0x00000018


	//----- nvinfo : EIATTR_FRAME_SIZE
	.align		4
.L_121:
        /*02c4*/ 	.byte	0x04, 0x11
        /*02c6*/ 	.short	(.L_123 - .L_122)
	.align		4
.L_122:
        /*02c8*/ 	.word	index@(_Z7sobol2Di)
        /*02cc*/ 	.word	0x00000028


	//----- nvinfo : EIATTR_REGCOUNT
	.align		4
.L_123:
        /*02d0*/ 	.byte	0x04, 0x2f
        /*02d2*/ 	.short	(.L_125 - .L_124)
	.align		4
.L_124:
        /*02d4*/ 	.word	index@(_Z10hammersleyii)
        /*02d8*/ 	.word	0x00000018


	//----- nvinfo : EIATTR_FRAME_SIZE
	.align		4
.L_125:
        /*02dc*/ 	.byte	0x04, 0x11
        /*02de*/ 	.short	(.L_127 - .L_126)
	.align		4
.L_126:
        /*02e0*/ 	.word	index@(_Z10hammersleyii)
        /*02e4*/ 	.word	0x00000000


	//----- nvinfo : EIATTR_REGCOUNT
	.align		4
.L_127:
        /*02e8*/ 	.byte	0x04, 0x2f
        /*02ea*/ 	.short	(.L_129 - .L_128)
	.align		4
.L_128:
        /*02ec*/ 	.word	index@(_Z10jenkinsMixRjS_S_)
        /*02f0*/ 	.word	0x00000018


	//----- nvinfo : EIATTR_FRAME_SIZE
	.align		4
.L_129:
        /*02f4*/ 	.byte	0x04, 0x11
        /*02f6*/ 	.short	(.L_131 - .L_130)
	.align		4
.L_130:
        /*02f8*/ 	.word	index@(_Z10jenkinsMixRjS_S_)
        /*02fc*/ 	.word	0x00000000


	//----- nvinfo : EIATTR_REGCOUNT
	.align		4
.L_131:
        /*0300*/ 	.byte	0x04, 0x2f
        /*0302*/ 	.short	(.L_133 - .L_132)
	.align		4
.L_132:
        /*0304*/ 	.word	index@(_ZNK2FW10MatrixBaseIfLi4ENS_5Mat4fEE3getEii)
        /*0308*/ 	.word	0x00000018


	//----- nvinfo : EIATTR_FRAME_SIZE
	.align		4
.L_133:
        /*030c*/ 	.byte	0x04, 0x11
        /*030e*/ 	.short	(.L_135 - .L_134)
	.align		4
.L_134:
        /*0310*/ 	.word	index@(_ZNK2FW10MatrixBaseIfLi4ENS_5Mat4fEE3getEii)
        /*0314*/ 	.word	0x00000018


	//----- nvinfo : EIATTR_REGCOUNT
	.align		4
.L_135:
        /*0318*/ 	.byte	0x04, 0x2f
        /*031a*/ 	.short	(.L_137 - .L_136)
	.align		4
.L_136:
        /*031c*/ 	.word	index@(_ZN2FW5Mat4f6getPtrEv)
        /*0320*/ 	.word	0x00000018


	//----- nvinfo : EIATTR_FRAME_SIZE
	.align		4
.L_137:
        /*0324*/ 	.byte	0x04, 0x11
        /*0326*/ 	.short	(.L_139 - .L_138)
	.align		4
.L_138:
        /*0328*/ 	.word	index@(_ZN2FW5Mat4f6getPtrEv)
        /*032c*/ 	.word	0x00000000


	//----- nvinfo : EIATTR_REGCOUNT
	.align		4
.L_139:
        /*0330*/ 	.byte	0x04, 0x2f
        /*0332*/ 	.short	(.L_141 - .L_140)
	.align		4
.L_140:
        /*0334*/ 	.word	index@(_ZN2FW10VectorBaseIfLi4ENS_5Vec4fEEixEi)
        /*0338*/ 	.word	0x00000018


	//----- nvinfo : EIATTR_FRAME_SIZE
	.align		4
.L_141:
        /*033c*/ 	.byte	0x04, 0x11
        /*033e*/ 	.short	(.L_143 - .L_142)
	.align		4
.L_142:
        /*0340*/ 	.word	index@(_ZN2FW10VectorBaseIfLi4ENS_5Vec4fEEixEi)
        /*0344*/ 	.word	0x00000010


	//----- nvinfo : EIATTR_REGCOUNT
	.align		4
.L_143:
        /*0348*/ 	.byte	0x04, 0x2f
        /*034a*/ 	.short	(.L_145 - .L_144)
	.align		4
.L_144:
        /*034c*/ 	.word	index@(_ZNK2FW10VectorBaseIfLi4ENS_5Vec4fEEixEi)
        /*0350*/ 	.word	0x00000018


	//----- nvinfo : EIATTR_FRAME_SIZE
	.align		4
.L_145:
        /*0354*/ 	.byte	0x04, 0x11
        /*0356*/ 	.short	(.L_147 - .L_146)
	.align		4
.L_146:
        /*0358*/ 	.word	index@(_ZNK2FW10VectorBaseIfLi4ENS_5Vec4fEEixEi)
        /*035c*/ 	.word	0x00000010


	//----- nvinfo : EIATTR_REGCOUNT
	.align		4
.L_147:
        /*0360*/ 	.byte	0x04, 0x2f
        /*0362*/ 	.short	(.L_149 - .L_148)
	.align		4
.L_148:
        /*0364*/ 	.word	index@(_ZN2FW10VectorBaseIfLi4ENS_5Vec4fEE7setZeroEv)
        /*0368*/ 	.word	0x00000018


	//----- nvinfo : EIATTR_FRAME_SIZE
	.align		4
.L_149:
        /*036c*/ 	.byte	0x04, 0x11
        /*036e*/ 	.short	(.L_151 - .L_150)
	.align		4
.L_150:
        /*0370*/ 	.word	index@(_ZN2FW10VectorBaseIfLi4ENS_5Vec4fEE7setZeroEv)
        /*0374*/ 	.word	0x00000018


	//----- nvinfo : EIATTR_REGCOUNT
	.align		4
.L_151:
        /*0378*/ 	.byte	0x04, 0x2f
        /*037a*/ 	.short	(.L_153 - .L_152)
	.align		4
.L_152:
        /*037c*/ 	.word	index@(_ZN2FW5Vec4f6getPtrEv)
        /*0380*/ 	.word	0x00000018


	//----- nvinfo : EIATTR_FRAME_SIZE
	.align		4
.L_153:
        /*0384*/ 	.byte	0x04, 0x11
        /*0386*/ 	.short	(.L_155 - .L_154)
	.align		4
.L_154:
        /*0388*/ 	.word	index@(_ZN2FW5Vec4f6getPtrEv)
        /*038c*/ 	.word	0x00000000


	//----- nvinfo : EIATTR_REGCOUNT
	.align		4
.L_155:
        /*0390*/ 	.byte	0x04, 0x2f
        /*0392*/ 	.short	(.L_157 - .L_156)
	.align		4
.L_156:
        /*0394*/ 	.word	index@(_ZN2FW10VectorBaseIfLi4ENS_5Vec4fEEC2Ev)
        /*0398*/ 	.word	0x00000018


	//----- nvinfo : EIATTR_FRAME_SIZE
	.align		4
.L_157:
        /*039c*/ 	.byte	0x04, 0x11
        /*039e*/ 	.short	(.L_159 - .L_158)
	.align		4
.L_158:
        /*03a0*/ 	.word	index@(_ZN2FW10VectorBaseIfLi4ENS_5Vec4fEEC2Ev)
        /*03a4*/ 	.word	0x00000008


	//----- nvinfo : EIATTR_REGCOUNT
	.align		4
.L_159:
        /*03a8*/ 	.byte	0x04, 0x2f
        /*03aa*/ 	.short	(.L_161 - .L_160)
	.align		4
.L_160:
        /*03ac*/ 	.word	index@(_ZNK2FW5Vec3f5crossERKS0_)
        /*03b0*/ 	.word	0x00000018


	//----- nvinfo : EIATTR_FRAME_SIZE
	.align		4
.L_161:
        /*03b4*/ 	.byte	0x04, 0x11
        /*03b6*/ 	.short	(.L_163 - .L_162)
	.align		4
.L_162:
        /*03b8*/ 	.word	index@(_ZNK2FW5Vec3f5crossERKS0_)
        /*03bc*/ 	.word	0x00000020


	//----- nvinfo : EIATTR_REGCOUNT
	.align		4
.L_163:
        /*03c0*/ 	.byte	0x04, 0x2f
        /*03c2*/ 	.short	(.L_165 - .L_164)
	.align		4
.L_164:
        /*03c4*/ 	.word	index@(_ZNK2FW10VectorBaseIfLi3ENS_5Vec3fEE3dotIS1_EEfRKNS0_IfLi3ET_EE)
        /*03c8*/ 	.word	0x00000018


	//----- nvinfo : EIATTR_FRAME_SIZE
	.align		4
.L_165:
        /*03cc*/ 	.byte	0x04, 0x11
        /*03ce*/ 	.short	(.L_167 - .L_166)
	.align		4
.L_166:
        /*03d0*/ 	.word	index@(_ZNK2FW10VectorBaseIfLi3ENS_5Vec3fEE3dotIS1_EEfRKNS0_IfLi3ET_EE)
        /*03d4*/ 	.word	0x00000018


	//----- nvinfo : EIATTR_REGCOUNT
	.align		4
.L_167:
        /*03d8*/ 	.byte	0x04, 0x2f
        /*03da*/ 	.short	(.L_169 - .L_168)
	.align		4
.L_168:
        /*03dc*/ 	.word	index@(_ZN2FW10VectorBaseIfLi3ENS_5Vec3fEE3setIS1_EEvRKNS0_IfLi3ET_EE)
        /*03e0*/ 	.word	0x00000018


	//----- nvinfo : EIATTR_FRAME_SIZE
	.align		4
.L_169:
        /*03e4*/ 	.byte	0x04, 0x11
        /*03e6*/ 	.short	(.L_171 - .L_170)
	.align		4
.L_170:
        /*03e8*/ 	.word	index@(_ZN2FW10VectorBaseIfLi3ENS_5Vec3fEE3setIS1_EEvRKNS0_IfLi3ET_EE)
        /*03ec*/ 	.word	0x00000018


	//----- nvinfo : EIATTR_REGCOUNT
	.align		4
.L_171:
        /*03f0*/ 	.byte	0x04, 0x2f
        /*03f2*/ 	.short	(.L_173 - .L_172)
	.align		4
.L_172:
        /*03f4*/ 	.word	index@(_ZN2FW3absEf)
        /*03f8*/ 	.word	0x00000018


	//----- nvinfo : EIATTR_FRAME_SIZE
	.align		4
.L_173:
        /*03fc*/ 	.byte	0x04, 0x11
        /*03fe*/ 	.short	(.L_175 - .L_174)
	.align		4
.L_174:
        /*0400*/ 	.word	index@(_ZN2FW3absEf)
        /*0404*/ 	.word	0x00000010


	//----- nvinfo : EIATTR_REGCOUNT
	.align		4
.L_175:
        /*0408*/ 	.byte	0x04, 0x2f
        /*040a*/ 	.short	(.L_177 - .L_176)
	.align		4
.L_176:
        /*040c*/ 	.word	index@(_ZN2FW5Vec3fC1Ev)
        /*0410*/ 	.word	0x00000018


	//----- nvinfo : EIATTR_FRAME_SIZE
	.align		4
.L_177:
        /*0414*/ 	.byte	0x04, 0x11
        /*0416*/ 	.short	(.L_179 - .L_178)
	.align		4
.L_178:
        /*0418*/ 	.word	index@(_ZN2FW5Vec3fC1Ev)
        /*041c*/ 	.word	0x00000010


	//----- nvinfo : EIATTR_REGCOUNT
	.align		4
.L_179:
        /*0420*/ 	.byte	0x04, 0x2f
        /*0422*/ 	.short	(.L_181 - .L_180)
	.align		4
.L_180:
        /*0424*/ 	.word	index@(_ZNK2FW10VectorBaseIfLi3ENS_5Vec3fEE3absEv)
        /*0428*/ 	.word	0x00000019


	//----- nvinfo : EIATTR_FRAME_SIZE
	.align		4
.L_181:
        /*042c*/ 	.byte	0x04, 0x11
        /*042e*/ 	.short	(.L_183 - .L_182)
	.align		4
.L_182:
        /*0430*/ 	.word	index@(_ZNK2FW10VectorBaseIfLi3ENS_5Vec3fEE3absEv)
        /*0434*/ 	.word	0x00000030


	//----- nvinfo : EIATTR_REGCOUNT
	.align		4
.L_183:
        /*0438*/ 	.byte	0x04, 0x2f
        /*043a*/ 	.short	(.L_185 - .L_184)
	.align		4
.L_184:
        /*043c*/ 	.word	index@(_ZN2FW3rcpIfEET_RKS1_)
        /*0440*/ 	.word	0x00000018


	//----- nvinfo : EIATTR_FRAME_SIZE
	.align		4
.L_185:
        /*0444*/ 	.byte	0x04, 0x11
        /*0446*/ 	.short	(.L_187 - .L_186)
	.align		4
.L_186:
        /*0448*/ 	.word	index@(_ZN2FW3rcpIfEET_RKS1_)
        /*044c*/ 	.word	0x00000000


	//----- nvinfo : EIATTR_REGCOUNT
	.align		4
.L_187:
        /*0450*/ 	.byte	0x04, 0x2f
        /*0452*/ 	.short	(.L_189 - .L_188)
	.align		4
.L_188:
        /*0454*/ 	.word	index@(_ZN2FW4sqrtEf)
        /*0458*/ 	.word	0x00000018


	//----- nvinfo : EIATTR_FRAME_SIZE
	.align		4
.L_189:
        /*045c*/ 	.byte	0x04, 0x11
        /*045e*/ 	.short	(.L_191 - .L_190)
	.align		4
.L_190:
        /*0460*/ 	.word	index@(_ZN2FW4sqrtEf)
        /*0464*/ 	.word	0x00000010


	//----- nvinfo : EIATTR_REGCOUNT
	.align		4
.L_191:
        /*0468*/ 	.byte	0x04, 0x2f
        /*046a*/ 	.short	(.L_193 - .L_192)
	.align		4
.L_192:
        /*046c*/ 	.word	index@(_ZN2FW3sqrIfEET_RKS1_)
        /*0470*/ 	.word	0x00000018


	//----- nvinfo : EIATTR_FRAME_SIZE
	.align		4
.L_193:
        /*0474*/ 	.byte	0x04, 0x11
        /*0476*/ 	.short	(.L_195 - .L_194)
	.align		4
.L_194:
        /*0478*/ 	.word	index@(_ZN2FW3sqrIfEET_RKS1_)
        /*047c*/ 	.word	0x00000000


	//----- nvinfo : EIATTR_REGCOUNT
	.align		4
.L_195:
        /*0480*/ 	.byte	0x04, 0x2f
        /*0482*/ 	.short	(.L_197 - .L_196)
	.align		4
.L_196:
        /*0484*/ 	.word	index@(_ZNK2FW10VectorBaseIfLi3ENS_5Vec3fEE6lenSqrEv)
        /*0488*/ 	.word	0x00000018


	//----- nvinfo : EIATTR_FRAME_SIZE
	.align		4
.L_197:
        /*048c*/ 	.byte	0x04, 0x11
        /*048e*/ 	.short	(.L_199 - .L_198)
	.align		4
.L_198:
        /*0490*/ 	.word	index@(_ZNK2FW10VectorBaseIfLi3ENS_5Vec3fEE6lenSqrEv)
        /*0494*/ 	.word	0x00000020


	//----- nvinfo : EIATTR_REGCOUNT
	.align		4
.L_199:
        /*0498*/ 	.byte	0x04, 0x2f
        /*049a*/ 	.short	(.L_201 - .L_200)
	.align		4
.L_200:
        /*049c*/ 	.word	index@(_ZN2FW10VectorBaseIfLi3ENS_5Vec3fEE3getEi)
        /*04a0*/ 	.word	0x00000018


	//----- nvinfo : EIATTR_FRAME_SIZE
	.align		4
.L_201:
        /*04a4*/ 	.byte	0x04, 0x11
        /*04a6*/ 	.short	(.L_203 - .L_202)
	.align		4
.L_202:
        /*04a8*/ 	.word	index@(_ZN2FW10VectorBaseIfLi3ENS_5Vec3fEE3getEi)
        /*04ac*/ 	.word	0x00000010


	//----- nvinfo : EIATTR_REGCOUNT
	.align		4
.L_203:
        /*04b0*/ 	.byte	0x04, 0x2f
        /*04b2*/ 	.short	(.L_205 - .L_204)
	.align		4
.L_204:
        /*04b4*/ 	.word	index@(_ZN2FW5Vec3f6getPtrEv)
        /*04b8*/ 	.word	0x00000018


	//----- nvinfo : EIATTR_FRAME_SIZE
	.align		4
.L_205:
        /*04bc*/ 	.byte	0x04, 0x11
        /*04be*/ 	.short	(.L_207 - .L_206)
	.align		4
.L_206:
        /*04c0*/ 	.word	index@(_ZN2FW5Vec3f6getPtrEv)
        /*04c4*/ 	.word	0x00000000


	//----- nvinfo : EIATTR_REGCOUNT
	.align		4
.L_207:
        /*04c8*/ 	.byte	0x04, 0x2f
        /*04ca*/ 	.short	(.L_209 - .L_208)
	.align		4
.L_208:
        /*04cc*/ 	.word	index@(_ZNK2FW10VectorBaseIfLi3ENS_5Vec3fEE6getPtrEv)
        /*04d0*/ 	.word	0x00000018


	//----- nvinfo : EIATTR_FRAME_SIZE
	.align		4
.L_209:
        /*04d4*/ 	.byte	0x04, 0x11
        /*04d6*/ 	.short	(.L_211 - .L_210)
	.align		4
.L_210:
        /*04d8*/ 	.word	index@(_ZNK2FW10VectorBaseIfLi3ENS_5Vec3fEE6getPtrEv)
        /*04dc*/ 	.word	0x00000010


	//----- nvinfo : EIATTR_REGCOUNT
	.align		4
.L_211:
        /*04e0*/ 	.byte	0x04, 0x2f
        /*04e2*/ 	.short	(.L_213 - .L_212)
	.align		4
.L_212:
        /*04e4*/ 	.word	index@(_ZN2FW10VectorBaseIfLi3ENS_5Vec3fEEC2Ev)
        /*04e8*/ 	.word	0x00000018


	//----- nvinfo : EIATTR_FRAME_SIZE
	.align		4
.L_213:
        /*04ec*/ 	.byte	0x04, 0x11
        /*04ee*/ 	.short	(.L_215 - .L_214)
	.align		4
.L_214:
        /*04f0*/ 	.word	index@(_ZN2FW10VectorBaseIfLi3ENS_5Vec3fEEC2Ev)
        /*04f4*/ 	.word	0x00000008


	//----- nvinfo : EIATTR_REGCOUNT
	.align		4
.L_215:
        /*04f8*/ 	.byte	0x04, 0x2f
        /*04fa*/ 	.short	(.L_217 - .L_216)
	.align		4
.L_216:
        /*04fc*/ 	.word	index@(_ZN2FW10VectorBaseIfLi2ENS_5Vec2fEE7setZeroEv)
        /*0500*/ 	.word	0x00000018


	//----- nvinfo : EIATTR_FRAME_SIZE
	.align		4
.L_217:
        /*0504*/ 	.byte	0x04, 0x11
        /*0506*/ 	.short	(.L_219 - .L_218)
	.align		4
.L_218:
        /*0508*/ 	.word	index@(_ZN2FW10VectorBaseIfLi2ENS_5Vec2fEE7setZeroEv)
        /*050c*/ 	.word	0x00000018


	//----- nvinfo : EIATTR_REGCOUNT
	.align		4
.L_219:
        /*0510*/ 	.byte	0x04, 0x2f
        /*0512*/ 	.short	(.L_221 - .L_220)
	.align		4
.L_220:
        /*0514*/ 	.word	index@(_ZN2FW10VectorBaseIfLi2ENS_5Vec2fEE3getEi)
        /*0518*/ 	.word	0x00000018


	//----- nvinfo : EIATTR_FRAME_SIZE
	.align		4
.L_221:
        /*051c*/ 	.byte	0x04, 0x11
        /*051e*/ 	.short	(.L_223 - .L_222)
	.align		4
.L_222:
        /*0520*/ 	.word	index@(_ZN2FW10VectorBaseIfLi2ENS_5Vec2fEE3getEi)
        /*0524*/ 	.word	0x00000010


	//----- nvinfo : EIATTR_REGCOUNT
	.align		4
.L_223:
        /*0528*/ 	.byte	0x04, 0x2f
        /*052a*/ 	.short	(.L_225 - .L_224)
	.align		4
.L_224:
        /*052c*/ 	.word	index@(_ZN2FW5Vec2f6getPtrEv)
        /*0530*/ 	.word	0x00000018


	//----- nvinfo : EIATTR_FRAME_SIZE
	.align		4
.L_225:
        /*0534*/ 	.byte	0x04, 0x11
        /*0536*/ 	.short	(.L_227 - .L_226)
	.align		4
.L_226:
        /*0538*/ 	.word	index@(_ZN2FW5Vec2f6getPtrEv)
        /*053c*/ 	.word	0x00000000


	//----- nvinfo : EIATTR_REGCOUNT
	.align		4
.L_227:
        /*0540*/ 	.byte	0x04, 0x2f
        /*0542*/ 	.short	(.L_229 - .L_228)
	.align		4
.L_228:
        /*0544*/ 	.word	index@(_ZN2FW10VectorBaseIfLi2ENS_5Vec2fEEC2Ev)
        /*0548*/ 	.word	0x00000018


	//----- nvinfo : EIATTR_FRAME_SIZE
	.align		4
.L_229:
        /*054c*/ 	.byte	0x04, 0x11
        /*054e*/ 	.short	(.L_231 - .L_230)
	.align		4
.L_230:
        /*0550*/ 	.word	index@(_ZN2FW10VectorBaseIfLi2ENS_5Vec2fEEC2Ev)
        /*0554*/ 	.word	0x00000008


	//----- nvinfo : EIATTR_REGCOUNT
	.align		4
.L_231:
        /*0558*/ 	.byte	0x04, 0x2f
        /*055a*/ 	.short	(.L_233 - .L_232)
	.align		4
.L_232:
        /*055c*/ 	.word	index@(_ZNK2FW10VectorBaseIfLi3ENS_5Vec3fEE6lengthEv)
        /*0560*/ 	.word	0x00000018


	//----- nvinfo : EIATTR_FRAME_SIZE
	.align		4
.L_233:
        /*0564*/ 	.byte	0x04, 0x11
        /*0566*/ 	.short	(.L_235 - .L_234)
	.align		4
.L_234:
        /*0568*/ 	.word	index@(_ZNK2FW10VectorBaseIfLi3ENS_5Vec3fEE6lengthEv)
        /*056c*/ 	.word	0x00000010


	//----- nvinfo : EIATTR_REGCOUNT
	.align		4
.L_235:
        /*0570*/ 	.byte	0x04, 0x2f
        /*0572*/ 	.short	(.L_237 - .L_236)
	.align		4
.L_236:
        /*0574*/ 	.word	index@(_ZNK2FW10VectorBaseIfLi3ENS_5Vec3fEE10normalizedEf)
        /*0578*/ 	.word	0x00000018


	//----- nvinfo : EIATTR_FRAME_SIZE
	.align		4
.L_237:
        /*057c*/ 	.byte	0x04, 0x11
        /*057e*/ 	.short	(.L_239 - .L_238)
	.align		4
.L_238:
        /*0580*/ 	.word	index@(_ZNK2FW10VectorBaseIfLi3ENS_5Vec3fEE10normalizedEf)
        /*0584*/ 	.word	0x00000020


	//----- nvinfo : EIATTR_REGCOUNT
	.align		4
.L_239:
        /*0588*/ 	.byte	0x04, 0x2f
        /*058a*/ 	.short	(.L_241 - .L_240)
	.align		4
.L_240:
        /*058c*/ 	.word	index@(_ZNK2FW10VectorBaseIfLi3ENS_5Vec3fEEmiERKf)
        /*0590*/ 	.word	0x00000018


	//----- nvinfo : EIATTR_FRAME_SIZE
	.align		4
.L_241:
        /*0594*/ 	.byte	0x04, 0x11
        /*0596*/ 	.short	(.L_243 - .L_242)
	.align		4
.L_242:
        /*0598*/ 	.word	index@(_ZNK2FW10VectorBaseIfLi3ENS_5Vec3fEEmiERKf)
        /*059c*/ 	.word	0x00000028


	//----- nvinfo : EIATTR_REGCOUNT
	.align		4
.L_243:
        /*05a0*/ 	.byte	0x04, 0x2f
        /*05a2*/ 	.short	(.L_245 - .L_244)
	.align		4
.L_244:
        /*05a4*/ 	.word	index@(_ZN2FW10VectorBaseIfLi3ENS_5Vec3fEEixEi)
        /*05a8*/ 	.word	0x00000018


	//----- nvinfo : EIATTR_FRAME_SIZE
	.align		4
.L_245:
        /*05ac*/ 	.byte	0x04, 0x11
        /*05ae*/ 	.short	(.L_247 - .L_246)
	.align		4
.L_246:
        /*05b0*/ 	.word	index@(_ZN2FW10VectorBaseIfLi3ENS_5Vec3fEEixEi)
        /*05b4*/ 	.word	0x00000010


	//----- nvinfo : EIATTR_REGCOUNT
	.align		4
.L_247:
        /*05b8*/ 	.byte	0x04, 0x2f
        /*05ba*/ 	.short	(.L_249 - .L_248)
	.align		4
.L_248:
        /*05bc*/ 	.word	index@(_ZN2FW10VectorBaseIfLi3ENS_5Vec3fEEpLIS1_EERS1_RKNS0_IfLi3ET_EE)
        /*05c0*/ 	.word	0x00000018


	//----- nvinfo : EIATTR_FRAME_SIZE
	.align		4
.L_249:
        /*05c4*/ 	.byte	0x04, 0x11
        /*05c6*/ 	.short	(.L_251 - .L_250)
	.align		4
.L_250:
        /*05c8*/ 	.word	index@(_ZN2FW10VectorBaseIfLi3ENS_5Vec3fEEpLIS1_EERS1_RKNS0_IfLi3ET_EE)
        /*05cc*/ 	.word	0x00000020


	//----- nvinfo : EIATTR_REGCOUNT
	.align		4
.L_251:
        /*05d0*/ 	.byte	0x04, 0x2f
        /*05d2*/ 	.short	(.L_253 - .L_252)
	.align		4
.L_252:
        /*05d4*/ 	.word	index@(_ZN2FW5Vec3fC1ERKNS_5Vec2fEf)
        /*05d8*/ 	.word	0x00000018


	//----- nvinfo : EIATTR_FRAME_SIZE
	.align		4
.L_253:
        /*05dc*/ 	.byte	0x04, 0x11
        /*05de*/ 	.short	(.L_255 - .L_254)
	.align		4
.L_254:
        /*05e0*/ 	.word	index@(_ZN2FW5Vec3fC1ERKNS_5Vec2fEf)
        /*05e4*/ 	.word	0x00000018


	//----- nvinfo : EIATTR_REGCOUNT
	.align		4
.L_255:
        /*05e8*/ 	.byte	0x04, 0x2f
        /*05ea*/ 	.short	(.L_257 - .L_256)
	.align		4
.L_256:
        /*05ec*/ 	.word	index@(_ZN2FWmlIfLi3ENS_5Vec3fEEET1_RKT_RKNS_10VectorBaseIS3_XT0_ES2_EE)
        /*05f0*/ 	.word	0x00000018


	//----- nvinfo : EIATTR_FRAME_SIZE
	.align		4
.L_257:
        /*05f4*/ 	.byte	0x04, 0x11
        /*05f6*/ 	.short	(.L_259 - .L_258)
	.align		4
.L_258:
        /*05f8*/ 	.word	index@(_ZN2FWmlIfLi3ENS_5Vec3fEEET1_RKT_RKNS_10VectorBaseIS3_XT0_ES2_EE)
        /*05fc*/ 	.word	0x00000010


	//----- nvinfo : EIATTR_REGCOUNT
	.align		4
.L_259:
        /*0600*/ 	.byte	0x04, 0x2f
        /*0602*/ 	.short	(.L_261 - .L_260)
	.align		4
.L_260:
        /*0604*/ 	.word	index@(_ZN2FW4exp2Ei)
        /*0608*/ 	.word	0x00000018


	//----- nvinfo : EIATTR_FRAME_SIZE
	.align		4
.L_261:
        /*060c*/ 	.byte	0x04, 0x11
        /*060e*/ 	.short	(.L_263 - .L_262)
	.align		4
.L_262:
        /*0610*/ 	.word	index@(_ZN2FW4exp2Ei)
        /*0614*/ 	.word	0x00000010


	//----- nvinfo : EIATTR_REGCOUNT
	.align		4
.L_263:
        /*0618*/ 	.byte	0x04, 0x2f
        /*061a*/ 	.short	(.L_265 - .L_264)
	.align		4
.L_264:
        /*061c*/ 	.word	index@(_ZN2FW5crossERKNS_5Vec3fES2_)
        /*0620*/ 	.word	0x00000018


	//----- nvinfo : EIATTR_FRAME_SIZE
	.align		4
.L_265:
        /*0624*/ 	.byte	0x04, 0x11
        /*0626*/ 	.short	(.L_267 - .L_266)
	.align		4
.L_266:
        /*0628*/ 	.word	index@(_ZN2FW5crossERKNS_5Vec3fES2_)
        /*062c*/ 	.word	0x00000008


	//----- nvinfo : EIATTR_REGCOUNT
	.align		4
.L_267:
        /*0630*/ 	.byte	0x04, 0x2f
        /*0632*/ 	.short	(.L_269 - .L_268)
	.align		4
.L_268:
        /*0634*/ 	.word	index@(_ZN2FW3absIfLi3ENS_5Vec3fEEET1_RKNS_10VectorBaseIT_XT0_ES2_EE)
        /*0638*/ 	.word	0x00000018


	//----- nvinfo : EIATTR_FRAME_SIZE
	.align		4
.L_269:
        /*063c*/ 	.byte	0x04, 0x11
        /*063e*/ 	.short	(.L_271 - .L_270)
	.align		4
.L_270:
        /*0640*/ 	.word	index@(_ZN2FW3absIfLi3ENS_5Vec3fEEET1_RKNS_10VectorBaseIT_XT0_ES2_EE)
        /*0644*/ 	.word	0x00000010


	//----- nvinfo : EIATTR_REGCOUNT
	.align		4
.L_271:
        /*0648*/ 	.byte	0x04, 0x2f
        /*064a*/ 	.short	(.L_273 - .L_272)
	.align		4
.L_272:
        /*064c*/ 	.word	index@(_ZNK2FW10VectorBaseIfLi3ENS_5Vec3fEEngEv)
        /*0650*/ 	.word	0x00000018


	//----- nvinfo : EIATTR_FRAME_SIZE
	.align		4
.L_273:
        /*0654*/ 	.byte	0x04, 0x11
        /*0656*/ 	.short	(.L_275 - .L_274)
	.align		4
.L_274:
        /*0658*/ 	.word	index@(_ZNK2FW10VectorBaseIfLi3ENS_5Vec3fEEngEv)
        /*065c*/ 	.word	0x00000028


	//----- nvinfo : EIATTR_REGCOUNT
	.align		4
.L_275:
        /*0660*/ 	.byte	0x04, 0x2f
        /*0662*/ 	.short	(.L_277 - .L_276)
	.align		4
.L_276:
        /*0664*/ 	.word	index@(_ZN2FW3dotIfLi3ENS_5Vec3fES1_EET_RKNS_10VectorBaseIS2_XT0_ET1_EERKNS3_IS2_XT0_ET2_EE)
        /*0668*/ 	.word	0x00000018


	//----- nvinfo : EIATTR_FRAME_SIZE
	.align		4
.L_277:
        /*066c*/ 	.byte	0x04, 0x11
        /*066e*/ 	.short	(.L_279 - .L_278)
	.align		4
.L_278:
        /*0670*/ 	.word	index@(_ZN2FW3dotIfLi3ENS_5Vec3fES1_EET_RKNS_10VectorBaseIS2_XT0_ET1_EERKNS3_IS2_XT0_ET2_EE)
        /*0674*/ 	.word	0x00000010


	//----- nvinfo : EIATTR_REGCOUNT
	.align		4
.L_279:
        /*0678*/ 	.byte	0x04, 0x2f
        /*067a*/ 	.short	(.L_281 - .L_280)
	.align		4
.L_280:
        /*067c*/ 	.word	index@(_ZN2FW5Vec3fC1Efff)
        /*0680*/ 	.word	0x00000018


	//----- nvinfo : EIATTR_FRAME_SIZE
	.align		4
.L_281:
        /*0684*/ 	.byte	0x04, 0x11
        /*0686*/ 	.short	(.L_283 - .L_282)
	.align		4
.L_282:
        /*0688*/ 	.word	index@(_ZN2FW5Vec3fC1Efff)
        /*068c*/ 	.word	0x00000018


	//----- nvinfo : EIATTR_REGCOUNT
	.align		4
.L_283:
        /*0690*/ 	.byte	0x04, 0x2f
        /*0692*/ 	.short	(.L_285 - .L_284)
	.align		4
.L_284:
        /*0694*/ 	.word	index@(_ZNK2FW10VectorBaseIfLi3ENS_5Vec3fEEmlERKf)
        /*0698*/ 	.word	0x00000018


	//----- nvinfo : EIATTR_FRAME_SIZE
	.align		4
.L_285:
        /*069c*/ 	.byte	0x04, 0x11
        /*069e*/ 	.short	(.L_287 - .L_286)
	.align		4
.L_286:
        /*06a0*/ 	.word	index@(_ZNK2FW10VectorBaseIfLi3ENS_5Vec3fEEmlERKf)
        /*06a4*/ 	.word	0x00000028


	//----- nvinfo : EIATTR_REGCOUNT
	.align		4
.L_287:
        /*06a8*/ 	.byte	0x04, 0x2f
        /*06aa*/ 	.short	(.L_289 - .L_288)
	.align		4
.L_288:
        /*06ac*/ 	.word	index@(_ZNK2FW10VectorBaseIfLi3ENS_5Vec3fEEplIS1_EES1_RKNS0_IfLi3ET_EE)
        /*06b0*/ 	.word	0x00000019


	//----- nvinfo : EIATTR_FRAME_SIZE
	.align		4
.L_289:
        /*06b4*/ 	.byte	0x04, 0x11
        /*06b6*/ 	.short	(.L_291 - .L_290)
	.align		4
.L_290:
        /*06b8*/ 	.word	index@(_ZNK2FW10VectorBaseIfLi3ENS_5Vec3fEEplIS1_EES1_RKNS0_IfLi3ET_EE)
        /*06bc*/ 	.word	0x00000030


	//----- nvinfo : EIATTR_REGCOUNT
	.align		4
.L_291:
        /*06c0*/ 	.byte	0x04, 0x2f
        /*06c2*/ 	.short	(.L_293 - .L_292)
	.align		4
.L_292:
        /*06c4*/ 	.word	index@(_ZNK2FW10VectorBaseIfLi3ENS_5Vec3fEEmiIS1_EES1_RKNS0_IfLi3ET_EE)
        /*06c8*/ 	.word	0x00000019


	//----- nvinfo : EIATTR_FRAME_SIZE
	.align		4
.L_293:
        /*06cc*/ 	.byte	0x04, 0x11
        /*06ce*/ 	.short	(.L_295 - .L_294)
	.align		4
.L_294:
        /*06d0*/ 	.word	index@(_ZNK2FW10VectorBaseIfLi3ENS_5Vec3fEEmiIS1_EES1_RKNS0_IfLi3ET_EE)
        /*06d4*/ 	.word	0x00000030


	//----- nvinfo : EIATTR_REGCOUNT
	.align		4
.L_295:
        /*06d8*/ 	.byte	0x04, 0x2f
        /*06da*/ 	.short	(.L_297 - .L_296)
	.align		4
.L_296:
        /*06dc*/ 	.word	index@(_ZN2FW9normalizeIfLi3ENS_5Vec3fEEET1_RKNS_10VectorBaseIT_XT0_ES2_EES4_)
        /*06e0*/ 	.word	0x00000018


	//----- nvinfo : EIATTR_FRAME_SIZE
	.align		4
.L_297:
        /*06e4*/ 	.byte	0x04, 0x11
        /*06e6*/ 	.short	(.L_299 - .L_298)
	.align		4
.L_298:
        /*06e8*/ 	.word	index@(_ZN2FW9normalizeIfLi3ENS_5Vec3fEEET1_RKNS_10VectorBaseIT_XT0_ES2_EES4_)
        /*06ec*/ 	.word	0x00000010


	//----- nvinfo : EIATTR_REGCOUNT
	.align		4
.L_299:
        /*06f0*/ 	.byte	0x04, 0x2f
        /*06f2*/ 	.short	(.L_301 - .L_300)
	.align		4
.L_300:
        /*06f4*/ 	.word	index@(_ZNK2FW5Vec4f6getXYZEv)
        /*06f8*/ 	.word	0x00000018


	//----- nvinfo : EIATTR_FRAME_SIZE
	.align		4
.L_301:
        /*06fc*/ 	.byte	0x04, 0x11
        /*06fe*/ 	.short	(.L_303 - .L_302)
	.align		4
.L_302:
        /*0700*/ 	.word	index@(_ZNK2FW5Vec4f6getXYZEv)
        /*0704*/ 	.word	0x00000020


	//----- nvinfo : EIATTR_REGCOUNT
	.align		4
.L_303:
        /*0708*/ 	.byte	0x04, 0x2f
        /*070a*/ 	.short	(.L_305 - .L_304)
	.align		4
.L_304:
        /*070c*/ 	.word	index@(_ZNK2FW10VectorBaseIfLi3ENS_5Vec3fEEdvERKf)
        /*0710*/ 	.word	0x00000018


	//----- nvinfo : EIATTR_FRAME_SIZE
	.align		4
.L_305:
        /*0714*/ 	.byte	0x04, 0x11
        /*0716*/ 	.short	(.L_307 - .L_306)
	.align		4
.L_306:
        /*0718*/ 	.word	index@(_ZNK2FW10VectorBaseIfLi3ENS_5Vec3fEEdvERKf)
        /*071c*/ 	.word	0x00000028


	//----- nvinfo : EIATTR_REGCOUNT
	.align		4
.L_307:
        /*0720*/ 	.byte	0x04, 0x2f
        /*0722*/ 	.short	(.L_309 - .L_308)
	.align		4
.L_308:
        /*0724*/ 	.word	index@(_ZNK2FW10MatrixBaseIfLi4ENS_5Mat4fEEmlINS_5Vec4fEEET_RKNS_10VectorBaseIfLi4ES5_EE)
        /*0728*/ 	.word	0x0000001d


	//----- nvinfo : EIATTR_FRAME_SIZE
	.align		4
.L_309:
        /*072c*/ 	.byte	0x04, 0x11
        /*072e*/ 	.short	(.L_311 - .L_310)
	.align		4
.L_310:
        /*0730*/ 	.word	index@(_ZNK2FW10MatrixBaseIfLi4ENS_5Mat4fEEmlINS_5Vec4fEEET_RKNS_10VectorBaseIfLi4ES5_EE)
        /*0734*/ 	.word	0x00000048


	//----- nvinfo : EIATTR_REGCOUNT
	.align		4
.L_311:
        /*0738*/ 	.byte	0x04, 0x2f
        /*073a*/ 	.short	(.L_313 - .L_312)
	.align		4
.L_312:
        /*073c*/ 	.word	index@(_ZN2FW5Vec4fC1Ev)
        /*0740*/ 	.word	0x00000018


	//----- nvinfo : EIATTR_FRAME_SIZE
	.align		4
.L_313:
        /*0744*/ 	.byte	0x04, 0x11
        /*0746*/ 	.short	(.L_315 - .L_314)
	.align		4
.L_314:
        /*0748*/ 	.word	index@(_ZN2FW5Vec4fC1Ev)
        /*074c*/ 	.word	0x00000010


	//----- nvinfo : EIATTR_REGCOUNT
	.align		4
.L_315:
        /*0750*/ 	.byte	0x04, 0x2f
        /*0752*/ 	.short	(.L_317 - .L_316)
	.align		4
.L_316:
        /*0754*/ 	.word	index@(_ZN2FW10VectorBaseIfLi2ENS_5Vec2fEEixEi)
        /*0758*/ 	.word	0x00000018


	//----- nvinfo : EIATTR_FRAME_SIZE
	.align		4
.L_317:
        /*075c*/ 	.byte	0x04, 0x11
        /*075e*/ 	.short	(.L_319 - .L_318)
	.align		4
.L_318:
        /*0760*/ 	.word	index@(_ZN2FW10VectorBaseIfLi2ENS_5Vec2fEEixEi)
        /*0764*/ 	.word	0x00000010


	//----- nvinfo : EIATTR_REGCOUNT
	.align		4
.L_319:
        /*0768*/ 	.byte	0x04, 0x2f
        /*076a*/ 	.short	(.L_321 - .L_320)
	.align		4
.L_320:
        /*076c*/ 	.word	index@(_ZN2FW5Vec2fC1Ev)
        /*0770*/ 	.word	0x00000018


	//----- nvinfo : EIATTR_FRAME_SIZE
	.align		4
.L_321:
        /*0774*/ 	.byte	0x04, 0x11
        /*0776*/ 	.short	(.L_323 - .L_322)
	.align		4
.L_322:
        /*0778*/ 	.word	index@(_ZN2FW5Vec2fC1Ev)
        /*077c*/ 	.word	0x00000010


	//----- nvinfo : EIATTR_MIN_STACK_SIZE
	.align		4
.L_323:
        /*0780*/ 	.byte	0x04, 0x12
        /*0782*/ 	.short	(.L_325 - .L_324)
	.align		4
.L_324:
        /*0784*/ 	.word	index@(rayGenPrimaryKernel)
        /*0788*/ 	.word	0x000000f8


	//----- nvinfo : EIATTR_MIN_STACK_SIZE
	.align		4
.L_325:
        /*078c*/ 	.byte	0x04, 0x12
        /*078e*/ 	.short	(.L_327 - .L_326)
	.align		4
.L_326:
        /*0790*/ 	.word	index@(rayGenAOKernel)
        /*0794*/ 	.word	0x000001c0


	//----- nvinfo : EIATTR_MIN_STACK_SIZE
	.align		4
.L_327:
        /*0798*/ 	.byte	0x04, 0x12
        /*079a*/ 	.short	(.L_329 - .L_328)
	.align		4
.L_328:
        /*079c*/ 	.word	index@(rayGenShadowKernel)
        /*07a0*/ 	.word	0x00000138
.L_329:


//--------------------- .nv.info._ZN2FW5Vec2fC1Ev --------------------------
	.section	.nv.info._ZN2FW5Vec2fC1Ev,"",@"SHT_CUDA_INFO"
	.align	4


	//----- nvinfo : EIATTR_CUDA_API_VERSION
	.align		4
        /*0000*/ 	.byte	0x04, 0x37
        /*0002*/ 	.short	(.L_331 - .L_330)
.L_330:
        /*0004*/ 	.word	0x00000073


	//----- nvinfo : EIATTR_SW2861232_WAR
	.align		4
.L_331:
        /*0008*/ 	.byte	0x01, 0x35
	.zero		2


//--------------------- .nv.info._ZN2FW10VectorBaseIfLi2ENS_5Vec2fEEixEi --------------------------
	.section	.nv.info._ZN2FW10VectorBaseIfLi2ENS_5Vec2fEEixEi,"",@"SHT_CUDA_INFO"
	.align	4


	//----- nvinfo : EIATTR_CUDA_API_VERSION
	.align		4
        /*0000*/ 	.byte	0x04, 0x37
        /*0002*/ 	.short	(.L_333 - .L_332)
.L_332:
        /*0004*/ 	.word	0x00000073


	//----- nvinfo : EIATTR_SW2861232_WAR
	.align		4
.L_333:
        /*0008*/ 	.byte	0x01, 0x35
	.zero		2


	//----- nvinfo : EIATTR_CRS_STACK_SIZE
	.align		4
        /*000c*/ 	.byte	0x04, 0x1e
        /*000e*/ 	.short	(.L_335 - .L_334)
.L_334:
        /*0010*/ 	.word	0x00000000
.L_335:


//--------------------- .nv.info._ZN2FW5Vec4fC1Ev --------------------------
	.section	.nv.info._ZN2FW5Vec4fC1Ev,"",@"SHT_CUDA_INFO"
	.align	4


	//----- nvinfo : EIATTR_CUDA_API_VERSION
	.align		4
        /*0000*/ 	.byte	0x04, 0x37
        /*0002*/ 	.short	(.L_337 - .L_336)
.L_336:
        /*0004*/ 	.word	0x00000073


	//----- nvinfo : EIATTR_SW2861232_WAR
	.align		4
.L_337:
        /*0008*/ 	.byte	0x01, 0x35
	.zero		2


//--------------------- .nv.info._ZNK2FW10MatrixBaseIfLi4ENS_5Mat4fEEmlINS_5Vec4fEEET_RKNS_10VectorBaseIfLi4ES5_EE --------------------------
	.section	.nv.info._ZNK2FW10MatrixBaseIfLi4ENS_5Mat4fEEmlINS_5Vec4fEEET_RKNS_10VectorBaseIfLi4ES5_EE,"",@"SHT_CUDA_INFO"
	.align	4


	//----- nvinfo : EIATTR_CUDA_API_VERSION
	.align		4
        /*0000*/ 	.byte	0x04, 0x37
        /*0002*/ 	.short	(.L_339 - .L_338)
.L_338:
        /*0004*/ 	.word	0x00000073


	//----- nvinfo : EIATTR_SW2861232_WAR
	.align		4
.L_339:
        /*0008*/ 	.byte	0x01, 0x35
	.zero		2


	//----- nvinfo : EIATTR_CRS_STACK_SIZE
	.align		4
        /*000c*/ 	.byte	0x04, 0x1e
        /*000e*/ 	.short	(.L_341 - .L_340)
.L_340:
        /*0010*/ 	.word	0x00000000
.L_341:


//--------------------- .nv.info._ZNK2FW10VectorBaseIfLi3ENS_5Vec3fEEdvERKf --------------------------
	.section	.nv.info._ZNK2FW10VectorBaseIfLi3ENS_5Vec3fEEdvERKf,"",@"SHT_CUDA_INFO"
	.align	4


	//----- nvinfo : EIATTR_CUDA_API_VERSION
	.align		4
        /*0000*/ 	.byte	0x04, 0x37
        /*0002*/ 	.short	(.L_343 - .L_342)
.L_342:
        /*0004*/ 	.word	0x00000073


	//----- nvinfo : EIATTR_SW2861232_WAR
	.align		4
.L_343:
        /*0008*/ 	.byte	0x01, 0x35
	.zero		2


	//----- nvinfo : EIATTR_CRS_STACK_SIZE
	.align		4
        /*000c*/ 	.byte	0x04, 0x1e
        /*000e*/ 	.short	(.L_345 - .L_344)
.L_344:
        /*0010*/ 	.word	0x00000000
.L_345:


//--------------------- .nv.info._ZNK2FW5Vec4f6getXYZEv --------------------------
	.section	.nv.info._ZNK2FW5Vec4f6getXYZEv,"",@"SHT_CUDA_INFO"
	.align	4


	//----- nvinfo : EIATTR_CUDA_API_VERSION
	.align		4
        /*0000*/ 	.byte	0x04, 0x37
        /*0002*/ 	.short	(.L_347 - .L_346)
.L_346:
        /*0004*/ 	.word	0x00000073


	//----- nvinfo : EIATTR_SW2861232_WAR
	.align		4
.L_347:
        /*0008*/ 	.byte	0x01, 0x35
	.zero		2


	//----- nvinfo : EIATTR_CRS_STACK_SIZE
	.align		4
        /*000c*/ 	.byte	0x04, 0x1e
        /*000e*/ 	.short	(.L_349 - .L_348)
.L_348:
        /*0010*/ 	.word	0x00000000
.L_349:


//--------------------- .nv.info._ZN2FW9normalizeIfLi3ENS_5Vec3fEEET1_RKNS_10VectorBaseIT_XT0_ES2_EES4_ --------------------------
	.section	.nv.info._ZN2FW9normalizeIfLi3ENS_5Vec3fEEET1_RKNS_10VectorBaseIT_XT0_ES2_EES4_,"",@"SHT_CUDA_INFO"
	.align	4


	//----- nvinfo : EIATTR_CUDA_API_VERSION
	.align		4
        /*0000*/ 	.byte	0x04, 0x37
        /*0002*/ 	.short	(.L_351 - .L_350)
.L_350:
        /*0004*/ 	.word	0x00000073


	//----- nvinfo : EIATTR_SW2861232_WAR
	.align		4
.L_351:
        /*0008*/ 	.byte	0x01, 0x35
	.zero		2


//--------------------- .nv.info._ZNK2FW10VectorBaseIfLi3ENS_5Vec3fEEmiIS1_EES1_RKNS0_IfLi3ET_EE --------------------------
	.section	.nv.info._ZNK2FW10VectorBaseIfLi3ENS_5Vec3fEEmiIS1_EES1_RKNS0_IfLi3ET_EE,"",@"SHT_CUDA_INFO"
	.align	4


	//----- nvinfo : EIATTR_CUDA_API_VERSION
	.align		4
        /*0000*/ 	.byte	0x04, 0x37
        /*0002*/ 	.short	(.L_353 - .L_352)
.L_352:
        /*0004*/ 	.word	0x00000073


	//----- nvinfo : EIATTR_SW2861232_WAR
	.align		4
.L_353:
        /*0008*/ 	.byte	0x01, 0x35
	.zero		2


	//----- nvinfo : EIATTR_CRS_STACK_SIZE
	.align		4
        /*000c*/ 	.byte	0x04, 0x1e
        /*000e*/ 	.short	(.L_355 - .L_354)
.L_354:
        /*0010*/ 	.word	0x00000000
.L_355:


//--------------------- .nv.info._ZNK2FW10VectorBaseIfLi3ENS_5Vec3fEEplIS1_EES1_RKNS0_IfLi3ET_EE --------------------------
	.section	.nv.info._ZNK2FW10VectorBaseIfLi3ENS_5Vec3fEEplIS1_EES1_RKNS0_IfLi3ET_EE,"",@"SHT_CUDA_INFO"
	.align	4


	//----- nvinfo : EIATTR_CUDA_API_VERSION
	.align		4
        /*0000*/ 	.byte	0x04, 0x37
        /*0002*/ 	.short	(.L_357 - .L_356)
.L_356:
        /*0004*/ 	.word	0x00000073


	//----- nvinfo : EIATTR_SW2861232_WAR
	.align		4
.L_357:
        /*0008*/ 	.byte	0x01, 0x35
	.zero		2


	//----- nvinfo : EIATTR_CRS_STACK_SIZE
	.align		4
        /*000c*/ 	.byte	0x04, 0x1e
        /*000e*/ 	.short	(.L_359 - .L_358)
.L_358:
        /*0010*/ 	.word	0x00000000
.L_359:


//--------------------- .nv.info._ZNK2FW10VectorBaseIfLi3ENS_5Vec3fEEmlERKf --------------------------
	.section	.nv.info._ZNK2FW10VectorBaseIfLi3ENS_5Vec3fEEmlERKf,"",@"SHT_CUDA_INFO"
	.align	4


	//----- nvinfo : EIATTR_CUDA_API_VERSION
	.align		4
        /*0000*/ 	.byte	0x04, 0x37
        /*0002*/ 	.short	(.L_361 - .L_360)
.L_360:
        /*0004*/ 	.word	0x00000073


	//----- nvinfo : EIATTR_SW2861232_WAR
	.align		4
.L_361:
        /*0008*/ 	.byte	0x01, 0x35
	.zero		2


	//----- nvinfo : EIATTR_CRS_STACK_SIZE
	.align		4
        /*000c*/ 	.byte	0x04, 0x1e
        /*000e*/ 	.short	(.L_363 - .L_362)
.L_362:
        /*0010*/ 	.word	0x00000000
.L_363:


//--------------------- .nv.info._ZN2FW5Vec3fC1Efff --------------------------
	.section	.nv.info._ZN2FW5Vec3fC1Efff,"",@"SHT_CUDA_INFO"
	.align	4


	//----- nvinfo : EIATTR_CUDA_API_VERSION
	.align		4
        /*0000*/ 	.byte	0x04, 0x37
        /*0002*/ 	.short	(.L_365 - .L_364)
.L_364:
        /*0004*/ 	.word	0x00000073


	//----- nvinfo : EIATTR_SW2861232_WAR
	.align		4
.L_365:
        /*0008*/ 	.byte	0x01, 0x35
	.zero		2


//--------------------- .nv.info._ZN2FW3dotIfLi3ENS_5Vec3fES1_EET_RKNS_10VectorBaseIS2_XT0_ET1_EERKNS3_IS2_XT0_ET2_EE --------------------------
	.section	.nv.info._ZN2FW3dotIfLi3ENS_5Vec3fES1_EET_RKNS_10VectorBaseIS2_XT0_ET1_EERKNS3_IS2_XT0_ET2_EE,"",@"SHT_CUDA_INFO"
	.align	4


	//----- nvinfo : EIATTR_CUDA_API_VERSION
	.align		4
        /*0000*/ 	.byte	0x04, 0x37
        /*0002*/ 	.short	(.L_367 - .L_366)
.L_366:
        /*0004*/ 	.word	0x00000073


	//----- nvinfo : EIATTR_SW2861232_WAR
	.align		4
.L_367:
        /*0008*/ 	.byte	0x01, 0x35
	.zero		2


//--------------------- .nv.info._ZNK2FW10VectorBaseIfLi3ENS_5Vec3fEEngEv --------------------------
	.section	.nv.info._ZNK2FW10VectorBaseIfLi3ENS_5Vec3fEEngEv,"",@"SHT_CUDA_INFO"
	.align	4


	//----- nvinfo : EIATTR_CUDA_API_VERSION
	.align		4
        /*0000*/ 	.byte	0x04, 0x37
        /*0002*/ 	.short	(.L_369 - .L_368)
.L_368:
        /*0004*/ 	.word	0x00000073


	//----- nvinfo : EIATTR_SW2861232_WAR
	.align		4
.L_369:
        /*0008*/ 	.byte	0x01, 0x35
	.zero		2


	//----- nvinfo : EIATTR_CRS_STACK_SIZE
	.align		4
        /*000c*/ 	.byte	0x04, 0x1e
        /*000e*/ 	.short	(.L_371 - .L_370)
.L_370:
        /*0010*/ 	.word	0x00000000
.L_371:


//--------------------- .nv.info._ZN2FW3absIfLi3ENS_5Vec3fEEET1_RKNS_10VectorBaseIT_XT0_ES2_EE --------------------------
	.section	.nv.info._ZN2FW3absIfLi3ENS_5Vec3fEEET1_RKNS_10VectorBaseIT_XT0_ES2_EE,"",@"SHT_CUDA_INFO"
	.align	4


	//----- nvinfo : EIATTR_CUDA_API_VERSION
	.align		4
        /*0000*/ 	.byte	0x04, 0x37
        /*0002*/ 	.short	(.L_373 - .L_372)
.L_372:
        /*0004*/ 	.word	0x00000073


	//----- nvinfo : EIATTR_SW2861232_WAR
	.align		4
.L_373:
        /*0008*/ 	.byte	0x01, 0x35
	.zero		2


//--------------------- .nv.info._ZN2FW5crossERKNS_5Vec3fES2_ --------------------------
	.section	.nv.info._ZN2FW5crossERKNS_5Vec3fES2_,"",@"SHT_CUDA_INFO"
	.align	4


	//----- nvinfo : EIATTR_CUDA_API_VERSION
	.align		4
        /*0000*/ 	.byte	0x04, 0x37
        /*0002*/ 	.short	(.L_375 - .L_374)
.L_374:
        /*0004*/ 	.word	0x00000073


	//----- nvinfo : EIATTR_SW2861232_WAR
	.align		4
.L_375:
        /*0008*/ 	.byte	0x01, 0x35
	.zero		2


//--------------------- .nv.info._ZN2FW4exp2Ei    --------------------------
	.section	.nv.info._ZN2FW4exp2Ei,"",@"SHT_CUDA_INFO"
	.align	4


	//----- nvinfo : EIATTR_CUDA_API_VERSION
	.align		4
        /*0000*/ 	.byte	0x04, 0x37
        /*0002*/ 	.short	(.L_377 - .L_376)
.L_376:
        /*0004*/ 	.word	0x00000073


	//----- nvinfo : EIATTR_SW2861232_WAR
	.align		4
.L_377:
        /*0008*/ 	.byte	0x01, 0x35
	.zero		2


//--------------------- .nv.info._ZN2FWmlIfLi3ENS_5Vec3fEEET1_RKT_RKNS_10VectorBaseIS3_XT0_ES2_EE --------------------------
	.section	.nv.info._ZN2FWmlIfLi3ENS_5Vec3fEEET1_RKT_RKNS_10VectorBaseIS3_XT0_ES2_EE,"",@"SHT_CUDA_INFO"
	.align	4


	//----- nvinfo : EIATTR_CUDA_API_VERSION
	.align		4
        /*0000*/ 	.byte	0x04, 0x37
        /*0002*/ 	.short	(.L_379 - .L_378)
.L_378:
        /*0004*/ 	.word	0x00000073


	//----- nvinfo : EIATTR_SW2861232_WAR
	.align		4
.L_379:
        /*0008*/ 	.byte	0x01, 0x35
	.zero		2


//--------------------- .nv.info._ZN2FW5Vec3fC1ERKNS_5Vec2fEf --------------------------
	.section	.nv.info._ZN2FW5Vec3fC1ERKNS_5Vec2fEf,"",@"SHT_CUDA_INFO"
	.align	4


	//----- nvinfo : EIATTR_CUDA_API_VERSION
	.align		4
        /*0000*/ 	.byte	0x04, 0x37
        /*0002*/ 	.short	(.L_381 - .L_380)
.L_380:
        /*0004*/ 	.word	0x00000073


	//----- nvinfo : EIATTR_SW2861232_WAR
	.align		4
.L_381:
        /*0008*/ 	.byte	0x01, 0x35
	.zero		2


//--------------------- .nv.info._ZN2FW10VectorBaseIfLi3ENS_5Vec3fEEpLIS1_EERS1_RKNS0_IfLi3ET_EE --------------------------
	.section	.nv.info._ZN2FW10VectorBaseIfLi3ENS_5Vec3fEEpLIS1_EERS1_RKNS0_IfLi3ET_EE,"",@"SHT_CUDA_INFO"
	.align	4


	//----- nvinfo : EIATTR_CUDA_API_VERSION
	.align		4
        /*0000*/ 	.byte	0x04, 0x37
        /*0002*/ 	.short	(.L_383 - .L_382)
.L_382:
        /*0004*/ 	.word	0x00000073


	//----- nvinfo : EIATTR_SW2861232_WAR
	.align		4
.L_383:
        /*0008*/ 	.byte	0x01, 0x35
	.zero		2


	//----- nvinfo : EIATTR_CRS_STACK_SIZE
	.align		4
        /*000c*/ 	.byte	0x04, 0x1e
        /*000e*/ 	.short	(.L_385 - .L_384)
.L_384:
        /*0010*/ 	.word	0x00000000
.L_385:


//--------------------- .nv.info._ZN2FW10VectorBaseIfLi3ENS_5Vec3fEEixEi --------------------------
	.section	.nv.info._ZN2FW10VectorBaseIfLi3ENS_5Vec3fEEixEi,"",@"SHT_CUDA_INFO"
	.align	4


	//----- nvinfo : EIATTR_CUDA_API_VERSION
	.align		4
        /*0000*/ 	.byte	0x04, 0x37
        /*0002*/ 	.short	(.L_387 - .L_386)
.L_386:
        /*0004*/ 	.word	0x00000073


	//----- nvinfo : EIATTR_SW2861232_WAR
	.align		4
.L_387:
        /*0008*/ 	.byte	0x01, 0x35
	.zero		2


	//----- nvinfo : EIATTR_CRS_STACK_SIZE
	.align		4
        /*000c*/ 	.byte	0x04, 0x1e
        /*000e*/ 	.short	(.L_389 - .L_388)
.L_388:
        /*0010*/ 	.word	0x00000000
.L_389:


//--------------------- .nv.info._ZNK2FW10VectorBaseIfLi3ENS_5Vec3fEEmiERKf --------------------------
	.section	.nv.info._ZNK2FW10VectorBaseIfLi3ENS_5Vec3fEEmiERKf,"",@"SHT_CUDA_INFO"
	.align	4


	//----- nvinfo : EIATTR_CUDA_API_VERSION
	.align		4
        /*0000*/ 	.byte	0x04, 0x37
        /*0002*/ 	.short	(.L_391 - .L_390)
.L_390:
        /*0004*/ 	.word	0x00000073


	//----- nvinfo : EIATTR_SW2861232_WAR
	.align		4
.L_391:
        /*0008*/ 	.byte	0x01, 0x35
	.zero		2


	//----- nvinfo : EIATTR_CRS_STACK_SIZE
	.align		4
        /*000c*/ 	.byte	0x04, 0x1e
        /*000e*/ 	.short	(.L_393 - .L_392)
.L_392:
        /*0010*/ 	.word	0x00000000
.L_393:


//--------------------- .nv.info._ZNK2FW10VectorBaseIfLi3ENS_5Vec3fEE10normalizedEf --------------------------
	.section	.nv.info._ZNK2FW10VectorBaseIfLi3ENS_5Vec3fEE10normalizedEf,"",@"SHT_CUDA_INFO"
	.align	4


	//----- nvinfo : EIATTR_CUDA_API_VERSION
	.align		4
        /*0000*/ 	.byte	0x04, 0x37
        /*0002*/ 	.short	(.L_395 - .L_394)
.L_394:
        /*0004*/ 	.word	0x00000073


	//----- nvinfo : EIATTR_SW2861232_WAR
	.align		4
.L_395:
        /*0008*/ 	.byte	0x01, 0x35
	.zero		2


	//----- nvinfo : EIATTR_CRS_STACK_SIZE
	.align		4
        /*000c*/ 	.byte	0x04, 0x1e
        /*000e*/ 	.short	(.L_397 - .L_396)
.L_396:
        /*0010*/ 	.word	0x00000000
.L_397:


//--------------------- .nv.info._ZNK2FW10VectorBaseIfLi3ENS_5Vec3fEE6lengthEv --------------------------
	.section	.nv.info._ZNK2FW10VectorBaseIfLi3ENS_5Vec3fEE6lengthEv,"",@"SHT_CUDA_INFO"
	.align	4


	//----- nvinfo : EIATTR_CUDA_API_VERSION
	.align		4
        /*0000*/ 	.byte	0x04, 0x37
        /*0002*/ 	.short	(.L_399 - .L_398)
.L_398:
        /*0004*/ 	.word	0x00000073


	//----- nvinfo : EIATTR_SW2861232_WAR
	.align		4
.L_399:
        /*0008*/ 	.byte	0x01, 0x35
	.zero		2


	//----- nvinfo : EIATTR_CRS_STACK_SIZE
	.align		4
        /*000c*/ 	.byte	0x04, 0x1e
        /*000e*/ 	.short	(.L_401 - .L_400)
.L_400:
        /*0010*/ 	.word	0x00000000
.L_401:


//--------------------- .nv.info._ZN2FW10VectorBaseIfLi2ENS_5Vec2fEEC2Ev --------------------------
	.section	.nv.info._ZN2FW10VectorBaseIfLi2ENS_5Vec2fEEC2Ev,"",@"SHT_CUDA_INFO"
	.align	4


	//----- nvinfo : EIATTR_CUDA_API_VERSION
	.align		4
        /*0000*/ 	.byte	0x04, 0x37
        /*0002*/ 	.short	(.L_403 - .L_402)
.L_402:
        /*0004*/ 	.word	0x00000073


	//----- nvinfo : EIATTR_SW2861232_WAR
	.align		4
.L_403:
        /*0008*/ 	.byte	0x01, 0x35
	.zero		2


//--------------------- .nv.info._ZN2FW5Vec2f6getPtrEv --------------------------
	.section	.nv.info._ZN2FW5Vec2f6getPtrEv,"",@"SHT_CUDA_INFO"
	.align	4


	//----- nvinfo : EIATTR_CUDA_API_VERSION
	.align		4
        /*0000*/ 	.byte	0x04, 0x37
        /*0002*/ 	.short	(.L_405 - .L_404)
.L_404:
        /*0004*/ 	.word	0x00000073


	//----- nvinfo : EIATTR_SW2861232_WAR
	.align		4
.L_405:
        /*0008*/ 	.byte	0x01, 0x35
	.zero		2


	//----- nvinfo : EIATTR_CRS_STACK_SIZE
	.align		4
        /*000c*/ 	.byte	0x04, 0x1e
        /*000e*/ 	.short	(.L_407 - .L_406)
.L_406:
        /*0010*/ 	.word	0x00000000
.L_407:


//--------------------- .nv.info._ZN2FW10VectorBaseIfLi2ENS_5Vec2fEE3getEi --------------------------
	.section	.nv.info._ZN2FW10VectorBaseIfLi2ENS_5Vec2fEE3getEi,"",@"SHT_CUDA_INFO"
	.align	4


	//----- nvinfo : EIATTR_CUDA_API_VERSION
	.align		4
        /*0000*/ 	.byte	0x04, 0x37
        /*0002*/ 	.short	(.L_409 - .L_408)
.L_408:
        /*0004*/ 	.word	0x00000073


	//----- nvinfo : EIATTR_SW2861232_WAR
	.align		4
.L_409:
        /*0008*/ 	.byte	0x01, 0x35
	.zero		2


	//----- nvinfo : EIATTR_CRS_STACK_SIZE
	.align		4
        /*000c*/ 	.byte	0x04, 0x1e
        /*000e*/ 	.short	(.L_411 - .L_410)
.L_410:
        /*0010*/ 	.word	0x00000000
.L_411:


//--------------------- .nv.info._ZN2FW10VectorBaseIfLi2ENS_5Vec2fEE7setZeroEv --------------------------
	.section	.nv.info._ZN2FW10VectorBaseIfLi2ENS_5Vec2fEE7setZeroEv,"",@"SHT_CUDA_INFO"
	.align	4


	//----- nvinfo : EIATTR_CUDA_API_VERSION
	.align		4
        /*0000*/ 	.byte	0x04, 0x37
        /*0002*/ 	.short	(.L_413 - .L_412)
.L_412:
        /*0004*/ 	.word	0x00000073


	//----- nvinfo : EIATTR_SW2861232_WAR
	.align		4
.L_413:
        /*0008*/ 	.byte	0x01, 0x35
	.zero		2


	//----- nvinfo : EIATTR_CRS_STACK_SIZE
	.align		4
        /*000c*/ 	.byte	0x04, 0x1e
        /*000e*/ 	.short	(.L_415 - .L_414)
.L_414:
        /*0010*/ 	.word	0x00000000
.L_415:


//--------------------- .nv.info._ZN2FW10VectorBaseIfLi3ENS_5Vec3fEEC2Ev --------------------------
	.section	.nv.info._ZN2FW10VectorBaseIfLi3ENS_5Vec3fEEC2Ev,"",@"SHT_CUDA_INFO"
	.align	4


	//----- nvinfo : EIATTR_CUDA_API_VERSION
	.align		4
        /*0000*/ 	.byte	0x04, 0x37
        /*0002*/ 	.short	(.L_417 - .L_416)
.L_416:
        /*0004*/ 	.word	0x00000073


	//----- nvinfo : EIATTR_SW2861232_WAR
	.align		4
.L_417:
        /*0008*/ 	.byte	0x01, 0x35
	.zero		2


//--------------------- .nv.info._ZNK2FW10VectorBaseIfLi3ENS_5Vec3fEE6getPtrEv --------------------------
	.section	.nv.info._ZNK2FW10VectorBaseIfLi3ENS_5Vec3fEE6getPtrEv,"",@"SHT_CUDA_INFO"
	.align	4


	//----- nvinfo : EIATTR_CUDA_API_VERSION
	.align		4
        /*0000*/ 	.byte	0x04, 0x37
        /*0002*/ 	.short	(.L_419 - .L_418)
.L_418:
        /*0004*/ 	.word	0x00000073


	//----- nvinfo : EIATTR_SW2861232_WAR
	.align		4
.L_419:
        /*0008*/ 	.byte	0x01, 0x35
	.zero		2


	//----- nvinfo : EIATTR_CRS_STACK_SIZE
	.align		4
        /*000c*/ 	.byte	0x04, 0x1e
        /*000e*/ 	.short	(.L_421 - .L_420)
.L_420:
        /*0010*/ 	.word	0x00000000
.L_421:


//--------------------- .nv.info._ZN2FW5Vec3f6getPtrEv --------------------------
	.section	.nv.info._ZN2FW5Vec3f6getPtrEv,"",@"SHT_CUDA_INFO"
	.align	4


	//----- nvinfo : EIATTR_CUDA_API_VERSION
	.align		4
        /*0000*/ 	.byte	0x04, 0x37
        /*0002*/ 	.short	(.L_423 - .L_422)
.L_422:
        /*0004*/ 	.word	0x00000073


	//----- nvinfo : EIATTR_SW2861232_WAR
	.align		4
.L_423:
        /*0008*/ 	.byte	0x01, 0x35
	.zero		2


	//----- nvinfo : EIATTR_CRS_STACK_SIZE
	.align		4
        /*000c*/ 	.byte	0x04, 0x1e
        /*000e*/ 	.short	(.L_425 - .L_424)
.L_424:
        /*0010*/ 	.word	0x00000000
.L_425:


//--------------------- .nv.info._ZN2FW10VectorBaseIfLi3ENS_5Vec3fEE3getEi --------------------------
	.section	.nv.info._ZN2FW10VectorBaseIfLi3ENS_5Vec3fEE3getEi,"",@"SHT_CUDA_INFO"
	.align	4


	//----- nvinfo : EIATTR_CUDA_API_VERSION
	.align		4
        /*0000*/ 	.byte	0x04, 0x37
        /*0002*/ 	.short	(.L_427 - .L_426)
.L_426:
        /*0004*/ 	.word	0x00000073


	//----- nvinfo : EIATTR_SW2861232_WAR
	.align		4
.L_427:
        /*0008*/ 	.byte	0x01, 0x35
	.zero		2


	//----- nvinfo : EIATTR_CRS_STACK_SIZE
	.align		4
        /*000c*/ 	.byte	0x04, 0x1e
        /*000e*/ 	.short	(.L_429 - .L_428)
.L_428:
        /*0010*/ 	.word	0x00000000
.L_429:


//--------------------- .nv.info._ZNK2FW10VectorBaseIfLi3ENS_5Vec3fEE6lenSqrEv --------------------------
	.section	.nv.info._ZNK2FW10VectorBaseIfLi3ENS_5Vec3fEE6lenSqrEv,"",@"SHT_CUDA_INFO"
	.align	4


	//----- nvinfo : EIATTR_CUDA_API_VERSION
	.align		4
        /*0000*/ 	.byte	0x04, 0x37
        /*0002*/ 	.short	(.L_431 - .L_430)
.L_430:
        /*0004*/ 	.word	0x00000073


	//----- nvinfo : EIATTR_SW2861232_WAR
	.align		4
.L_431:
        /*0008*/ 	.byte	0x01, 0x35
	.zero		2


	//----- nvinfo : EIATTR_CRS_STACK_SIZE
	.align		4
        /*000c*/ 	.byte	0x04, 0x1e
        /*000e*/ 	.short	(.L_433 - .L_432)
.L_432:
        /*0010*/ 	.word	0x00000000
.L_433:


//--------------------- .nv.info._ZN2FW3sqrIfEET_RKS1_ --------------------------
	.section	.nv.info._ZN2FW3sqrIfEET_RKS1_,"",@"SHT_CUDA_INFO"
	.align	4


	//----- nvinfo : EIATTR_CUDA_API_VERSION
	.align		4
        /*0000*/ 	.byte	0x04, 0x37
        /*0002*/ 	.short	(.L_435 - .L_434)
.L_434:
        /*0004*/ 	.word	0x00000073


	//----- nvinfo : EIATTR_SW2861232_WAR
	.align		4
.L_435:
        /*0008*/ 	.byte	0x01, 0x35
	.zero		2


//--------------------- .nv.info._ZN2FW4sqrtEf    --------------------------
	.section	.nv.info._ZN2FW4sqrtEf,"",@"SHT_CUDA_INFO"
	.align	4


	//----- nvinfo : EIATTR_CUDA_API_VERSION
	.align		4
        /*0000*/ 	.byte	0x04, 0x37
        /*0002*/ 	.short	(.L_437 - .L_436)
.L_436:
        /*0004*/ 	.word	0x00000073


	//----- nvinfo : EIATTR_SW2861232_WAR
	.align		4
.L_437:
        /*0008*/ 	.byte	0x01, 0x35
	.zero		2


//--------------------- .nv.info._ZN2FW3rcpIfEET_RKS1_ --------------------------
	.section	.nv.info._ZN2FW3rcpIfEET_RKS1_,"",@"SHT_CUDA_INFO"
	.align	4


	//----- nvinfo : EIATTR_CUDA_API_VERSION
	.align		4
        /*0000*/ 	.byte	0x04, 0x37
        /*0002*/ 	.short	(.L_439 - .L_438)
.L_438:
        /*0004*/ 	.word	0x00000073


	//----- nvinfo : EIATTR_SW2861232_WAR
	.align		4
.L_439:
        /*0008*/ 	.byte	0x01, 0x35
	.zero		2


	//----- nvinfo : EIATTR_CRS_STACK_SIZE
	.align		4
        /*000c*/ 	.byte	0x04, 0x1e
        /*000e*/ 	.short	(.L_441 - .L_440)
.L_440:
        /*0010*/ 	.word	0x00000000
.L_441:


//--------------------- .nv.info._ZNK2FW10VectorBaseIfLi3ENS_5Vec3fEE3absEv --------------------------
	.section	.nv.info._ZNK2FW10VectorBaseIfLi3ENS_5Vec3fEE3absEv,"",@"SHT_CUDA_INFO"
	.align	4


	//----- nvinfo : EIATTR_CUDA_API_VERSION
	.align		4
        /*0000*/ 	.byte	0x04, 0x37
        /*0002*/ 	.short	(.L_443 - .L_442)
.L_442:
        /*0004*/ 	.word	0x00000073


	//----- nvinfo : EIATTR_SW2861232_WAR
	.align		4
.L_443:
        /*0008*/ 	.byte	0x01, 0x35
	.zero		2


	//----- nvinfo : EIATTR_CRS_STACK_SIZE
	.align		4
        /*000c*/ 	.byte	0x04, 0x1e
        /*000e*/ 	.short	(.L_445 - .L_444)
.L_444:
        /*0010*/ 	.word	0x00000000
.L_445:


//--------------------- .nv.info._ZN2FW5Vec3fC1Ev --------------------------
	.section	.nv.info._ZN2FW5Vec3fC1Ev,"",@"SHT_CUDA_INFO"
	.align	4


	//----- nvinfo : EIATTR_CUDA_API_VERSION
	.align		4
        /*0000*/ 	.byte	0x04, 0x37
        /*0002*/ 	.short	(.L_447 - .L_446)
.L_446:
        /*0004*/ 	.word	0x00000073


	//----- nvinfo : EIATTR_SW2861232_WAR
	.align		4
.L_447:
        /*0008*/ 	.byte	0x01, 0x35
	.zero		2


//--------------------- .nv.info._ZN2FW3absEf     --------------------------
	.section	.nv.info._ZN2FW3absEf,"",@"SHT_CUDA_INFO"
	.align	4


	//----- nvinfo : EIATTR_CUDA_API_VERSION
	.align		4
        /*0000*/ 	.byte	0x04, 0x37
        /*0002*/ 	.short	(.L_449 - .L_448)
.L_448:
        /*0004*/ 	.word	0x00000073


	//----- nvinfo : EIATTR_SW2861232_WAR
	.align		4
.L_449:
        /*0008*/ 	.byte	0x01, 0x35
	.zero		2


//--------------------- .nv.info._ZN2FW10VectorBaseIfLi3ENS_5Vec3fEE3setIS1_EEvRKNS0_IfLi3ET_EE --------------------------
	.section	.nv.info._ZN2FW10VectorBaseIfLi3ENS_5Vec3fEE3setIS1_EEvRKNS0_IfLi3ET_EE,"",@"SHT_CUDA_INFO"
	.align	4


	//----- nvinfo : EIATTR_CUDA_API_VERSION
	.align		4
        /*0000*/ 	.byte	0x04, 0x37
        /*0002*/ 	.short	(.L_451 - .L_450)
.L_450:
        /*0004*/ 	.word	0x00000073


	//----- nvinfo : EIATTR_SW2861232_WAR
	.align		4
.L_451:
        /*0008*/ 	.byte	0x01, 0x35
	.zero		2


	//----- nvinfo : EIATTR_CRS_STACK_SIZE
	.align		4
        /*000c*/ 	.byte	0x04, 0x1e
        /*000e*/ 	.short	(.L_453 - .L_452)
.L_452:
        /*0010*/ 	.word	0x00000000
.L_453:


//--------------------- .nv.info._ZNK2FW10VectorBaseIfLi3ENS_5Vec3fEE3dotIS1_EEfRKNS0_IfLi3ET_EE --------------------------
	.section	.nv.info._ZNK2FW10VectorBaseIfLi3ENS_5Vec3fEE3dotIS1_EEfRKNS0_IfLi3ET_EE,"",@"SHT_CUDA_INFO"
	.align	4


	//----- nvinfo : EIATTR_CUDA_API_VERSION
	.align		4
        /*0000*/ 	.byte	0x04, 0x37
        /*0002*/ 	.short	(.L_455 - .L_454)
.L_454:
        /*0004*/ 	.word	0x00000073


	//----- nvinfo : EIATTR_SW2861232_WAR
	.align		4
.L_455:
        /*0008*/ 	.byte	0x01, 0x35
	.zero		2


	//----- nvinfo : EIATTR_CRS_STACK_SIZE
	.align		4
        /*000c*/ 	.byte	0x04, 0x1e
        /*000e*/ 	.short	(.L_457 - .L_456)
.L_456:
        /*0010*/ 	.word	0x00000000
.L_457:


//--------------------- .nv.info._ZNK2FW5Vec3f5crossERKS0_ --------------------------
	.section	.nv.info._ZNK2FW5Vec3f5crossERKS0_,"",@"SHT_CUDA_INFO"
	.align	4


	//----- nvinfo : EIATTR_CUDA_API_VERSION
	.align		4
        /*0000*/ 	.byte	0x04, 0x37
        /*0002*/ 	.short	(.L_459 - .L_458)
.L_458:
        /*0004*/ 	.word	0x00000073


	//----- nvinfo : EIATTR_SW2861232_WAR
	.align		4
.L_459:
        /*0008*/ 	.byte	0x01, 0x35
	.zero		2


	//----- nvinfo : EIATTR_CRS_STACK_SIZE
	.align		4
        /*000c*/ 	.byte	0x04, 0x1e
        /*000e*/ 	.short	(.L_461 - .L_460)
.L_460:
        /*0010*/ 	.word	0x00000000
.L_461:


//--------------------- .nv.info._ZN2FW10VectorBaseIfLi4ENS_5Vec4fEEC2Ev --------------------------
	.section	.nv.info._ZN2FW10VectorBaseIfLi4ENS_5Vec4fEEC2Ev,"",@"SHT_CUDA_INFO"
	.align	4


	//----- nvinfo : EIATTR_CUDA_API_VERSION
	.align		4
        /*0000*/ 	.byte	0x04, 0x37
        /*0002*/ 	.short	(.L_463 - .L_462)
.L_462:
        /*0004*/ 	.word	0x00000073


	//----- nvinfo : EIATTR_SW2861232_WAR
	.align		4
.L_463:
        /*0008*/ 	.byte	0x01, 0x35
	.zero		2


//--------------------- .nv.info._ZN2FW5Vec4f6getPtrEv --------------------------
	.section	.nv.info._ZN2FW5Vec4f6getPtrEv,"",@"SHT_CUDA_INFO"
	.align	4


	//----- nvinfo : EIATTR_CUDA_API_VERSION
	.align		4
        /*0000*/ 	.byte	0x04, 0x37
        /*0002*/ 	.short	(.L_465 - .L_464)
.L_464:
        /*0004*/ 	.word	0x00000073


	//----- nvinfo : EIATTR_SW2861232_WAR
	.align		4
.L_465:
        /*0008*/ 	.byte	0x01, 0x35
	.zero		2


	//----- nvinfo : EIATTR_CRS_STACK_SIZE
	.align		4
        /*000c*/ 	.byte	0x04, 0x1e
        /*000e*/ 	.short	(.L_467 - .L_466)
.L_466:
        /*0010*/ 	.word	0x00000000
.L_467:


//--------------------- .nv.info._ZN2FW10VectorBaseIfLi4ENS_5Vec4fEE7setZeroEv --------------------------
	.section	.nv.info._ZN2FW10VectorBaseIfLi4ENS_5Vec4fEE7setZeroEv,"",@"SHT_CUDA_INFO"
	.align	4


	//----- nvinfo : EIATTR_CUDA_API_VERSION
	.align		4
        /*0000*/ 	.byte	0x04, 0x37
        /*0002*/ 	.short	(.L_469 - .L_468)
.L_468:
        /*0004*/ 	.word	0x00000073


	//----- nvinfo : EIATTR_SW2861232_WAR
	.align		4
.L_469:
        /*0008*/ 	.byte	0x01, 0x35
	.zero		2


	//----- nvinfo : EIATTR_CRS_STACK_SIZE
	.align		4
        /*000c*/ 	.byte	0x04, 0x1e
        /*000e*/ 	.short	(.L_471 - .L_470)
.L_470:
        /*0010*/ 	.word	0x00000000
.L_471:


//--------------------- .nv.info._ZNK2FW10VectorBaseIfLi4ENS_5Vec4fEEixEi --------------------------
	.section	.nv.info._ZNK2FW10VectorBaseIfLi4ENS_5Vec4fEEixEi,"",@"SHT_CUDA_INFO"
	.align	4


	//----- nvinfo : EIATTR_CUDA_API_VERSION
	.align		4
        /*0000*/ 	.byte	0x04, 0x37
        /*0002*/ 	.short	(.L_473 - .L_472)
.L_472:
        /*0004*/ 	.word	0x00000073


	//----- nvinfo : EIATTR_SW2861232_WAR
	.align		4
.L_473:
        /*0008*/ 	.byte	0x01, 0x35
	.zero		2


	//----- nvinfo : EIATTR_CRS_STACK_SIZE
	.align		4
        /*000c*/ 	.byte	0x04, 0x1e
        /*000e*/ 	.short	(.L_475 - .L_474)
.L_474:
        /*0010*/ 	.word	0x00000000
.L_475:


//--------------------- .nv.info._ZN2FW10VectorBaseIfLi4ENS_5Vec4fEEixEi --------------------------
	.section	.nv.info._ZN2FW10VectorBaseIfLi4ENS_5Vec4fEEixEi,"",@"SHT_CUDA_INFO"
	.align	4


	//----- nvinfo : EIATTR_CUDA_API_VERSION
	.align		4
        /*0000*/ 	.byte	0x04, 0x37
        /*0002*/ 	.short	(.L_477 - .L_476)
.L_476:
        /*0004*/ 	.word	0x00000073


	//----- nvinfo : EIATTR_SW2861232_WAR
	.align		4
.L_477:
        /*0008*/ 	.byte	0x01, 0x35
	.zero		2


	//----- nvinfo : EIATTR_CRS_STACK_SIZE
	.align		4
        /*000c*/ 	.byte	0x04, 0x1e
        /*000e*/ 	.short	(.L_479 - .L_478)
.L_478:
        /*0010*/ 	.word	0x00000000
.L_479:


//--------------------- .nv.info._ZN2FW5Mat4f6getPtrEv --------------------------
	.section	.nv.info._ZN2FW5Mat4f6getPtrEv,"",@"SHT_CUDA_INFO"
	.align	4


	//----- nvinfo : EIATTR_CUDA_API_VERSION
	.align		4
        /*0000*/ 	.byte	0x04, 0x37
        /*0002*/ 	.short	(.L_481 - .L_480)
.L_480:
        /*0004*/ 	.word	0x00000073


	//----- nvinfo : EIATTR_SW2861232_WAR
	.align		4
.L_481:
        /*0008*/ 	.byte	0x01, 0x35
	.zero		2


	//----- nvinfo : EIATTR_CRS_STACK_SIZE
	.align		4
        /*000c*/ 	.byte	0x04, 0x1e
        /*000e*/ 	.short	(.L_483 - .L_482)
.L_482:
        /*0010*/ 	.word	0x00000000
.L_483:


//--------------------- .nv.info._ZNK2FW10MatrixBaseIfLi4ENS_5Mat4fEE3getEii --------------------------
	.section	.nv.info._ZNK2FW10MatrixBaseIfLi4ENS_5Mat4fEE3getEii,"",@"SHT_CUDA_INFO"
	.align	4


	//----- nvinfo : EIATTR_CUDA_API_VERSION
	.align		4
        /*0000*/ 	.byte	0x04, 0x37
        /*0002*/ 	.short	(.L_485 - .L_484)
.L_484:
        /*0004*/ 	.word	0x00000073


	//----- nvinfo : EIATTR_SW2861232_WAR
	.align		4
.L_485:
        /*0008*/ 	.byte	0x01, 0x35
	.zero		2


	//----- nvinfo : EIATTR_CRS_STACK_SIZE
	.align		4
        /*000c*/ 	.byte	0x04, 0x1e
        /*000e*/ 	.short	(.L_487 - .L_486)
.L_486:
        /*0010*/ 	.word	0x00000000
.L_487:


//--------------------- .nv.info._Z10jenkinsMixRjS_S_ --------------------------
	.section	.nv.info._Z10jenkinsMixRjS_S_,"",@"SHT_CUDA_INFO"
	.align	4


	//----- nvinfo : EIATTR_CUDA_API_VERSION
	.align		4
        /*0000*/ 	.byte	0x04, 0x37
        /*0002*/ 	.short	(.L_489 - .L_488)
.L_488:
        /*0004*/ 	.word	0x00000073


	//----- nvinfo : EIATTR_SW2861232_WAR
	.align		4
.L_489:
        /*0008*/ 	.byte	0x01, 0x35
	.zero		2


//--------------------- .nv.info._Z10hammersleyii --------------------------
	.section	.nv.info._Z10hammersleyii,"",@"SHT_CUDA_INFO"
	.align	4


	//----- nvinfo : EIATTR_CUDA_API_VERSION
	.align		4
        /*0000*/ 	.byte	0x04, 0x37
        /*0002*/ 	.short	(.L_491 - .L_490)
.L_490:
        /*0004*/ 	.word	0x00000073


	//----- nvinfo : EIATTR_SW2861232_WAR
	.align		4
.L_491:
        /*0008*/ 	.byte	0x01, 0x35
	.zero		2


//--------------------- .nv.info._Z7sobol2Di      --------------------------
	.section	.nv.info._Z7sobol2Di,"",@"SHT_CUDA_INFO"
	.align	4


	//----- nvinfo : EIATTR_CUDA_API_VERSION
	.align		4
        /*0000*/ 	.byte	0x04, 0x37
        /*0002*/ 	.short	(.L_493 - .L_492)
.L_492:
        /*0004*/ 	.word	0x00000073


	//----- nvinfo : EIATTR_SW2861232_WAR
	.align		4
.L_493:
        /*0008*/ 	.byte	0x01, 0x35
	.zero		2


	//----- nvinfo : EIATTR_CRS_STACK_SIZE
	.align		4
        /*000c*/ 	.byte	0x04, 0x1e
        /*000e*/ 	.short	(.L_495 - .L_494)
.L_494:
        /*0010*/ 	.word	0x00000000
.L_495:


//--------------------- .nv.info.rayGenPrimaryKernel --------------------------
	.section	.nv.info.rayGenPrimaryKernel,"",@"SHT_CUDA_INFO"
	.align	4


	//----- nvinfo : EIATTR_CUDA_API_VERSION
	.align		4
        /*0000*/ 	.byte	0x04, 0x37
        /*0002*/ 	.short	(.L_497 - .L_496)
.L_496:
        /*0004*/ 	.word	0x00000073


	//----- nvinfo : EIATTR_SW2861232_WAR
	.align		4
.L_497:
        /*0008*/ 	.byte	0x01, 0x35
	.zero		2


	//----- nvinfo : EIATTR_MAXREG_COUNT
	.align		4
        /*000c*/ 	.byte	0x03, 0x1b
        /*000e*/ 	.short	0x00ff


	//----- nvinfo : EIATTR_EXIT_INSTR_OFFSETS
	.align		4
        /*0010*/ 	.byte	0x04, 0x1c
        /*0012*/ 	.short	(.L_499 - .L_498)


	//   ....[0]....
.L_498:
        /*0014*/ 	.word	0x00001a00


	//----- nvinfo : EIATTR_CRS_STACK_SIZE
	.align		4
.L_499:
        /*0018*/ 	.byte	0x04, 0x1e
        /*001a*/ 	.short	(.L_501 - .L_500)
.L_500:
        /*001c*/ 	.word	0x00000000
.L_501:


//--------------------- .nv.info.rayGenAOKernel   --------------------------
	.section	.nv.info.rayGenAOKernel,"",@"SHT_CUDA_INFO"
	.align	4


	//----- nvinfo : EIATTR_CUDA_API_VERSION
	.align		4
        /*0000*/ 	.byte	0x04, 0x37
        /*0002*/ 	.short	(.L_503 - .L_502)
.L_502:
        /*0004*/ 	.word	0x00000073


	//----- nvinfo : EIATTR_SW2861232_WAR
	.align		4
.L_503:
        /*0008*/ 	.byte	0x01, 0x35
	.zero		2


	//----- nvinfo : EIATTR_MAXREG_COUNT
	.align		4
        /*000c*/ 	.byte	0x03, 0x1b
        /*000e*/ 	.short	0x00ff


	//----- nvinfo : EIATTR_EXIT_INSTR_OFFSETS
	.align		4
        /*0010*/ 	.byte	0x04, 0x1c
        /*0012*/ 	.short	(.L_505 - .L_504)


	//   ....[0]....
.L_504:
        /*0014*/ 	.word	0x00004450


	//----- nvinfo : EIATTR_CRS_STACK_SIZE
	.align		4
.L_505:
        /*0018*/ 	.byte	0x04, 0x1e
        /*001a*/ 	.short	(.L_507 - .L_506)
.L_506:
        /*001c*/ 	.word	0x00000000
.L_507:


//--------------------- .nv.info.rayGenShadowKernel --------------------------
	.section	.nv.info.rayGenShadowKernel,"",@"SHT_CUDA_INFO"
	.align	4


	//----- nvinfo : EIATTR_CUDA_API_VERSION
	.align		4
        /*0000*/ 	.byte	0x04, 0x37
        /*0002*/ 	.short	(.L_509 - .L_508)
.L_508:
        /*0004*/ 	.word	0x00000073


	//----- nvinfo : EIATTR_SW2861232_WAR
	.align		4
.L_509:
        /*0008*/ 	.byte	0x01, 0x35
	.zero		2


	//----- nvinfo : EIATTR_MAXREG_COUNT
	.align		4
        /*000c*/ 	.byte	0x03, 0x1b
        /*000e*/ 	.short	0x00ff


	//----- nvinfo : EIATTR_EXIT_INSTR_OFFSETS
	.align		4
        /*0010*/ 	.byte	0x04, 0x1c
        /*0012*/ 	.short	(.L_511 - .L_510)


	//   ....[0]....
.L_510:
        /*0014*/ 	.word	0x00002780


	//----- nvinfo : EIATTR_CRS_STACK_SIZE
	.align		4
.L_511:
        /*0018*/ 	.byte	0x04, 0x1e
        /*001a*/ 	.short	(.L_513 - .L_512)
.L_512:
        /*001c*/ 	.word	0x00000000
.L_513:


//--------------------- .nv.info._ZN2FW10VectorBaseIfLi2ENS_5Vec2fEEC1Ev --------------------------
	.section	.nv.info._ZN2FW10VectorBaseIfLi2ENS_5Vec2fEEC1Ev,"",@"SHT_CUDA_INFO"
	.align	4


	//----- nvinfo : EIATTR_CUDA_API_VERSION
	.align		4
        /*0000*/ 	.byte	0x04, 0x37
        /*0002*/ 	.short	(.L_515 - .L_514)
.L_514:
        /*0004*/ 	.word	0x00000073


	//----- nvinfo : EIATTR_SW2861232_WAR
	.align		4
.L_515:
        /*0008*/ 	.byte	0x01, 0x35
	.zero		2


//--------------------- .nv.info._ZN2FW10VectorBaseIfLi2ENS_5Vec2fEE6getPtrEv --------------------------
	.section	.nv.info._ZN2FW10VectorBaseIfLi2ENS_5Vec2fEE6getPtrEv,"",@"SHT_CUDA_INFO"
	.align	4


	//----- nvinfo : EIATTR_CUDA_API_VERSION
	.align		4
        /*0000*/ 	.byte	0x04, 0x37
        /*0002*/ 	.short	(.L_517 - .L_516)
.L_516:
        /*0004*/ 	.word	0x00000073


	//----- nvinfo : EIATTR_SW2861232_WAR
	.align		4
.L_517:
        /*0008*/ 	.byte	0x01, 0x35
	.zero		2


	//----- nvinfo : EIATTR_CRS_STACK_SIZE
	.align		4
        /*000c*/ 	.byte	0x04, 0x1e
        /*000e*/ 	.short	(.L_519 - .L_518)
.L_518:
        /*0010*/ 	.word	0x00000000
.L_519:


//--------------------- .nv.info._ZN2FW10VectorBaseIfLi2ENS_5Vec2fEE3setERKf --------------------------
	.section	.nv.info._ZN2FW10VectorBaseIfLi2ENS_5Vec2fEE3setERKf,"",@"SHT_CUDA_INFO"
	.align	4


	//----- nvinfo : EIATTR_CUDA_API_VERSION
	.align		4
        /*0000*/ 	.byte	0x04, 0x37
        /*0002*/ 	.short	(.L_521 - .L_520)
.L_520:
        /*0004*/ 	.word	0x00000073


	//----- nvinfo : EIATTR_SW2861232_WAR
	.align		4
.L_521:
        /*0008*/ 	.byte	0x01, 0x35
	.zero		2


	//----- nvinfo : EIATTR_CRS_STACK_SIZE
	.align		4
        /*000c*/ 	.byte	0x04, 0x1e
        /*000e*/ 	.short	(.L_523 - .L_522)
.L_522:
        /*0010*/ 	.word	0x00000000
.L_523:


//--------------------- .nv.info._ZN2FW5Vec2fC2Ev --------------------------
	.section	.nv.info._ZN2FW5Vec2fC2Ev,"",@"SHT_CUDA_INFO"
	.align	4


	//----- nvinfo : EIATTR_CUDA_API_VERSION
	.align		4
        /*0000*/ 	.byte	0x04, 0x37
        /*0002*/ 	.short	(.L_525 - .L_524)
.L_524:
        /*0004*/ 	.word	0x00000073


	//----- nvinfo : EIATTR_SW2861232_WAR
	.align		4
.L_525:
        /*0008*/ 	.byte	0x01, 0x35
	.zero		2


//--------------------- .nv.info._ZN2FW10VectorBaseIfLi3ENS_5Vec3fEEC1Ev --------------------------
	.section	.nv.info._ZN2FW10VectorBaseIfLi3ENS_5Vec3fEEC1Ev,"",@"SHT_CUDA_INFO"
	.align	4


	//----- nvinfo : EIATTR_CUDA_API_VERSION
	.align		4
        /*0000*/ 	.byte	0x04, 0x37
        /*0002*/ 	.short	(.L_527 - .L_526)
.L_526:
        /*0004*/ 	.word	0x00000073


	//----- nvinfo : EIATTR_SW2861232_WAR
	.align		4
.L_527:
        /*0008*/ 	.byte	0x01, 0x35
	.zero		2


//--------------------- .nv.info._ZN2FW10VectorBaseIfLi3ENS_5Vec3fEE6getPtrEv --------------------------
	.section	.nv.info._ZN2FW10VectorBaseIfLi3ENS_5Vec3fEE6getPtrEv,"",@"SHT_CUDA_INFO"
	.align	4


	//----- nvinfo : EIATTR_CUDA_API_VERSION
	.align		4
        /*0000*/ 	.byte	0x04, 0x37
        /*0002*/ 	.short	(.L_529 - .L_528)
.L_528:
        /*0004*/ 	.word	0x00000073


	//----- nvinfo : EIATTR_SW2861232_WAR
	.align		4
.L_529:
        /*0008*/ 	.byte	0x01, 0x35
	.zero		2


	//----- nvinfo : EIATTR_CRS_STACK_SIZE
	.align		4
        /*000c*/ 	.byte	0x04, 0x1e
        /*000e*/ 	.short	(.L_531 - .L_530)
.L_530:
        /*0010*/ 	.word	0x00000000
.L_531:


//--------------------- .nv.info._ZN2FW10VectorBaseIfLi3ENS_5Vec3fEE3setERKf --------------------------
	.section	.nv.info._ZN2FW10VectorBaseIfLi3ENS_5Vec3fEE3setERKf,"",@"SHT_CUDA_INFO"
	.align	4


	//----- nvinfo : EIATTR_CUDA_API_VERSION
	.align		4
        /*0000*/ 	.byte	0x04, 0x37
        /*0002*/ 	.short	(.L_533 - .L_532)
.L_532:
        /*0004*/ 	.word	0x00000073


	//----- nvinfo : EIATTR_SW2861232_WAR
	.align		4
.L_533:
        /*0008*/ 	.byte	0x01, 0x35
	.zero		2


	//----- nvinfo : EIATTR_CRS_STACK_SIZE
	.align		4
        /*000c*/ 	.byte	0x04, 0x1e
        /*000e*/ 	.short	(.L_535 - .L_534)
.L_534:
        /*0010*/ 	.word	0x00000000
.L_535:


//--------------------- .nv.info._ZN2FW10VectorBaseIfLi3ENS_5Vec3fEE3setEPKf --------------------------
	.section	.nv.info._ZN2FW10VectorBaseIfLi3ENS_5Vec3fEE3setEPKf,"",@"SHT_CUDA_INFO"
	.align	4


	//----- nvinfo : EIATTR_CUDA_API_VERSION
	.align		4
        /*0000*/ 	.byte	0x04, 0x37
        /*0002*/ 	.short	(.L_537 - .L_536)
.L_536:
        /*0004*/ 	.word	0x00000073


	//----- nvinfo : EIATTR_SW2861232_WAR
	.align		4
.L_537:
        /*0008*/ 	.byte	0x01, 0x35
	.zero		2


	//----- nvinfo : EIATTR_CRS_STACK_SIZE
	.align		4
        /*000c*/ 	.byte	0x04, 0x1e
        /*000e*/ 	.short	(.L_539 - .L_538)
.L_538:
        /*0010*/ 	.word	0x00000000
.L_539:


//--------------------- .nv.info._ZN2FW10VectorBaseIfLi3ENS_5Vec3fEE7setZeroEv --------------------------
	.section	.nv.info._ZN2FW10VectorBaseIfLi3ENS_5Vec3fEE7setZeroEv,"",@"SHT_CUDA_INFO"
	.align	4


	//----- nvinfo : EIATTR_CUDA_API_VERSION
	.align		4
        /*0000*/ 	.byte	0x04, 0x37
        /*0002*/ 	.short	(.L_541 - .L_540)
.L_540:
        /*0004*/ 	.word	0x00000073


	//----- nvinfo : EIATTR_SW2861232_WAR
	.align		4
.L_541:
        /*0008*/ 	.byte	0x01, 0x35
	.zero		2


	//----- nvinfo : EIATTR_CRS_STACK_SIZE
	.align		4
        /*000c*/ 	.byte	0x04, 0x1e
        /*000e*/ 	.short	(.L_543 - .L_542)
.L_542:
        /*0010*/ 	.word	0x00000000
.L_543:


//--------------------- .nv.info._ZN2FW5Vec3fC2Ev --------------------------
	.section	.nv.info._ZN2FW5Vec3fC2Ev,"",@"SHT_CUDA_INFO"
	.align	4


	//----- nvinfo : EIATTR_CUDA_API_VERSION
	.align		4
        /*0000*/ 	.byte	0x04, 0x37
        /*0002*/ 	.short	(.L_545 - .L_544)
.L_544:
        /*0004*/ 	.word	0x00000073


	//----- nvinfo : EIATTR_SW2861232_WAR
	.align		4
.L_545:
        /*0008*/ 	.byte	0x01, 0x35
	.zero		2


//--------------------- .nv.info._ZN2FW5Vec3fC2Efff --------------------------
	.section	.nv.info._ZN2FW5Vec3fC2Efff,"",@"SHT_CUDA_INFO"
	.align	4


	//----- nvinfo : EIATTR_CUDA_API_VERSION
	.align		4
        /*0000*/ 	.byte	0x04, 0x37
        /*0002*/ 	.short	(.L_547 - .L_546)
.L_546:
        /*0004*/ 	.word	0x00000073


	//----- nvinfo : EIATTR_SW2861232_WAR
	.align		4
.L_547:
        /*0008*/ 	.byte	0x01, 0x35
	.zero		2


//--------------------- .nv.info._ZN2FW5Vec3fC2ERKNS_5Vec2fEf --------------------------
	.section	.nv.info._ZN2FW5Vec3fC2ERKNS_5Vec2fEf,"",@"SHT_CUDA_INFO"
	.align	4


	//----- nvinfo : EIATTR_CUDA_API_VERSION
	.align		4
        /*0000*/ 	.byte	0x04, 0x37
        /*0002*/ 	.short	(.L_549 - .L_548)
.L_548:
        /*0004*/ 	.word	0x00000073


	//----- nvinfo : EIATTR_SW2861232_WAR
	.align		4
.L_549:
        /*0008*/ 	.byte	0x01, 0x35
	.zero		2


//--------------------- .nv.info._ZN2FW10VectorBaseIfLi4ENS_5Vec4fEEC1Ev --------------------------
	.section	.nv.info._ZN2FW10VectorBaseIfLi4ENS_5Vec4fEEC1Ev,"",@"SHT_CUDA_INFO"
	.align	4


	//----- nvinfo : EIATTR_CUDA_API_VERSION
	.align		4
        /*0000*/ 	.byte	0x04, 0x37
        /*0002*/ 	.short	(.L_551 - .L_550)
.L_550:
        /*0004*/ 	.word	0x00000073


	//----- nvinfo : EIATTR_SW2861232_WAR
	.align		4
.L_551:
        /*0008*/ 	.byte	0x01, 0x35
	.zero		2


//--------------------- .nv.info._ZNK2FW10VectorBaseIfLi4ENS_5Vec4fEE6getPtrEv --------------------------
	.section	.nv.info._ZNK2FW10VectorBaseIfLi4ENS_5Vec4fEE6getPtrEv,"",@"SHT_CUDA_INFO"
	.align	4


	//----- nvinfo : EIATTR_CUDA_API_VERSION
	.align		4
        /*0000*/ 	.byte	0x04, 0x37
        /*0002*/ 	.short	(.L_553 - .L_552)
.L_552:
        /*0004*/ 	.word	0x00000073


	//----- nvinfo : EIATTR_SW2861232_WAR
	.align		4
.L_553:
        /*0008*/ 	.byte	0x01, 0x35
	.zero		2


	//----- nvinfo : EIATTR_CRS_STACK_SIZE
	.align		4
        /*000c*/ 	.byte	0x04, 0x1e
        /*000e*/ 	.short	(.L_555 - .L_554)
.L_554:
        /*0010*/ 	.word	0x00000000
.L_555:


//--------------------- .nv.info._ZN2FW10VectorBaseIfLi4ENS_5Vec4fEE6getPtrEv --------------------------
	.section	.nv.info._ZN2FW10VectorBaseIfLi4ENS_5Vec4fEE6getPtrEv,"",@"SHT_CUDA_INFO"
	.align	4


	//----- nvinfo : EIATTR_CUDA_API_VERSION
	.align		4
        /*0000*/ 	.byte	0x04, 0x37
        /*0002*/ 	.short	(.L_557 - .L_556)
.L_556:
        /*0004*/ 	.word	0x00000073


	//----- nvinfo : EIATTR_SW2861232_WAR
	.align		4
.L_557:
        /*0008*/ 	.byte	0x01, 0x35
	.zero		2


	//----- nvinfo : EIATTR_CRS_STACK_SIZE
	.align		4
        /*000c*/ 	.byte	0x04, 0x1e
        /*000e*/ 	.short	(.L_559 - .L_558)
.L_558:
        /*0010*/ 	.word	0x00000000
.L_559:


//--------------------- .nv.info._ZNK2FW10VectorBaseIfLi4ENS_5Vec4fEE3getEi --------------------------
	.section	.nv.info._ZNK2FW10VectorBaseIfLi4ENS_5Vec4fEE3getEi,"",@"SHT_CUDA_INFO"
	.align	4


	//----- nvinfo : EIATTR_CUDA_API_VERSION
	.align		4
        /*0000*/ 	.byte	0x04, 0x37
        /*0002*/ 	.short	(.L_561 - .L_560)
.L_560:
        /*0004*/ 	.word	0x00000073


	//----- nvinfo : EIATTR_SW2861232_WAR
	.align		4
.L_561:
        /*0008*/ 	.byte	0x01, 0x35
	.zero		2


	//----- nvinfo : EIATTR_CRS_STACK_SIZE
	.align		4
        /*000c*/ 	.byte	0x04, 0x1e
        /*000e*/ 	.short	(.L_563 - .L_562)
.L_562:
        /*0010*/ 	.word	0x00000000
.L_563:


//--------------------- .nv.info._ZN2FW10VectorBaseIfLi4ENS_5Vec4fEE3getEi --------------------------
	.section	.nv.info._ZN2FW10VectorBaseIfLi4ENS_5Vec4fEE3getEi,"",@"SHT_CUDA_INFO"
	.align	4


	//----- nvinfo : EIATTR_CUDA_API_VERSION
	.align		4
        /*0000*/ 	.byte	0x04, 0x37
        /*0002*/ 	.short	(.L_565 - .L_564)
.L_564:
        /*0004*/ 	.word	0x00000073


	//----- nvinfo : EIATTR_SW2861232_WAR
	.align		4
.L_565:
        /*0008*/ 	.byte	0x01, 0x35
	.zero		2


	//----- nvinfo : EIATTR_CRS_STACK_SIZE
	.align		4
        /*000c*/ 	.byte	0x04, 0x1e
        /*000e*/ 	.short	(.L_567 - .L_566)
.L_566:
        /*0010*/ 	.word	0x00000000
.L_567:


//--------------------- .nv.info._ZN2FW10VectorBaseIfLi4ENS_5Vec4fEE3setERKf --------------------------
	.section	.nv.info._ZN2FW10VectorBaseIfLi4ENS_5Vec4fEE3setERKf,"",@"SHT_CUDA_INFO"
	.align	4


	//----- nvinfo : EIATTR_CUDA_API_VERSION
	.align		4
        /*0000*/ 	.byte	0x04, 0x37
        /*0002*/ 	.short	(.L_569 - .L_568)
.L_568:
        /*0004*/ 	.word	0x00000073


	//----- nvinfo : EIATTR_SW2861232_WAR
	.align		4
.L_569:
        /*0008*/ 	.byte	0x01, 0x35
	.zero		2


	//----- nvinfo : EIATTR_CRS_STACK_SIZE
	.align		4
        /*000c*/ 	.byte	0x04, 0x1e
        /*000e*/ 	.short	(.L_571 - .L_570)
.L_570:
        /*0010*/ 	.word	0x00000000
.L_571:


//--------------------- .nv.info._ZN2FW5Vec4fC2Ev --------------------------
	.section	.nv.info._ZN2FW5Vec4fC2Ev,"",@"SHT_CUDA_INFO"
	.align	4


	//----- nvinfo : EIATTR_CUDA_API_VERSION
	.align		4
        /*0000*/ 	.byte	0x04, 0x37
        /*0002*/ 	.short	(.L_573 - .L_572)
.L_572:
        /*0004*/ 	.word	0x00000073


	//----- nvinfo : EIATTR_SW2861232_WAR
	.align		4
.L_573:
        /*0008*/ 	.byte	0x01, 0x35
	.zero		2


//--------------------- .nv.info._ZNK2FW10MatrixBaseIfLi4ENS_5Mat4fEE6getPtrEv --------------------------
	.section	.nv.info._ZNK2FW10MatrixBaseIfLi4ENS_5Mat4fEE6getPtrEv,"",@"SHT_CUDA_INFO"
	.align	4


	//----- nvinfo : EIATTR_CUDA_API_VERSION
	.align		4
        /*0000*/ 	.byte	0x04, 0x37
        /*0002*/ 	.short	(.L_575 - .L_574)
.L_574:
        /*0004*/ 	.word	0x00000073


	//----- nvinfo : EIATTR_SW2861232_WAR
	.align		4
.L_575:
        /*0008*/ 	.byte	0x01, 0x35
	.zero		2


	//----- nvinfo : EIATTR_CRS_STACK_SIZE
	.align		4
        /*000c*/ 	.byte	0x04, 0x1e
        /*000e*/ 	.short	(.L_577 - .L_576)
.L_576:
        /*0010*/ 	.word	0x00000000
.L_577:


//--------------------- .nv.info.sinf             --------------------------
	.section	.nv.info.sinf,"",@"SHT_CUDA_INFO"
	.align	4


	//----- nvinfo : EIATTR_CUDA_API_VERSION
	.align		4
        /*0000*/ 	.byte	0x04, 0x37
        /*0002*/ 	.short	(.L_579 - .L_578)
.L_578:
        /*0004*/ 	.word	0x00000073


	//----- nvinfo : EIATTR_SW2861232_WAR
	.align		4
.L_579:
        /*0008*/ 	.byte	0x01, 0x35
	.zero		2


//--------------------- .nv.info.cosf             --------------------------
	.section	.nv.info.cosf,"",@"SHT_CUDA_INFO"
	.align	4


	//----- nvinfo : EIATTR_CUDA_API_VERSION
	.align		4
        /*0000*/ 	.byte	0x04, 0x37
        /*0002*/ 	.short	(.L_581 - .L_580)
.L_580:
        /*0004*/ 	.word	0x00000073


	//----- nvinfo : EIATTR_SW2861232_WAR
	.align		4
.L_581:
        /*0008*/ 	.byte	0x01, 0x35
	.zero		2


//--------------------- .nv.info.fabsf            --------------------------
	.section	.nv.info.fabsf,"",@"SHT_CUDA_INFO"
	.align	4


	//----- nvinfo : EIATTR_CUDA_API_VERSION
	.align		4
        /*0000*/ 	.byte	0x04, 0x37
        /*0002*/ 	.short	(.L_583 - .L_582)
.L_582:
        /*0004*/ 	.word	0x00000073


	//----- nvinfo : EIATTR_SW2861232_WAR
	.align		4
.L_583:
        /*0008*/ 	.byte	0x01, 0x35
	.zero		2


//--------------------- .nv.info.fmaxf            --------------------------
	.section	.nv.info.fmaxf,"",@"SHT_CUDA_INFO"
	.align	4


	//----- nvinfo : EIATTR_CUDA_API_VERSION
	.align		4
        /*0000*/ 	.byte	0x04, 0x37
        /*0002*/ 	.short	(.L_585 - .L_584)
.L_584:
        /*0004*/ 	.word	0x00000073


	//----- nvinfo : EIATTR_SW2861232_WAR
	.align		4
.L_585:
        /*0008*/ 	.byte	0x01, 0x35
	.zero		2


//--------------------- .nv.info.exp2f            --------------------------
	.section	.nv.info.exp2f,"",@"SHT_CUDA_INFO"
	.align	4


	//----- nvinfo : EIATTR_CUDA_API_VERSION
	.align		4
        /*0000*/ 	.byte	0x04, 0x37
        /*0002*/ 	.short	(.L_587 - .L_586)
.L_586:
        /*0004*/ 	.word	0x00000073


	//----- nvinfo : EIATTR_SW2861232_WAR
	.align		4
.L_587:
        /*0008*/ 	.byte	0x01, 0x35
	.zero		2


//--------------------- .nv.info.sqrtf            --------------------------
	.section	.nv.info.sqrtf,"",@"SHT_CUDA_INFO"
	.align	4


	//----- nvinfo : EIATTR_CUDA_API_VERSION
	.align		4
        /*0000*/ 	.byte	0x04, 0x37
        /*0002*/ 	.short	(.L_589 - .L_588)
.L_588:
        /*0004*/ 	.word	0x00000073


	//----- nvinfo : EIATTR_SW2861232_WAR
	.align		4
.L_589:
        /*0008*/ 	.byte	0x01, 0x35
	.zero		2


//--------------------- .nv.rel.action            --------------------------
	.section	.nv.rel.action,"",@"SHT_CUDA_RELOCINFO"
	.align	8
	.sectionentsize	8
        /* <DEDUP_REMOVED lines=14> */


//--------------------- .nv.constant3             --------------------------
	.section	.nv.constant3,"a",@progbits
	.align	16
.nv.constant3:
	.type		c_RayGenPrimaryInput,@object
	.size		c_RayGenPrimaryInput,(c_RayGenAOInput - c_RayGenPrimaryInput)
c_RayGenPrimaryInput:
	.zero		112
	.type		c_RayGenAOInput,@object
	.size		c_RayGenAOInput,(c_RayGenShadowInput - c_RayGenAOInput)
c_RayGenAOInput:
	.zero		44
	.type		c_RayGenShadowInput,@object
	.size		c_RayGenShadowInput,(_ZN2FW10c_popc8LUTE - c_RayGenShadowInput)
c_RayGenShadowInput:
	.zero		52
	.type		_ZN2FW10c_popc8LUTE,@object
	.size		_ZN2FW10c_popc8LUTE,(.L_3 - _ZN2FW10c_popc8LUTE)
_ZN2FW10c_popc8LUTE:
        /* <DEDUP_REMOVED lines=64> */
.L_3:


//--------------------- .nv.constant0.rayGenPrimaryKernel --------------------------
	.section	.nv.constant0.rayGenPrimaryKernel,"a",@progbits
	.align	4
.nv.constant0.rayGenPrimaryKernel:
	.zero		352


//--------------------- .nv.constant0.rayGenAOKernel --------------------------
	.section	.nv.constant0.rayGenAOKernel,"a",@progbits
	.align	4
.nv.constant0.rayGenAOKernel:
	.zero		352


//--------------------- .nv.constant0.rayGenShadowKernel --------------------------
	.section	.nv.constant0.rayGenShadowKernel,"a",@progbits
	.align	4
.nv.constant0.rayGenShadowKernel:
	.zero		352


//--------------------- .text._ZN2FW5Vec2fC1Ev    --------------------------
	.section	.text._ZN2FW5Vec2fC1Ev,"ax",@progbits
	.sectioninfo	@"SHI_REGISTERS=24"
	.align	128
        .global         _ZN2FW5Vec2fC1Ev
        .type           _ZN2FW5Vec2fC1Ev,@function
        .size           _ZN2FW5Vec2fC1Ev,(.L_x_840 - _ZN2FW5Vec2fC1Ev)
_ZN2FW5Vec2fC1Ev:
.text._ZN2FW5Vec2fC1Ev:
[----:B01----:R-:W-:-:S15]  /*0000*/  IADD3 R1, R1, -0x10, RZ ;  /* 0xfffffff001017810 */ /* 0x003fde0007ffe0ff */
[----:B01----:R1:W0:-:S15]  /*0010*/  S2R R0, SR_LMEMHIOFF ;  /* 0x0000000000007919 */ /* 0x00321e0000003700 */
[----:B01----:R-:W-:-:S15]  /*0020*/  ISETP.GE.U32.AND P0, PT, R1, R0, PT ;  /* 0x000000000100720c */ /* 0x003fde0003f06070 */
[----:B01----:R-:W-:-:S15]  /*0030*/  @P0 BRA `(.L_x_162) ;  /* 0x0000001000000947 */ /* 0x003fde0003800000 */
[----:B01----:R-:W-:-:S15]  /*0040*/  BPT.TRAP 0x1 ;  /* 0x000000040000795c */ /* 0x003fde0000300000 */
.L_x_162:
[----:B01----:R1:W-:-:S15]  /*0050*/  STL [R1+0x8], R21 ;  /* 0x0000081501007387 */ /* 0x0033de0000100800 */
[----:B01----:R1:W-:-:S15]  /*0060*/  STL [R1+0x4], R20 ;  /* 0x0000041401007387 */ /* 0x0033de0000100800 */
[----:B01----:R1:W-:-:S15]  /*0070*/  STL [R1], R2 ;  /* 0x0000000201007387 */ /* 0x0033de0000100800 */
[----:B01----:R-:W-:-:S15]  /*0080*/  MOV R4, R4 ;  /* 0x0000000400047202 */ /* 0x003fde0000000f00 */
[----:B01----:R-:W-:-:S15]  /*0090*/  MOV R4, R4 ;  /* 0x0000000400047202 */ /* 0x003fde0000000f00 */
[----:B01----:R-:W-:-:S15]  /*00a0*/  MOV R2, R4 ;  /* 0x0000000400027202 */ /* 0x003fde0000000f00 */
[----:B01----:R-:W-:-:S15]  /*00b0*/  MOV R4, R2 ;  /* 0x0000000200047202 */ /* 0x003fde0000000f00 */
[----:B01----:R-:W-:-:S15]  /*00c0*/  MOV R20, 32@lo((_ZN2FW5Vec2fC1Ev + .L_x_0@srel)) ;  /* 0x0000000000147802 */ /* 0x003fde0000000f00 */
[----:B01----:R-:W-:-:S15]  /*00d0*/  MOV R21, 32@hi((_ZN2FW5Vec2fC1Ev + .L_x_0@srel)) ;  /* 0x0000000000157802 */ /* 0x003fde0000000f00 */
[----:B01----:R-:W-:-:S15]  /*00e0*/  CALL.ABS.NOINC `(_ZN2FW10VectorBaseIfLi2ENS_5Vec2fEEC2Ev) ;  /* 0x0000000000007943 */ /* 0x003fde0003c00000 */
.L_x_0:
[----:B01----:R-:W-:-:S15]  /*00f0*/  MOV R4, R2 ;  /* 0x0000000200047202 */ /* 0x003fde0000000f00 */
[----:B01----:R-:W-:-:S15]  /*0100*/  MOV R20, 32@lo((_ZN2FW5Vec2fC1Ev + .L_x_1@srel)) ;  /* 0x0000000000147802 */ /* 0x003fde0000000f00 */
[----:B01----:R-:W-:-:S15]  /*0110*/  MOV R21, 32@hi((_ZN2FW5Vec2fC1Ev + .L_x_1@srel)) ;  /* 0x0000000000157802 */ /* 0x003fde0000000f00 */
[----:B01----:R-:W-:-:S15]  /*0120*/  CALL.ABS.NOINC `(_ZN2FW10VectorBaseIfLi2ENS_5Vec2fEE7setZeroEv) ;  /* 0x0000000000007943 */ /* 0x003fde0003c00000 */
.L_x_1:
[----:B01----:R-:W-:-:S15]  /*0130*/  BRA `(.L_x_163) ;  /* 0x0000000000007947 */ /* 0x003fde0003800000 */
.L_x_163:
[----:B01----:R1:W0:-:S15]  /*0140*/  LDL R2, [R1] ;  /* 0x0000000001027983 */ /* 0x00321e0000100800 */
[----:B01----:R1:W0:-:S15]  /*0150*/  LDL R20, [R1+0x4] ;  /* 0x0000040001147983 */ /* 0x00321e0000100800 */
[----:B01----:R1:W0:-:S15]  /*0160*/  LDL R21, [R1+0x8] ;  /* 0x0000080001157983 */ /* 0x00321e0000100800 */
[----:B01----:R-:W-:-:S15]  /*0170*/  IADD3 R1, R1, 0x10, RZ ;  /* 0x0000001001017810 */ /* 0x003fde0007ffe0ff */
[----:B01----:R-:W-:-:S15]  /*0180*/  RET.ABS.NODEC R20 0x0 ;  /* 0x0000000014007950 */ /* 0x003fde0003e00000 */
.L_x_164:
[----:B------:R-:W-:-:S00]  /*0190*/  BRA `(.L_x_164) ;  /* 0xfffffff000007947 */ /* 0x000fc0000383ffff */
[----:B------:R-:W-:-:S00]  /*01a0*/  NOP ;  /* 0x0000000000007918 */ /* 0x000fc00000000000 */
        /* <DEDUP_REMOVED lines=13> */
.L_x_840:


//--------------------- .text._ZN2FW10VectorBaseIfLi2ENS_5Vec2fEEixEi --------------------------
	.section	.text._ZN2FW10VectorBaseIfLi2ENS_5Vec2fEEixEi,"ax",@progbits
	.sectioninfo	@"SHI_REGISTERS=24"
	.align	128
        .global         _ZN2FW10VectorBaseIfLi2ENS_5Vec2fEEixEi
        .type           _ZN2FW10VectorBaseIfLi2ENS_5Vec2fEEixEi,@function
        .size           _ZN2FW10VectorBaseIfLi2ENS_5Vec2fEEixEi,(.L_x_841 - _ZN2FW10VectorBaseIfLi2ENS_5Vec2fEEixEi)
_ZN2FW10VectorBaseIfLi2ENS_5Vec2fEEixEi:
.text._ZN2FW10VectorBaseIfLi2ENS_5Vec2fEEixEi:
[----:B01----:R-:W-:-:S15]  /*0000*/  IADD3 R1, R1, -0x10, RZ ;  /* 0xfffffff001017810 */ /* 0x003fde0007ffe0ff */
[----:B01----:R1:W0:-:S15]  /*0010*/  S2R R0, SR_LMEMHIOFF ;  /* 0x0000000000007919 */ /* 0x00321e0000003700 */
[----:B01----:R-:W-:-:S15]  /*0020*/  ISETP.GE.U32.AND P0, PT, R1, R0, PT ;  /* 0x000000000100720c */ /* 0x003fde0003f06070 */
[----:B01----:R-:W-:-:S15]  /*0030*/  @P0 BRA `(.L_x_165) ;  /* 0x0000001000000947 */ /* 0x003fde0003800000 */
[----:B01----:R-:W-:-:S15]  /*0040*/  BPT.TRAP 0x1 ;  /* 0x000000040000795c */ /* 0x003fde0000300000 */
.L_x_165:
[----:B01----:R1:W-:-:S15]  /*0050*/  STL [R1+0xc], R21 ;  /* 0x00000c1501007387 */ /* 0x0033de0000100800 */
[----:B01----:R1:W-:-:S15]  /*0060*/  STL [R1+0x8], R20 ;  /* 0x0000081401007387 */ /* 0x0033de0000100800 */
[----:B01----:R1:W-:-:S15]  /*0070*/  STL [R1+0x4], R16 ;  /* 0x0000041001007387 */ /* 0x0033de0000100800 */
[----:B01----:R1:W-:-:S15]  /*0080*/  STL [R1], R2 ;  /* 0x0000000201007387 */ /* 0x0033de0000100800 */
[----:B01----:R-:W-:-:S15]  /*0090*/  MOV R5, R5 ;  /* 0x0000000500057202 */ /* 0x003fde0000000f00 */
[----:B01----:R-:W-:-:S15]  /*00a0*/  MOV R4, R4 ;  /* 0x0000000400047202 */ /* 0x003fde0000000f00 */
[----:B01----:R-:W-:-:S15]  /*00b0*/  MOV R4, R4 ;  /* 0x0000000400047202 */ /* 0x003fde0000000f00 */
[----:B01----:R-:W-:-:S15]  /*00c0*/  MOV R5, R5 ;  /* 0x0000000500057202 */ /* 0x003fde0000000f00 */
[----:B01----:R-:W-:-:S15]  /*00d0*/  MOV R2, R4 ;  /* 0x0000000400027202 */ /* 0x003fde0000000f00 */
[----:B01----:R-:W-:-:S15]  /*00e0*/  MOV R16, R5 ;  /* 0x0000000500107202 */ /* 0x003fde0000000f00 */
[----:B01----:R-:W-:-:S15]  /*00f0*/  ISETP.NE.AND P0, PT, R2, RZ, PT ;  /* 0x000000ff0200720c */ /* 0x003fde0003f05270 */
[----:B01----:R-:W-:-:S15]  /*0100*/  PLOP3.LUT P0, PT, P0, PT, PT, 0x8, 0x0 ;  /* 0x000000000000781c */ /* 0x003fde000070e170 */
[----:B01----:R-:W-:-:S15]  /*0110*/  PLOP3.LUT P0, PT, P0, PT, PT, 0x8, 0x0 ;  /* 0x000000000000781c */ /* 0x003fde000070e170 */
[----:B01----:R-:W-:-:S15]  /*0120*/  BSSY B0, `(.L_x_166) ;  /* 0x0000004000007945 */ /* 0x003fde0003800000 */
[----:B01----:R-:W-:-:S15]  /*0130*/  @P0 BRA `(.L_x_167) ;  /* 0x0000002000000947 */ /* 0x003fde0003800000 */
[----:B01----:R-:W-:-:S15]  /*0140*/  BRA `(.L_x_168) ;  /* 0x0000000000007947 */ /* 0x003fde0003800000 */
.L_x_168:
[----:B01----:R-:W-:-:S15]  /*0150*/  BRA `(.L_x_167) ;  /* 0x0000000000007947 */ /* 0x003fde0003800000 */
.L_x_167:
[----:B01----:R-:W-:-:S15]  /*0160*/  BSYNC B0 ;  /* 0x0000000000007941 */ /* 0x003fde0003800000 */
.L_x_166:
[----:B01----:R-:W-:-:S15]  /*0170*/  MOV R4, R2 ;  /* 0x0000000200047202 */ /* 0x003fde0000000f00 */
[----:B01----:R-:W-:-:S15]  /*0180*/  MOV R5, R16 ;  /* 0x0000001000057202 */ /* 0x003fde0000000f00 */
[----:B01----:R-:W-:-:S15]  /*0190*/  MOV R20, 32@lo((_ZN2FW10VectorBaseIfLi2ENS_5Vec2fEEixEi + .L_x_2@srel)) ;  /* 0x0000000000147802 */ /* 0x003fde0000000f00 */
[----:B01----:R-:W-:-:S15]  /*01a0*/  MOV R21, 32@hi((_ZN2FW10VectorBaseIfLi2ENS_5Vec2fEEixEi + .L_x_2@srel)) ;  /* 0x0000000000157802 */ /* 0x003fde0000000f00 */
[----:B01----:R-:W-:-:S15]  /*01b0*/  CALL.ABS.NOINC `(_ZN2FW10VectorBaseIfLi2ENS_5Vec2fEE3getEi) ;  /* 0x0000000000007943 */ /* 0x003fde0003c00000 */
.L_x_2:
[----:B01----:R-:W-:-:S15]  /*01c0*/  MOV R4, R4 ;  /* 0x0000000400047202 */ /* 0x003fde0000000f00 */
[----:B01----:R-:W-:-:S15]  /*01d0*/  MOV R4, R4 ;  /* 0x0000000400047202 */ /* 0x003fde0000000f00 */
[----:B01----:R-:W-:-:S15]  /*01e0*/  BRA `(.L_x_169) ;  /* 0x0000000000007947 */ /* 0x003fde0003800000 */
.L_x_169:
[----:B01----:R-:W-:-:S15]  /*01f0*/  MOV R4, R4 ;  /* 0x0000000400047202 */ /* 0x003fde0000000f00 */
[----:B01----:R1:W0:-:S15]  /*0200*/  LDL R2, [R1] ;  /* 0x0000000001027983 */ /* 0x00321e0000100800 */
[----:B01----:R1:W0:-:S15]  /*0210*/  LDL R16, [R1+0x4] ;  /* 0x0000040001107983 */ /* 0x00321e0000100800 */
[----:B01----:R1:W0:-:S15]  /*0220*/  LDL R20, [R1+0x8] ;  /* 0x0000080001147983 */ /* 0x00321e0000100800 */
[----:B01----:R1:W0:-:S15]  /*0230*/  LDL R21, [R1+0xc] ;  /* 0x00000c0001157983 */ /* 0x00321e0000100800 */
[----:B01----:R-:W-:-:S15]  /*0240*/  IADD3 R1, R1, 0x10, RZ ;  /* 0x0000001001017810 */ /* 0x003fde0007ffe0ff */
[----:B01----:R-:W-:-:S15]  /*0250*/  RET.ABS.NODEC R20 0x0 ;  /* 0x0000000014007950 */ /* 0x003fde0003e00000 */
.L_x_170:
        /* <DEDUP_REMOVED lines=10> */
.L_x_841:


//--------------------- .text._ZN2FW5Vec4fC1Ev    --------------------------
	.section	.text._ZN2FW5Vec4fC1Ev,"ax",@progbits
	.sectioninfo	@"SHI_REGISTERS=24"
	.align	128
        .global         _ZN2FW5Vec4fC1Ev
        .type           _ZN2FW5Vec4fC1Ev,@function
        .size           _ZN2FW5Vec4fC1Ev,(.L_x_845 - _ZN2FW5Vec4fC1Ev)
_ZN2FW5Vec4fC1Ev:
.text._ZN2FW5Vec4fC1Ev:
[----:B01----:R-:W-:-:S15]  /*0000*/  IADD3 R1, R1, -0x10, RZ ;  /* 0xfffffff001017810 */ /* 0x003fde0007ffe0ff */
[----:B01----:R1:W0:-:S15]  /*0010*/  S2R R0, SR_LMEMHIOFF ;  /* 0x0000000000007919 */ /* 0x00321e0000003700 */
[----:B01----:R-:W-:-:S15]  /*0020*/  ISETP.GE.U32.AND P0, PT, R1, R0, PT ;  /* 0x000000000100720c */ /* 0x003fde0003f06070 */
[----:B01----:R-:W-:-:S15]  /*0030*/  @P0 BRA `(.L_x_171) ;  /* 0x0000001000000947 */ /* 0x003fde0003800000 */
[----:B01----:R-:W-:-:S15]  /*0040*/  BPT.TRAP 0x1 ;  /* 0x000000040000795c */ /* 0x003fde0000300000 */
.L_x_171:
[----:B01----:R1:W-:-:S15]  /*0050*/  STL [R1+0x8], R21 ;  /* 0x0000081501007387 */ /* 0x0033de0000100800 */
[----:B01----:R1:W-:-:S15]  /*0060*/  STL [R1+0x4], R20 ;  /* 0x0000041401007387 */ /* 0x0033de0000100800 */
[----:B01----:R1:W-:-:S15]  /*0070*/  STL [R1], R2 ;  /* 0x0000000201007387 */ /* 0x0033de0000100800 */
[----:B01----:R-:W-:-:S15]  /*0080*/  MOV R4, R4 ;  /* 0x0000000400047202 */ /* 0x003fde0000000f00 */
[----:B01----:R-:W-:-:S15]  /*0090*/  MOV R4, R4 ;  /* 0x0000000400047202 */ /* 0x003fde0000000f00 */
[----:B01----:R-:W-:-:S15]  /*00a0*/  MOV R2, R4 ;  /* 0x0000000400027202 */ /* 0x003fde0000000f00 */
[----:B01----:R-:W-:-:S15]  /*00b0*/  MOV R4, R2 ;  /* 0x0000000200047202 */ /* 0x003fde0000000f00 */
[----:B01----:R-:W-:-:S15]  /*00c0*/  MOV R20, 32@lo((_ZN2FW5Vec4fC1Ev + .L_x_3@srel)) ;  /* 0x0000000000147802 */ /* 0x003fde0000000f00 */
[----:B01----:R-:W-:-:S15]  /*00d0*/  MOV R21, 32@hi((_ZN2FW5Vec4fC1Ev + .L_x_3@srel)) ;  /* 0x0000000000157802 */ /* 0x003fde0000000f00 */
[----:B01----:R-:W-:-:S15]  /*00e0*/  CALL.ABS.NOINC `(_ZN2FW10VectorBaseIfLi4ENS_5Vec4fEEC2Ev) ;  /* 0x0000000000007943 */ /* 0x003fde0003c00000 */
.L_x_3:
[----:B01----:R-:W-:-:S15]  /*00f0*/  MOV R4, R2 ;  /* 0x0000000200047202 */ /* 0x003fde0000000f00 */
[----:B01----:R-:W-:-:S15]  /*0100*/  MOV R20, 32@lo((_ZN2FW5Vec4fC1Ev + .L_x_4@srel)) ;  /* 0x0000000000147802 */ /* 0x003fde0000000f00 */
[----:B01----:R-:W-:-:S15]  /*0110*/  MOV R21, 32@hi((_ZN2FW5Vec4fC1Ev + .L_x_4@srel)) ;  /* 0x0000000000157802 */ /* 0x003fde0000000f00 */
[----:B01----:R-:W-:-:S15]  /*0120*/  CALL.ABS.NOINC `(_ZN2FW10VectorBaseIfLi4ENS_5Vec4fEE7setZeroEv) ;  /* 0x0000000000007943 */ /* 0x003fde0003c00000 */
.L_x_4:
[----:B01----:R-:W-:-:S15]  /*0130*/  BRA `(.L_x_172) ;  /* 0x0000000000007947 */ /* 0x003fde0003800000 */
.L_x_172:
[----:B01----:R1:W0:-:S15]  /*0140*/  LDL R2, [R1] ;  /* 0x0000000001027983 */ /* 0x00321e0000100800 */
[----:B01----:R1:W0:-:S15]  /*0150*/  LDL R20, [R1+0x4] ;  /* 0x0000040001147983 */ /* 0x00321e0000100800 */
[----:B01----:R1:W0:-:S15]  /*0160*/  LDL R21, [R1+0x8] ;  /* 0x0000080001157983 */ /* 0x00321e0000100800 */
[----:B01----:R-:W-:-:S15]  /*0170*/  IADD3 R1, R1, 0x10, RZ ;  /* 0x0000001001017810 */ /* 0x003fde0007ffe0ff */
[----:B01----:R-:W-:-:S15]  /*0180*/  RET.ABS.NODEC R20 0x0 ;  /* 0x0000000014007950 */ /* 0x003fde0003e00000 */
.L_x_173:
        /* <DEDUP_REMOVED lines=15> */
.L_x_845:


//--------------------- .text._ZNK2FW10MatrixBaseIfLi4ENS_5Mat4fEEmlINS_5Vec4fEEET_RKNS_10VectorBaseIfLi4ES5_EE --------------------------
	.section	.text._ZNK2FW10MatrixBaseIfLi4ENS_5Mat4fEEmlINS_5Vec4fEEET_RKNS_10VectorBaseIfLi4ES5_EE,"ax",@progbits
	.sectioninfo	@"SHI_REGISTERS=29"
	.align	128
        .global         _ZNK2FW10MatrixBaseIfLi4ENS_5Mat4fEEmlINS_5Vec4fEEET_RKNS_10VectorBaseIfLi4ES5_EE
        .type           _ZNK2FW10MatrixBaseIfLi4ENS_5Mat4fEEmlINS_5Vec4fEEET_RKNS_10VectorBaseIfLi4ES5_EE,@function
        .size           _ZNK2FW10MatrixBaseIfLi4ENS_5Mat4fEEmlINS_5Vec4fEEET_RKNS_10VectorBaseIfLi4ES5_EE,(.L_x_711 - _ZNK2FW10MatrixBaseIfLi4ENS_5Mat4fEEmlINS_5Vec4fEEET_RKNS_10VectorBaseIfLi4ES5_EE)
_ZNK2FW10MatrixBaseIfLi4ENS_5Mat4fEEmlINS_5Vec4fEEET_RKNS_10VectorBaseIfLi4ES5_EE:
.text._ZNK2FW10MatrixBaseIfLi4ENS_5Mat4fEEmlINS_5Vec4fEEET_RKNS_10VectorBaseIfLi4ES5_EE:
[----:B01----:R-:W-:-:S15]  /*0000*/  MOV R3, R1 ;  /* 0x0000000100037202 */ /* 0x003fde0000000f00 */
[----:B01----:R-:W-:-:S15]  /*0010*/  IADD3 R1, R1, -0x40, RZ ;  /* 0xffffffc001017810 */ /* 0x003fde0007ffe0ff */
[----:B01----:R-:W-:-:S15]  /*0020*/  LOP3.LUT R1, R1, 0xfffffff0, RZ, 0xc0, !PT ;  /* 0xfffffff001017812 */ /* 0x003fde00078ec0ff */
[----:B01----:R1:W0:-:S15]  /*0030*/  S2R R0, SR_LMEMHIOFF ;  /* 0x0000000000007919 */ /* 0x00321e0000003700 */
[----:B01----:R-:W-:-:S15]  /*0040*/  ISETP.GE.U32.AND P0, PT, R1, R0, PT ;  /* 0x000000000100720c */ /* 0x003fde0003f06070 */
[----:B01----:R-:W-:-:S15]  /*0050*/  @P0 BRA `(.L_x_174) ;  /* 0x0000001000000947 */ /* 0x003fde0003800000 */
[----:B01----:R-:W-:-:S15]  /*0060*/  BPT.TRAP 0x1 ;  /* 0x000000040000795c */ /* 0x003fde0000300000 */
.L_x_174:
[----:B01----:R1:W-:-:S15]  /*0070*/  STL [R1+0x3c], R26 ;  /* 0x00003c1a01007387 */ /* 0x0033de0000100800 */
        /* <DEDUP_REMOVED lines=11> */
[----:B01----:R-:W0:-:S15]  /*0130*/  BMOV.32.CLEAR R26, B7 ;  /* 0x00000000071a7355 */ /* 0x003e1e0000100000 */
[----:B01----:R-:W0:-:S15]  /*0140*/  BMOV.32.CLEAR R25, B6 ;  /* 0x0000000006197355 */ /* 0x003e1e0000100000 */
[----:B01----:R-:W-:-:S15]  /*0150*/  MOV R5, R5 ;  /* 0x0000000500057202 */ /* 0x003fde0000000f00 */
[----:B01----:R-:W-:-:S15]  /*0160*/  MOV R4, R4 ;  /* 0x0000000400047202 */ /* 0x003fde0000000f00 */
[----:B01----:R-:W-:-:S15]  /*0170*/  MOV R2, R3 ;  /* 0x0000000300027202 */ /* 0x003fde0000000f00 */
[----:B01----:R-:W-:-:S15]  /*0180*/  IADD3 R0, R1, RZ, RZ ;  /* 0x000000ff01007210 */ /* 0x003fde0007ffe0ff */
[----:B01----:R-:W-:-:S15]  /*0190*/  MOV R0, R0 ;  /* 0x0000000000007202 */ /* 0x003fde0000000f00 */
[----:B01----:R-:W-:-:S15]  /*01a0*/  IADD3 R0, R0, c[0x0][0x20], RZ ;  /* 0x0000080000007a10 */ /* 0x003fde0007ffe0ff */
[----:B01----:R-:W-:-:S15]  /*01b0*/  MOV R4, R4 ;  /* 0x0000000400047202 */ /* 0x003fde0000000f00 */
[----:B01----:R-:W-:-:S15]  /*01c0*/  MOV R5, R5 ;  /* 0x0000000500057202 */ /* 0x003fde0000000f00 */
[----:B01----:R-:W-:-:S15]  /*01d0*/  IADD3 R3, R0, RZ, RZ ;  /* 0x000000ff00037210 */ /* 0x003fde0007ffe0ff */
[----:B01----:R-:W-:-:S15]  /*01e0*/  MOV R22, R0 ;  /* 0x0000000000167202 */ /* 0x003fde0000000f00 */
[----:B01----:R-:W-:-:S15]  /*01f0*/  MOV R23, R4 ;  /* 0x0000000400177202 */ /* 0x003fde0000000f00 */
[----:B01----:R-:W-:-:S15]  /*0200*/  MOV R24, R5 ;  /* 0x0000000500187202 */ /* 0x003fde0000000f00 */
[----:B01----:R-:W-:-:S15]  /*0210*/  MOV R4, R3 ;  /* 0x0000000300047202 */ /* 0x003fde0000000f00 */
.L_x_846:
[----:B01----:R-:W-:-:S15]  /*0220*/  MOV R4, R4 ;  /* 0x0000000400047202 */ /* 0x003fde0000000f00 */
[----:B01----:R-:W-:-:S15]  /*0230*/  MOV R20, 32@lo((_ZNK2FW10MatrixBaseIfLi4ENS_5Mat4fEEmlINS_5Vec4fEEET_RKNS_10VectorBaseIfLi4ES5_EE + .L_x_5@srel)) ;  /* 0x0000000000147802 */ /* 0x003fde0000000f00 */
[----:B01----:R-:W-:-:S15]  /*0240*/  MOV R21, 32@hi((_ZNK2FW10MatrixBaseIfLi4ENS_5Mat4fEEmlINS_5Vec4fEEET_RKNS_10VectorBaseIfLi4ES5_EE + .L_x_5@srel)) ;  /* 0x0000000000157802 */ /* 0x003fde0000000f00 */
[----:B01----:R-:W-:-:S15]  /*0250*/  CALL.ABS.NOINC `(_ZN2FW5Vec4fC1Ev) ;  /* 0x0000000000007943 */ /* 0x003fde0003c00000 */
.L_x_5:
[----:B01----:R-:W-:-:S15]  /*0260*/  MOV R0, RZ ;  /* 0x000000ff00007202 */ /* 0x003fde0000000f00 */
[----:B01----:R-:W-:-:S15]  /*0270*/  MOV R0, R0 ;  /* 0x0000000000007202 */ /* 0x003fde0000000f00 */
[----:B01----:R-:W-:-:S15]  /*0280*/  MOV R0, R0 ;  /* 0x0000000000007202 */ /* 0x003fde0000000f00 */
.L_x_706:
[----:B01----:R-:W-:-:S15]  /*0290*/  MOV R0, R0 ;  /* 0x0000000000007202 */ /* 0x003fde0000000f00 */
[----:B01----:R-:W-:-:S15]  /*02a0*/  MOV R0, R0 ;  /* 0x0000000000007202 */ /* 0x003fde0000000f00 */
.L_x_707:
[----:B01----:R-:W-:-:S15]  /*02b0*/  BSSY B7, `(.L_x_175) ;  /* 0x0000049000077945 */ /* 0x003fde0003800000 */
[----:B01----:R-:W-:-:S15]  /*02c0*/  BRA `(.L_x_176) ;  /* 0x0000000000007947 */ /* 0x003fde0003800000 */
.L_x_176:
[----:B01----:R-:W-:-:S15]  /*02d0*/  MOV R0, R0 ;  /* 0x0000000000007202 */ /* 0x003fde0000000f00 */
[----:B01----:R-:W-:-:S15]  /*02e0*/  MOV R19, R0 ;  /* 0x0000000000137202 */ /* 0x003fde0000000f00 */
.L_x_708:
[----:B01----:R-:W-:-:S15]  /*02f0*/  ISETP.LT.AND P0, PT, R19, 0x4, PT ;  /* 0x000000041300780c */ /* 0x003fde0003f01270 */
[----:B01----:R-:W-:-:S15]  /*0300*/  PLOP3.LUT P0, PT, P0, PT, PT, 0x8, 0x0 ;  /* 0x000000000000781c */ /* 0x003fde000070e170 */
[----:B01----:R-:W-:-:S15]  /*0310*/  @P0 BRA `(.L_x_177) ;  /* 0x0000042000000947 */ /* 0x003fde0003800000 */
[----:B01----:R-:W-:-:S15]  /*0320*/  BRA `(.L_x_178) ;  /* 0x0000000000007947 */ /* 0x003fde0003800000 */
.L_x_178:
[----:B01----:R-:W-:-:S15]  /*0330*/  MOV R0, RZ ;  /* 0x000000ff00007202 */ /* 0x003fde0000000f00 */
[----:B01----:R-:W-:-:S15]  /*0340*/  MOV R0, R0 ;  /* 0x0000000000007202 */ /* 0x003fde0000000f00 */
[----:B01----:R-:W-:-:S15]  /*0350*/  MOV R0, R0 ;  /* 0x0000000000007202 */ /* 0x003fde0000000f00 */
.L_x_712:
[----:B01----:R-:W-:-:S15]  /*0360*/  MOV R3, RZ ;  /* 0x000000ff00037202 */ /* 0x003fde0000000f00 */
[----:B01----:R-:W-:-:S15]  /*0370*/  MOV R3, R3 ;  /* 0x0000000300037202 */ /* 0x003fde0000000f00 */
[----:B01----:R-:W-:-:S15]  /*0380*/  MOV R3, R3 ;  /* 0x0000000300037202 */ /* 0x003fde0000000f00 */
.L_x_717:
[----:B01----:R-:W-:-:S15]  /*0390*/  MOV R0, R0 ;  /* 0x0000000000007202 */ /* 0x003fde0000000f00 */
[----:B01----:R-:W-:-:S15]  /*03a0*/  MOV R0, R0 ;  /* 0x0000000000007202 */ /* 0x003fde0000000f00 */
.L_x_713:
[----:B01----:R-:W-:-:S15]  /*03b0*/  MOV R3, R3 ;  /* 0x0000000300037202 */ /* 0x003fde0000000f00 */
[----:B01----:R-:W-:-:S15]  /*03c0*/  MOV R3, R3 ;  /* 0x0000000300037202 */ /* 0x003fde0000000f00 */
.L_x_718:
[----:B01----:R-:W-:-:S15]  /*03d0*/  BSSY B6, `(.L_x_179) ;  /* 0x0000027000067945 */ /* 0x003fde0003800000 */
[----:B01----:R-:W-:-:S15]  /*03e0*/  BRA `(.L_x_180) ;  /* 0x0000000000007947 */ /* 0x003fde0003800000 */
.L_x_180:
[----:B01----:R-:W-:-:S15]  /*03f0*/  MOV R3, R3 ;  /* 0x0000000300037202 */ /* 0x003fde0000000f00 */
[----:B01----:R-:W-:-:S15]  /*0400*/  MOV R0, R0 ;  /* 0x0000000000007202 */ /* 0x003fde0000000f00 */
[----:B01----:R-:W-:-:S15]  /*0410*/  MOV R18, R3 ;  /* 0x0000000300127202 */ /* 0x003fde0000000f00 */
[----:B01----:R-:W-:-:S15]  /*0420*/  MOV R17, R0 ;  /* 0x0000000000117202 */ /* 0x003fde0000000f00 */
.L_x_714:
[----:B01----:R-:W-:-:S15]  /*0430*/  ISETP.LT.AND P0, PT, R18, 0x4, PT ;  /* 0x000000041200780c */ /* 0x003fde0003f01270 */
[----:B01----:R-:W-:-:S15]  /*0440*/  PLOP3.LUT P0, PT, P0, PT, PT, 0x8, 0x0 ;  /* 0x000000000000781c */ /* 0x003fde000070e170 */
[----:B01----:R-:W-:-:S15]  /*0450*/  @P0 BRA `(.L_x_181) ;  /* 0x000001e000000947 */ /* 0x003fde0003800000 */
[----:B01----:R-:W-:-:S15]  /*0460*/  BRA `(.L_x_182) ;  /* 0x0000000000007947 */ /* 0x003fde0003800000 */
.L_x_182:
[----:B01----:R-:W-:-:S15]  /*0470*/  MOV R4, R23 ;  /* 0x0000001700047202 */ /* 0x003fde0000000f00 */
[----:B01----:R-:W-:-:S15]  /*0480*/  MOV R5, R19 ;  /* 0x0000001300057202 */ /* 0x003fde0000000f00 */
[----:B01----:R-:W-:-:S15]  /*0490*/  MOV R6, R18 ;  /* 0x0000001200067202 */ /* 0x003fde0000000f00 */
[----:B01----:R-:W-:-:S15]  /*04a0*/  MOV R20, 32@lo((_ZNK2FW10MatrixBaseIfLi4ENS_5Mat4fEEmlINS_5Vec4fEEET_RKNS_10VectorBaseIfLi4ES5_EE + .L_x_6@srel)) ;  /* 0x0000000000147802 */ /* 0x003fde0000000f00 */
[----:B01----:R-:W-:-:S15]  /*04b0*/  MOV R21, 32@hi((_ZNK2FW10MatrixBaseIfLi4ENS_5Mat4fEEmlINS_5Vec4fEEET_RKNS_10VectorBaseIfLi4ES5_EE + .L_x_6@srel)) ;  /* 0x0000000000157802 */ /* 0x003fde0000000f00 */
[----:B01----:R-:W-:-:S15]  /*04c0*/  CALL.ABS.NOINC `(_ZNK2FW10MatrixBaseIfLi4ENS_5Mat4fEE3getEii) ;  /* 0x0000000000007943 */ /* 0x003fde0003c00000 */
.L_x_6:
[----:B01----:R-:W-:-:S15]  /*04d0*/  MOV R4, R4 ;  /* 0x0000000400047202 */ /* 0x003fde0000000f00 */
[----:B01----:R-:W-:-:S15]  /*04e0*/  MOV R4, R4 ;  /* 0x0000000400047202 */ /* 0x003fde0000000f00 */
[----:B01----:R1:W0:-:S15]  /*04f0*/  LD R0, [R4] ;  /* 0x0000000004007980 */ /* 0x00321e0000100800 */
[----:B01----:R-:W-:-:S15]  /*0500*/  MOV R4, R24 ;  /* 0x0000001800047202 */ /* 0x003fde0000000f00 */
[----:B01----:R-:W-:-:S15]  /*0510*/  MOV R5, R18 ;  /* 0x0000001200057202 */ /* 0x003fde0000000f00 */
[----:B01----:R-:W-:-:S15]  /*0520*/  MOV R16, R0 ;  /* 0x0000000000107202 */ /* 0x003fde0000000f00 */
[----:B01----:R-:W-:-:S15]  /*0530*/  MOV R20, 32@lo((_ZNK2FW10MatrixBaseIfLi4ENS_5Mat4fEEmlINS_5Vec4fEEET_RKNS_10VectorBaseIfLi4ES5_EE + .L_x_7@srel)) ;  /* 0x0000000000147802 */ /* 0x003fde0000000f00 */
[----:B01----:R-:W-:-:S15]  /*0540*/  MOV R21, 32@hi((_ZNK2FW10MatrixBaseIfLi4ENS_5Mat4fEEmlINS_5Vec4fEEET_RKNS_10VectorBaseIfLi4ES5_EE + .L_x_7@srel)) ;  /* 0x0000000000157802 */ /* 0x003fde0000000f00 */
[----:B01----:R-:W-:-:S15]  /*0550*/  CALL.ABS.NOINC `(_ZNK2FW10VectorBaseIfLi4ENS_5Vec4fEEixEi) ;  /* 0x0000000000007943 */ /* 0x003fde0003c00000 */
.L_x_7:
[----:B01----:R-:W-:-:S15]  /*0560*/  MOV R4, R4 ;  /* 0x0000000400047202 */ /* 0x003fde0000000f00 */
[----:B01----:R-:W-:-:S15]  /*0570*/  MOV R4, R4 ;  /* 0x0000000400047202 */ /* 0x003fde0000000f00 */
[----:B01----:R1:W0:-:S15]  /*0580*/  LD R4, [R4] ;  /* 0x0000000004047980 */ /* 0x00321e0000100800 */
[----:B01----:R-:W-:-:S15]  /*0590*/  FMUL.FTZ R4, R16, R4 ;  /* 0x0000000410047220 */ /* 0x003fde0000410000 */
[----:B01----:R-:W-:-:S15]  /*05a0*/  FADD.FTZ R4, R17, R4 ;  /* 0x0000000411047221 */ /* 0x003fde0000010000 */
[----:B01----:R-:W-:-:S15]  /*05b0*/  MOV R4, R4 ;  /* 0x0000000400047202 */ /* 0x003fde0000000f00 */
.L_x_715:
[----:B01----:R-:W-:-:S15]  /*05c0*/  BRA `(.L_x_183) ;  /* 0x0000000000007947 */ /* 0x003fde0003800000 */
.L_x_183:
[----:B01----:R-:W-:-:S15]  /*05d0*/  IADD3 R0, R18, 0x1, RZ ;  /* 0x0000000112007810 */ /* 0x003fde0007ffe0ff */
[----:B01----:R-:W-:-:S15]  /*05e0*/  MOV R3, R0 ;  /* 0x0000000000037202 */ /* 0x003fde0000000f00 */
.L_x_719:
[----:B01----:R-:W-:-:S15]  /*05f0*/  MOV R4, R4 ;  /* 0x0000000400047202 */ /* 0x003fde0000000f00 */
[----:B01----:R-:W-:-:S15]  /*0600*/  MOV R0, R4 ;  /* 0x0000000400007202 */ /* 0x003fde0000000f00 */
.L_x_716:
[----:B01----:R-:W-:-:S15]  /*0610*/  MOV R3, R3 ;  /* 0x0000000300037202 */ /* 0x003fde0000000f00 */
[----:B01----:R-:W-:-:S15]  /*0620*/  MOV R3, R3 ;  /* 0x0000000300037202 */ /* 0x003fde0000000f00 */
.L_x_720:
[----:B01----:R-:W-:-:S15]  /*0630*/  BRA `(.L_x_180) ;  /* 0xfffffdb000007947 */ /* 0x003fde000383ffff */
.L_x_181:
[----:B01----:R-:W-:-:S15]  /*0640*/  BSYNC B6 ;  /* 0x0000000000067941 */ /* 0x003fde0003800000 */
.L_x_179:
[----:B01----:R-:W-:-:S15]  /*0650*/  IADD3 R4, R22, RZ, RZ ;  /* 0x000000ff16047210 */ /* 0x003fde0007ffe0ff */
[----:B01----:R-:W-:-:S15]  /*0660*/  MOV R4, R4 ;  /* 0x0000000400047202 */ /* 0x003fde0000000f00 */
[----:B01----:R-:W-:-:S15]  /*0670*/  MOV R5, R19 ;  /* 0x0000001300057202 */ /* 0x003fde0000000f00 */
[----:B01----:R-:W-:-:S15]  /*0680*/  MOV R20, 32@lo((_ZNK2FW10MatrixBaseIfLi4ENS_5Mat4fEEmlINS_5Vec4fEEET_RKNS_10VectorBaseIfLi4ES5_EE + .L_x_8@srel)) ;  /* 0x0000000000147802 */ /* 0x003fde0000000f00 */
[----:B01----:R-:W-:-:S15]  /*0690*/  MOV R21, 32@hi((_ZNK2FW10MatrixBaseIfLi4ENS_5Mat4fEEmlINS_5Vec4fEEET_RKNS_10VectorBaseIfLi4ES5_EE + .L_x_8@srel)) ;  /* 0x0000000000157802 */ /* 0x003fde0000000f00 */
[----:B01----:R-:W-:-:S15]  /*06a0*/  CALL.ABS.NOINC `(_ZN2FW10VectorBaseIfLi4ENS_5Vec4fEEixEi) ;  /* 0x0000000000007943 */ /* 0x003fde0003c00000 */
.L_x_8:
[----:B01----:R-:W-:-:S15]  /*06b0*/  MOV R4, R4 ;  /* 0x0000000400047202 */ /* 0x003fde0000000f00 */
[----:B01----:R-:W-:-:S15]  /*06c0*/  MOV R4, R4 ;  /* 0x0000000400047202 */ /* 0x003fde0000000f00 */
[----:B01----:R1:W-:-:S15]  /*06d0*/  ST [R4], R17 ;  /* 0x0000000004007385 */ /* 0x0033de0000100811 */
.L_x_847:
[----:B01----:R-:W-:-:S15]  /*06e0*/  BRA `(.L_x_184) ;  /* 0x0000000000007947 */ /* 0x003fde0003800000 */
.L_x_184:
[----:B01----:R-:W-:-:S15]  /*06f0*/  IADD3 R0, R19, 0x1, RZ ;  /* 0x0000000113007810 */ /* 0x003fde0007ffe0ff */
[----:B01----:R-:W-:-:S15]  /*0700*/  MOV R0, R0 ;  /* 0x0000000000007202 */ /* 0x003fde0000000f00 */
.L_x_709:
[----:B01----:R-:W-:-:S15]  /*0710*/  MOV R0, R0 ;  /* 0x0000000000007202 */ /* 0x003fde0000000f00 */
[----:B01----:R-:W-:-:S15]  /*0720*/  MOV R0, R0 ;  /* 0x0000000000007202 */ /* 0x003fde0000000f00 */
.L_x_710:
[----:B01----:R-:W-:-:S15]  /*0730*/  BRA `(.L_x_176) ;  /* 0xfffffb9000007947 */ /* 0x003fde000383ffff */
.L_x_177:
[----:B01----:R-:W-:-:S15]  /*0740*/  BSYNC B7 ;  /* 0x0000000000077941 */ /* 0x003fde0003800000 */
.L_x_175:
[----:B01----:R-:W-:-:S15]  /*0750*/  IADD3 R0, R22, 0xc, RZ ;  /* 0x0000000c16007810 */ /* 0x003fde0007ffe0ff */
[----:B01----:R-:W-:-:S15]  /*0760*/  MOV R0, R0 ;  /* 0x0000000000007202 */ /* 0x003fde0000000f00 */
[----:B01----:R1:W0:-:S15]  /*0770*/  LD R0, [R0] ;  /* 0x0000000000007980 */ /* 0x00321e0000100800 */
[----:B01----:R-:W-:-:S15]  /*0780*/  IADD3 R3, R22, 0x8, RZ ;  /* 0x0000000816037810 */ /* 0x003fde0007ffe0ff */
[----:B01----:R-:W-:-:S15]  /*0790*/  MOV R3, R3 ;  /* 0x0000000300037202 */ /* 0x003fde0000000f00 */
[----:B01----:R1:W0:-:S15]  /*07a0*/  LD R3, [R3] ;  /* 0x0000000003037980 */ /* 0x00321e0000100800 */
[----:B01----:R-:W-:-:S15]  /*07b0*/  IADD3 R4, R22, 0x4, RZ ;  /* 0x0000000416047810 */ /* 0x003fde0007ffe0ff */
[----:B01----:R-:W-:-:S15]  /*07c0*/  MOV R4, R4 ;  /* 0x0000000400047202 */ /* 0x003fde0000000f00 */
[----:B01----:R1:W0:-:S15]  /*07d0*/  LD R4, [R4] ;  /* 0x0000000004047980 */ /* 0x00321e0000100800 */
[----:B01----:R-:W-:-:S15]  /*07e0*/  IADD3 R5, R22, RZ, RZ ;  /* 0x000000ff16057210 */ /* 0x003fde0007ffe0ff */
[----:B01----:R-:W-:-:S15]  /*07f0*/  MOV R5, R5 ;  /* 0x0000000500057202 */ /* 0x003fde0000000f00 */
[----:B01----:R1:W0:-:S15]  /*0800*/  LD R5, [R5] ;  /* 0x0000000005057980 */ /* 0x00321e0000100800 */
[----:B01----:R-:W-:-:S15]  /*0810*/  ISETP.NE.AND P0, PT, R23, RZ, PT ;  /* 0x000000ff1700720c */ /* 0x003fde0003f05270 */
[----:B01----:R-:W-:-:S15]  /*0820*/  PLOP3.LUT P0, PT, P0, PT, PT, 0x8, 0x0 ;  /* 0x000000000000781c */ /* 0x003fde000070e170 */
[----:B01----:R-:W-:-:S15]  /*0830*/  PLOP3.LUT P0, PT, P0, PT, PT, 0x8, 0x0 ;  /* 0x000000000000781c */ /* 0x003fde000070e170 */
[----:B01----:R-:W-:-:S15]  /*0840*/  MOV R0, R0 ;  /* 0x0000000000007202 */ /* 0x003fde0000000f00 */
[----:B01----:R-:W-:-:S15]  /*0850*/  MOV R3, R3 ;  /* 0x0000000300037202 */ /* 0x003fde0000000f00 */
[----:B01----:R-:W-:-:S15]  /*0860*/  MOV R6, R4 ;  /* 0x0000000400067202 */ /* 0x003fde0000000f00 */
[----:B01----:R-:W-:-:S15]  /*0870*/  MOV R4, R5 ;  /* 0x0000000500047202 */ /* 0x003fde0000000f00 */
[----:B01----:R-:W-:-:S15]  /*0880*/  BSSY B0, `(.L_x_185) ;  /* 0x0000004000007945 */ /* 0x003fde0003800000 */
[----:B01----:R-:W-:-:S15]  /*0890*/  @P0 BRA `(.L_x_186) ;  /* 0x0000002000000947 */ /* 0x003fde0003800000 */
[----:B01----:R-:W-:-:S15]  /*08a0*/  BRA `(.L_x_187) ;  /* 0x0000000000007947 */ /* 0x003fde0003800000 */
.L_x_187:
[----:B01----:R-:W-:-:S15]  /*08b0*/  BRA `(.L_x_186) ;  /* 0x0000000000007947 */ /* 0x003fde0003800000 */
.L_x_186:
[----:B01----:R-:W-:-:S15]  /*08c0*/  BSYNC B0 ;  /* 0x0000000000007941 */ /* 0x003fde0003800000 */
.L_x_185:
[----:B01----:R-:W-:-:S15]  /*08d0*/  MOV R4, R4 ;  /* 0x0000000400047202 */ /* 0x003fde0000000f00 */
[----:B01----:R-:W-:-:S15]  /*08e0*/  MOV R5, R6 ;  /* 0x0000000600057202 */ /* 0x003fde0000000f00 */
[----:B01----:R-:W-:-:S15]  /*08f0*/  MOV R6, R3 ;  /* 0x0000000300067202 */ /* 0x003fde0000000f00 */
[----:B01----:R-:W-:-:S15]  /*0900*/  MOV R7, R0 ;  /* 0x0000000000077202 */ /* 0x003fde0000000f00 */
[----:B01----:R-:W-:-:S15]  /*0910*/  BRA `(.L_x_188) ;  /* 0x0000000000007947 */ /* 0x003fde0003800000 */
.L_x_188:
[----:B01----:R-:W-:-:S15]  /*0920*/  MOV R3, R2 ;  /* 0x0000000200037202 */ /* 0x003fde0000000f00 */
[----:B01----:R-:W-:-:S15]  /*0930*/  MOV R4, R4 ;  /* 0x0000000400047202 */ /* 0x003fde0000000f00 */
[----:B01----:R-:W-:-:S15]  /*0940*/  MOV R5, R5 ;  /* 0x0000000500057202 */ /* 0x003fde0000000f00 */
[----:B01----:R-:W-:-:S15]  /*0950*/  MOV R6, R6 ;  /* 0x0000000600067202 */ /* 0x003fde0000000f00 */
[----:B01----:R-:W-:-:S15]  /*0960*/  MOV R7, R7 ;  /* 0x0000000700077202 */ /* 0x003fde0000000f00 */
[----:B01----:R1:W-:-:S15]  /*0970*/  BMOV.32 B6, R25 ;  /* 0x0000001906007356 */ /* 0x0033de0000000000 */
[----:B01----:R1:W-:-:S15]  /*0980*/  BMOV.32 B7, R26 ;  /* 0x0000001a07007356 */ /* 0x0033de0000000000 */
[----:B01----:R1:W0:-:S15]  /*0990*/  LDL R2, [R1+0x10] ;  /* 0x0000100001027983 */ /* 0x00321e0000100800 */
        /* <DEDUP_REMOVED lines=11> */
[----:B01----:R-:W-:-:S15]  /*0a50*/  MOV R1, R3 ;  /* 0x0000000300017202 */ /* 0x003fde0000000f00 */
[----:B01----:R-:W-:-:S15]  /*0a60*/  RET.ABS.NODEC R20 0x0 ;  /* 0x0000000014007950 */ /* 0x003fde0003e00000 */
.L_x_189:
        /* <DEDUP_REMOVED lines=9> */
.L_x_711:


//--------------------- .text._ZNK2FW10VectorBaseIfLi3ENS_5Vec3fEEdvERKf --------------------------
	.section	.text._ZNK2FW10VectorBaseIfLi3ENS_5Vec3fEEdvERKf,"ax",@progbits
	.sectioninfo	@"SHI_REGISTERS=24"
	.align	128
        .global         _ZNK2FW10VectorBaseIfLi3ENS_5Vec3fEEdvERKf
        .type           _ZNK2FW10VectorBaseIfLi3ENS_5Vec3fEEdvERKf,@function
        .size           _ZNK2FW10VectorBaseIfLi3ENS_5Vec3fEEdvERKf,(.L_x_726 - _ZNK2FW10VectorBaseIfLi3ENS_5Vec3fEEdvERKf)
_ZNK2FW10VectorBaseIfLi3ENS_5Vec3fEEdvERKf:
.text._ZNK2FW10VectorBaseIfLi3ENS_5Vec3fEEdvERKf:
[----:B01----:R-:W-:-:S15]  /*0000*/  IADD3 R1, R1, -0x28, RZ ;  /* 0xffffffd801017810 */ /* 0x003fde0007ffe0ff */
[----:B01----:R1:W0:-:S15]  /*0010*/  S2R R0, SR_LMEMHIOFF ;  /* 0x0000000000007919 */ /* 0x00321e0000003700 */
[----:B01----:R-:W-:-:S15]  /*0020*/  ISETP.GE.U32.AND P0, PT, R1, R0, PT ;  /* 0x000000000100720c */ /* 0x003fde0003f06070 */
[----:B01----:R-:W-:-:S15]  /*0030*/  @P0 BRA `(.L_x_190) ;  /* 0x0000001000000947 */ /* 0x003fde0003800000 */
[----:B01----:R-:W-:-:S15]  /*0040*/  BPT.TRAP 0x1 ;  /* 0x000000040000795c */ /* 0x003fde0000300000 */
.L_x_190:
[----:B01----:R1:W-:-:S15]  /*0050*/  STL [R1+0x24], R21 ;  /* 0x0000241501007387 */ /* 0x0033de0000100800 */
[----:B01----:R1:W-:-:S15]  /*0060*/  STL [R1+0x20], R20 ;  /* 0x0000201401007387 */ /* 0x0033de0000100800 */
[----:B01----:R1:W-:-:S15]  /*0070*/  STL [R1+0x1c], R19 ;  /* 0x00001c1301007387 */ /* 0x0033de0000100800 */
[----:B01----:R1:W-:-:S15]  /*0080*/  STL [R1+0x18], R18 ;  /* 0x0000181201007387 */ /* 0x0033de0000100800 */
[----:B01----:R1:W-:-:S15]  /*0090*/  STL [R1+0x14], R17 ;  /* 0x0000141101007387 */ /* 0x0033de0000100800 */
[----:B01----:R1:W-:-:S15]  /*00a0*/  STL [R1+0x10], R16 ;  /* 0x0000101001007387 */ /* 0x0033de0000100800 */
[----:B01----:R1:W-:-:S15]  /*00b0*/  STL [R1+0xc], R2 ;  /* 0x00000c0201007387 */ /* 0x0033de0000100800 */
[----:B01----:R-:W-:-:S15]  /*00c0*/  MOV R5, R5 ;  /* 0x0000000500057202 */ /* 0x003fde0000000f00 */
[----:B01----:R-:W-:-:S15]  /*00d0*/  MOV R4, R4 ;  /* 0x0000000400047202 */ /* 0x003fde0000000f00 */
[----:B01----:R-:W-:-:S15]  /*00e0*/  IADD3 R0, R1, RZ, RZ ;  /* 0x000000ff01007210 */ /* 0x003fde0007ffe0ff */
[----:B01----:R-:W-:-:S15]  /*00f0*/  MOV R0, R0 ;  /* 0x0000000000007202 */ /* 0x003fde0000000f00 */
[----:B01----:R-:W-:-:S15]  /*0100*/  IADD3 R0, R0, c[0x0][0x20], RZ ;  /* 0x0000080000007a10 */ /* 0x003fde0007ffe0ff */
[----:B01----:R-:W-:-:S15]  /*0110*/  MOV R4, R4 ;  /* 0x0000000400047202 */ /* 0x003fde0000000f00 */
[----:B01----:R-:W-:-:S15]  /*0120*/  MOV R5, R5 ;  /* 0x0000000500057202 */ /* 0x003fde0000000f00 */
[----:B01----:R-:W-:-:S15]  /*0130*/  MOV R17, R0 ;  /* 0x0000000000117202 */ /* 0x003fde0000000f00 */
[----:B01----:R-:W-:-:S15]  /*0140*/  MOV R18, R4 ;  /* 0x0000000400127202 */ /* 0x003fde0000000f00 */
[----:B01----:R-:W-:-:S15]  /*0150*/  MOV R19, R5 ;  /* 0x0000000500137202 */ /* 0x003fde0000000f00 */
.L_x_848:
[----:B01----:R-:W-:-:S15]  /*0160*/  MOV R4, R18 ;  /* 0x0000001200047202 */ /* 0x003fde0000000f00 */
[----:B01----:R-:W-:-:S15]  /*0170*/  MOV R20, 32@lo((_ZNK2FW10VectorBaseIfLi3ENS_5Vec3fEEdvERKf + .L_x_9@srel)) ;  /* 0x0000000000147802 */ /* 0x003fde0000000f00 */
[----:B01----:R-:W-:-:S15]  /*0180*/  MOV R21, 32@hi((_ZNK2FW10VectorBaseIfLi3ENS_5Vec3fEEdvERKf + .L_x_9@srel)) ;  /* 0x0000000000157802 */ /* 0x003fde0000000f00 */
[----:B01----:R-:W-:-:S15]  /*0190*/  CALL.ABS.NOINC `(_ZNK2FW10VectorBaseIfLi3ENS_5Vec3fEE6getPtrEv) ;  /* 0x0000000000007943 */ /* 0x003fde0003c00000 */
.L_x_9:
[----:B01----:R-:W-:-:S15]  /*01a0*/  MOV R4, R4 ;  /* 0x0000000400047202 */ /* 0x003fde0000000f00 */
[----:B01----:R-:W-:-:S15]  /*01b0*/  MOV R16, R4 ;  /* 0x0000000400107202 */ /* 0x003fde0000000f00 */
[----:B01----:R-:W-:-:S15]  /*01c0*/  IADD3 R0, R17, RZ, RZ ;  /* 0x000000ff11007210 */ /* 0x003fde0007ffe0ff */
[----:B01----:R-:W-:-:S15]  /*01d0*/  MOV R4, R0 ;  /* 0x0000000000047202 */ /* 0x003fde0000000f00 */
[----:B01----:R-:W-:-:S15]  /*01e0*/  MOV R2, R0 ;  /* 0x0000000000027202 */ /* 0x003fde0000000f00 */
[----:B01----:R-:W-:-:S15]  /*01f0*/  MOV R20, 32@lo((_ZNK2FW10VectorBaseIfLi3ENS_5Vec3fEEdvERKf + .L_x_10@srel)) ;  /* 0x0000000000147802 */ /* 0x003fde0000000f00 */
[----:B01----:R-:W-:-:S15]  /*0200*/  MOV R21, 32@hi((_ZNK2FW10VectorBaseIfLi3ENS_5Vec3fEEdvERKf + .L_x_10@srel)) ;  /* 0x0000000000157802 */ /* 0x003fde0000000f00 */
[----:B01----:R-:W-:-:S15]  /*0210*/  CALL.ABS.NOINC `(_ZN2FW5Vec3fC1Ev) ;  /* 0x0000000000007943 */ /* 0x003fde0003c00000 */
.L_x_10:
[----:B01----:R-:W-:-:S15]  /*0220*/  MOV R4, R2 ;  /* 0x0000000200047202 */ /* 0x003fde0000000f00 */
[----:B01----:R-:W-:-:S15]  /*0230*/  MOV R20, 32@lo((_ZNK2FW10VectorBaseIfLi3ENS_5Vec3fEEdvERKf + .L_x_11@srel)) ;  /* 0x0000000000147802 */ /* 0x003fde0000000f00 */
[----:B01----:R-:W-:-:S15]  /*0240*/  MOV R21, 32@hi((_ZNK2FW10VectorBaseIfLi3ENS_5Vec3fEEdvERKf + .L_x_11@srel)) ;  /* 0x0000000000157802 */ /* 0x003fde0000000f00 */
[----:B01----:R-:W-:-:S15]  /*0250*/  CALL.ABS.NOINC `(_ZN2FW5Vec3f6getPtrEv) ;  /* 0x0000000000007943 */ /* 0x003fde0003c00000 */
.L_x_11:
[----:B01----:R-:W-:-:S15]  /*0260*/  MOV R4, R4 ;  /* 0x0000000400047202 */ /* 0x003fde0000000f00 */
[----:B01----:R-:W-:-:S15]  /*0270*/  MOV R0, R4 ;  /* 0x0000000400007202 */ /* 0x003fde0000000f00 */
.L_x_849:
[----:B01----:R-:W-:-:S15]  /*0280*/  MOV R3, RZ ;  /* 0x000000ff00037202 */ /* 0x003fde0000000f00 */
[----:B01----:R-:W-:-:S15]  /*0290*/  MOV R3, R3 ;  /* 0x0000000300037202 */ /* 0x003fde0000000f00 */
[----:B01----:R-:W-:-:S15]  /*02a0*/  MOV R3, R3 ;  /* 0x0000000300037202 */ /* 0x003fde0000000f00 */
.L_x_721:
[----:B01----:R-:W-:-:S15]  /*02b0*/  MOV R3, R3 ;  /* 0x0000000300037202 */ /* 0x003fde0000000f00 */
[----:B01----:R-:W-:-:S15]  /*02c0*/  MOV R3, R3 ;  /* 0x0000000300037202 */ /* 0x003fde0000000f00 */
.L_x_722:
[----:B01----:R-:W-:-:S15]  /*02d0*/  BSSY B0, `(.L_x_191) ;  /* 0x000001a000007945 */ /* 0x003fde0003800000 */
[----:B01----:R-:W-:-:S15]  /*02e0*/  BRA `(.L_x_192) ;  /* 0x0000000000007947 */ /* 0x003fde0003800000 */
.L_x_192:
[----:B01----:R-:W-:-:S15]  /*02f0*/  MOV R3, R3 ;  /* 0x0000000300037202 */ /* 0x003fde0000000f00 */
[----:B01----:R-:W-:-:S15]  /*0300*/  MOV R3, R3 ;  /* 0x0000000300037202 */ /* 0x003fde0000000f00 */
.L_x_723:
[----:B01----:R-:W-:-:S15]  /*0310*/  ISETP.LT.AND P0, PT, R3, 0x3, PT ;  /* 0x000000030300780c */ /* 0x003fde0003f01270 */
[----:B01----:R-:W-:-:S15]  /*0320*/  PLOP3.LUT P0, PT, P0, PT, PT, 0x8, 0x0 ;  /* 0x000000000000781c */ /* 0x003fde000070e170 */
[----:B01----:R-:W-:-:S15]  /*0330*/  @P0 BRA `(.L_x_193) ;  /* 0x0000013000000947 */ /* 0x003fde0003800000 */
[----:B01----:R-:W-:-:S15]  /*0340*/  BRA `(.L_x_194) ;  /* 0x0000000000007947 */ /* 0x003fde0003800000 */
.L_x_194:
[----:B01----:R-:W-:-:S15]  /*0350*/  SHF.L.U32 R4, R3, 0x2, RZ ;  /* 0x0000000203047819 */ /* 0x003fde00000006ff */
[----:B01----:R-:W-:-:S15]  /*0360*/  IADD3 R4, R16, R4, RZ ;  /* 0x0000000410047210 */ /* 0x003fde0007ffe0ff */
[----:B01----:R-:W-:-:S15]  /*0370*/  MOV R4, R4 ;  /* 0x0000000400047202 */ /* 0x003fde0000000f00 */
[----:B01----:R1:W0:-:S15]  /*0380*/  LD R4, [R4] ;  /* 0x0000000004047980 */ /* 0x00321e0000100800 */
[----:B01----:R-:W-:-:S15]  /*0390*/  MOV R5, R19 ;  /* 0x0000001300057202 */ /* 0x003fde0000000f00 */
[----:B01----:R1:W0:-:S15]  /*03a0*/  LD R5, [R5] ;  /* 0x0000000005057980 */ /* 0x00321e0000100800 */
[----:B01----:R1:W0:-:S15]  /*03b0*/  MUFU.RCP R5, R5 ;  /* 0x0000000500057308 */ /* 0x00321e0000001000 */
[----:B01----:R-:W-:-:S15]  /*03c0*/  FMUL.FTZ R4, R4, R5 ;  /* 0x0000000504047220 */ /* 0x003fde0000410000 */
[----:B01----:R-:W-:-:S15]  /*03d0*/  SHF.L.U32 R5, R3, 0x2, RZ ;  /* 0x0000000203057819 */ /* 0x003fde00000006ff */
[----:B01----:R-:W-:-:S15]  /*03e0*/  IADD3 R5, R0, R5, RZ ;  /* 0x0000000500057210 */ /* 0x003fde0007ffe0ff */
[----:B01----:R-:W-:-:S15]  /*03f0*/  MOV R5, R5 ;  /* 0x0000000500057202 */ /* 0x003fde0000000f00 */
[----:B01----:R1:W-:-:S15]  /*0400*/  ST [R5], R4 ;  /* 0x0000000005007385 */ /* 0x0033de0000100804 */
[----:B01----:R-:W-:-:S15]  /*0410*/  BRA `(.L_x_195) ;  /* 0x0000000000007947 */ /* 0x003fde0003800000 */
.L_x_195:
[----:B01----:R-:W-:-:S15]  /*0420*/  IADD3 R3, R3, 0x1, RZ ;  /* 0x0000000103037810 */ /* 0x003fde0007ffe0ff */
[----:B01----:R-:W-:-:S15]  /*0430*/  MOV R3, R3 ;  /* 0x0000000300037202 */ /* 0x003fde0000000f00 */
.L_x_724:
[----:B01----:R-:W-:-:S15]  /*0440*/  MOV R3, R3 ;  /* 0x0000000300037202 */ /* 0x003fde0000000f00 */
[----:B01----:R-:W-:-:S15]  /*0450*/  MOV R3, R3 ;  /* 0x0000000300037202 */ /* 0x003fde0000000f00 */
.L_x_725:
[----:B01----:R-:W-:-:S15]  /*0460*/  BRA `(.L_x_192) ;  /* 0xfffffe8000007947 */ /* 0x003fde000383ffff */
.L_x_193:
[----:B01----:R-:W-:-:S15]  /*0470*/  BSYNC B0 ;  /* 0x0000000000007941 */ /* 0x003fde0003800000 */
.L_x_191:
        /* <DEDUP_REMOVED lines=15> */
[----:B01----:R-:W-:-:S15]  /*0570*/  BSSY B0, `(.L_x_196) ;  /* 0x0000004000007945 */ /* 0x003fde0003800000 */
[----:B01----:R-:W-:-:S15]  /*0580*/  @P0 BRA `(.L_x_197) ;  /* 0x0000002000000947 */ /* 0x003fde0003800000 */
[----:B01----:R-:W-:-:S15]  /*0590*/  BRA `(.L_x_198) ;  /* 0x0000000000007947 */ /* 0x003fde0003800000 */
.L_x_198:
[----:B01----:R-:W-:-:S15]  /*05a0*/  BRA `(.L_x_197) ;  /* 0x0000000000007947 */ /* 0x003fde0003800000 */
.L_x_197:
[----:B01----:R-:W-:-:S15]  /*05b0*/  BSYNC B0 ;  /* 0x0000000000007941 */ /* 0x003fde0003800000 */
.L_x_196:
[----:B01----:R-:W-:-:S15]  /*05c0*/  MOV R4, R4 ;  /* 0x0000000400047202 */ /* 0x003fde0000000f00 */
[----:B01----:R-:W-:-:S15]  /*05d0*/  MOV R5, R6 ;  /* 0x0000000600057202 */ /* 0x003fde0000000f00 */
[----:B01----:R-:W-:-:S15]  /*05e0*/  MOV R6, R3 ;  /* 0x0000000300067202 */ /* 0x003fde0000000f00 */
[----:B01----:R-:W-:-:S15]  /*05f0*/  BRA `(.L_x_199) ;  /* 0x0000000000007947 */ /* 0x003fde0003800000 */
.L_x_199:
[----:B01----:R-:W-:-:S15]  /*0600*/  MOV R4, R4 ;  /* 0x0000000400047202 */ /* 0x003fde0000000f00 */
[----:B01----:R-:W-:-:S15]  /*0610*/  MOV R5, R5 ;  /* 0x0000000500057202 */ /* 0x003fde0000000f00 */
[----:B01----:R-:W-:-:S15]  /*0620*/  MOV R6, R6 ;  /* 0x0000000600067202 */ /* 0x003fde0000000f00 */
[----:B01----:R1:W0:-:S15]  /*0630*/  LDL R2, [R1+0xc] ;  /* 0x00000c0001027983 */ /* 0x00321e0000100800 */
[----:B01----:R1:W0:-:S15]  /*0640*/  LDL R16, [R1+0x10] ;  /* 0x0000100001107983 */ /* 0x00321e0000100800 */
[----:B01----:R1:W0:-:S15]  /*0650*/  LDL R17, [R1+0x14] ;  /* 0x0000140001117983 */ /* 0x00321e0000100800 */
[----:B01----:R1:W0:-:S15]  /*0660*/  LDL R18, [R1+0x18] ;  /* 0x0000180001127983 */ /* 0x00321e0000100800 */
[----:B01----:R1:W0:-:S15]  /*0670*/  LDL R19, [R1+0x1c] ;  /* 0x00001c0001137983 */ /* 0x00321e0000100800 */
[----:B01----:R1:W0:-:S15]  /*0680*/  LDL R20, [R1+0x20] ;  /* 0x0000200001147983 */ /* 0x00321e0000100800 */
[----:B01----:R1:W0:-:S15]  /*0690*/  LDL R21, [R1+0x24] ;  /* 0x0000240001157983 */ /* 0x00321e0000100800 */
[----:B01----:R-:W-:-:S15]  /*06a0*/  IADD3 R1, R1, 0x28, RZ ;  /* 0x0000002801017810 */ /* 0x003fde0007ffe0ff */
[----:B01----:R-:W-:-:S15]  /*06b0*/  RET.ABS.NODEC R20 0x0 ;  /* 0x0000000014007950 */ /* 0x003fde0003e00000 */
.L_x_200:
        /* <DEDUP_REMOVED lines=12> */
.L_x_726:


//--------------------- .text._ZNK2FW5Vec4f6getXYZEv --------------------------
	.section	.text._ZNK2FW5Vec4f6getXYZEv,"ax",@progbits
	.sectioninfo	@"SHI_REGISTERS=24"
	.align	128
        .global         _ZNK2FW5Vec4f6getXYZEv
        .type           _ZNK2FW5Vec4f6getXYZEv,@function
        .size           _ZNK2FW5Vec4f6getXYZEv,(.L_x_850 - _ZNK2FW5Vec4f6getXYZEv)
_ZNK2FW5Vec4f6getXYZEv:
.text._ZNK2FW5Vec4f6getXYZEv:
[----:B01----:R-:W-:-:S15]  /*0000*/  IADD3 R1, R1, -0x20, RZ ;  /* 0xffffffe001017810 */ /* 0x003fde0007ffe0ff */
[----:B01----:R1:W0:-:S15]  /*0010*/  S2R R0, SR_LMEMHIOFF ;  /* 0x0000000000007919 */ /* 0x00321e0000003700 */
[----:B01----:R-:W-:-:S15]  /*0020*/  ISETP.GE.U32.AND P0, PT, R1, R0, PT ;  /* 0x000000000100720c */ /* 0x003fde0003f06070 */
[----:B01----:R-:W-:-:S15]  /*0030*/  @P0 BRA `(.L_x_201) ;  /* 0x0000001000000947 */ /* 0x003fde0003800000 */
[----:B01----:R-:W-:-:S15]  /*0040*/  BPT.TRAP 0x1 ;  /* 0x000000040000795c */ /* 0x003fde0000300000 */
.L_x_201:
[----:B01----:R1:W-:-:S15]  /*0050*/  STL [R1+0x18], R21 ;  /* 0x0000181501007387 */ /* 0x0033de0000100800 */
[----:B01----:R1:W-:-:S15]  /*0060*/  STL [R1+0x14], R20 ;  /* 0x0000141401007387 */ /* 0x0033de0000100800 */
[----:B01----:R1:W-:-:S15]  /*0070*/  STL [R1+0x10], R16 ;  /* 0x0000101001007387 */ /* 0x0033de0000100800 */
[----:B01----:R1:W-:-:S15]  /*0080*/  STL [R1+0xc], R2 ;  /* 0x00000c0201007387 */ /* 0x0033de0000100800 */
        /* <DEDUP_REMOVED lines=17> */
[----:B01----:R-:W-:-:S15]  /*01a0*/  MOV R5, R5 ;  /* 0x0000000500057202 */ /* 0x003fde0000000f00 */
[----:B01----:R-:W-:-:S15]  /*01b0*/  MOV R6, R6 ;  /* 0x0000000600067202 */ /* 0x003fde0000000f00 */
[----:B01----:R-:W-:-:S15]  /*01c0*/  MOV R7, R7 ;  /* 0x0000000700077202 */ /* 0x003fde0000000f00 */
[----:B01----:R-:W-:-:S15]  /*01d0*/  MOV R20, 32@lo((_ZNK2FW5Vec4f6getXYZEv + .L_x_12@srel)) ;  /* 0x0000000000147802 */ /* 0x003fde0000000f00 */
[----:B01----:R-:W-:-:S15]  /*01e0*/  MOV R21, 32@hi((_ZNK2FW5Vec4f6getXYZEv + .L_x_12@srel)) ;  /* 0x0000000000157802 */ /* 0x003fde0000000f00 */
[----:B01----:R-:W-:-:S15]  /*01f0*/  CALL.ABS.NOINC `(_ZN2FW5Vec3fC1Efff) ;  /* 0x0000000000007943 */ /* 0x003fde0003c00000 */
.L_x_12:
[----:B01----:R-:W-:-:S15]  /*0200*/  ISETP.NE.AND P0, PT, R16, RZ, PT ;  /* 0x000000ff1000720c */ /* 0x003fde0003f05270 */
[----:B01----:R-:W-:-:S15]  /*0210*/  PLOP3.LUT P0, PT, P0, PT, PT, 0x8, 0x0 ;  /* 0x000000000000781c */ /* 0x003fde000070e170 */
[----:B01----:R-:W-:-:S15]  /*0220*/  PLOP3.LUT P0, PT, P0, PT, PT, 0x8, 0x0 ;  /* 0x000000000000781c */ /* 0x003fde000070e170 */
[----:B01----:R-:W-:-:S15]  /*0230*/  BSSY B0, `(.L_x_202) ;  /* 0x0000004000007945 */ /* 0x003fde0003800000 */
[----:B01----:R-:W-:-:S15]  /*0240*/  @P0 BRA `(.L_x_203) ;  /* 0x0000002000000947 */ /* 0x003fde0003800000 */
[----:B01----:R-:W-:-:S15]  /*0250*/  BRA `(.L_x_204) ;  /* 0x0000000000007947 */ /* 0x003fde0003800000 */
.L_x_204:
[----:B01----:R-:W-:-:S15]  /*0260*/  BRA `(.L_x_203) ;  /* 0x0000000000007947 */ /* 0x003fde0003800000 */
.L_x_203:
[----:B01----:R-:W-:-:S15]  /*0270*/  BSYNC B0 ;  /* 0x0000000000007941 */ /* 0x003fde0003800000 */
.L_x_202:
        /* <DEDUP_REMOVED lines=9> */
[----:B01----:R-:W-:-:S15]  /*0310*/  MOV R4, R4 ;  /* 0x0000000400047202 */ /* 0x003fde0000000f00 */
[----:B01----:R-:W-:-:S15]  /*0320*/  MOV R5, R3 ;  /* 0x0000000300057202 */ /* 0x003fde0000000f00 */
[----:B01----:R-:W-:-:S15]  /*0330*/  MOV R6, R0 ;  /* 0x0000000000067202 */ /* 0x003fde0000000f00 */
[----:B01----:R-:W-:-:S15]  /*0340*/  BRA `(.L_x_205) ;  /* 0x0000000000007947 */ /* 0x003fde0003800000 */
.L_x_205:
[----:B01----:R-:W-:-:S15]  /*0350*/  MOV R4, R4 ;  /* 0x0000000400047202 */ /* 0x003fde0000000f00 */
[----:B01----:R-:W-:-:S15]  /*0360*/  MOV R5, R5 ;  /* 0x0000000500057202 */ /* 0x003fde0000000f00 */
[----:B01----:R-:W-:-:S15]  /*0370*/  MOV R6, R6 ;  /* 0x0000000600067202 */ /* 0x003fde0000000f00 */
[----:B01----:R1:W0:-:S15]  /*0380*/  LDL R2, [R1+0xc] ;  /* 0x00000c0001027983 */ /* 0x00321e0000100800 */
[----:B01----:R1:W0:-:S15]  /*0390*/  LDL R16, [R1+0x10] ;  /* 0x0000100001107983 */ /* 0x00321e0000100800 */
[----:B01----:R1:W0:-:S15]  /*03a0*/  LDL R20, [R1+0x14] ;  /* 0x0000140001147983 */ /* 0x00321e0000100800 */
[----:B01----:R1:W0:-:S15]  /*03b0*/  LDL R21, [R1+0x18] ;  /* 0x0000180001157983 */ /* 0x00321e0000100800 */
[----:B01----:R-:W-:-:S15]  /*03c0*/  IADD3 R1, R1, 0x20, RZ ;  /* 0x0000002001017810 */ /* 0x003fde0007ffe0ff */
[----:B01----:R-:W-:-:S15]  /*03d0*/  RET.ABS.NODEC R20 0x0 ;  /* 0x0000000014007950 */ /* 0x003fde0003e00000 */
.L_x_206:
        /* <DEDUP_REMOVED lines=10> */
.L_x_850:


//--------------------- .text._ZN2FW9normalizeIfLi3ENS_5Vec3fEEET1_RKNS_10VectorBaseIT_XT0_ES2_EES4_ --------------------------
	.section	.text._ZN2FW9normalizeIfLi3ENS_5Vec3fEEET1_RKNS_10VectorBaseIT_XT0_ES2_EES4_,"ax",@progbits
	.sectioninfo	@"SHI_REGISTERS=24"
	.align	128
        .global         _ZN2FW9normalizeIfLi3ENS_5Vec3fEEET1_RKNS_10VectorBaseIT_XT0_ES2_EES4_
        .type           _ZN2FW9normalizeIfLi3ENS_5Vec3fEEET1_RKNS_10VectorBaseIT_XT0_ES2_EES4_,@function
        .size           _ZN2FW9normalizeIfLi3ENS_5Vec3fEEET1_RKNS_10VectorBaseIT_XT0_ES2_EES4_,(.L_x_851 - _ZN2FW9normalizeIfLi3ENS_5Vec3fEEET1_RKNS_10VectorBaseIT_XT0_ES2_EES4_)
_ZN2FW9normalizeIfLi3ENS_5Vec3fEEET1_RKNS_10VectorBaseIT_XT0_ES2_EES4_:
.text._ZN2FW9normalizeIfLi3ENS_5Vec3fEEET1_RKNS_10VectorBaseIT_XT0_ES2_EES4_:
[----:B01----:R-:W-:-:S15]  /*0000*/  IADD3 R1, R1, -0x10, RZ ;  /* 0xfffffff001017810 */ /* 0x003fde0007ffe0ff */
[----:B01----:R1:W0:-:S15]  /*0010*/  S2R R0, SR_LMEMHIOFF ;  /* 0x0000000000007919 */ /* 0x00321e0000003700 */
[----:B01----:R-:W-:-:S15]  /*0020*/  ISETP.GE.U32.AND P0, PT, R1, R0, PT ;  /* 0x000000000100720c */ /* 0x003fde0003f06070 */
[----:B01----:R-:W-:-:S15]  /*0030*/  @P0 BRA `(.L_x_207) ;  /* 0x0000001000000947 */ /* 0x003fde0003800000 */
[----:B01----:R-:W-:-:S15]  /*0040*/  BPT.TRAP 0x1 ;  /* 0x000000040000795c */ /* 0x003fde0000300000 */
.L_x_207:
        /* <DEDUP_REMOVED lines=10> */
[----:B01----:R-:W-:-:S15]  /*00f0*/  MOV R4, R2 ;  /* 0x0000000200047202 */ /* 0x003fde0000000f00 */
[----:B01----:R-:W-:-:S15]  /*0100*/  MOV R5, R16 ;  /* 0x0000001000057202 */ /* 0x003fde0000000f00 */
[----:B01----:R-:W-:-:S15]  /*0110*/  MOV R20, 32@lo((_ZN2FW9normalizeIfLi3ENS_5Vec3fEEET1_RKNS_10VectorBaseIT_XT0_ES2_EES4_ + .L_x_13@srel)) ;  /* 0x0000000000147802 */ /* 0x003fde0000000f00 */
[----:B01----:R-:W-:-:S15]  /*0120*/  MOV R21, 32@hi((_ZN2FW9normalizeIfLi3ENS_5Vec3fEEET1_RKNS_10VectorBaseIT_XT0_ES2_EES4_ + .L_x_13@srel)) ;  /* 0x0000000000157802 */ /* 0x003fde0000000f00 */
[----:B01----:R-:W-:-:S15]  /*0130*/  CALL.ABS.NOINC `(_ZNK2FW10VectorBaseIfLi3ENS_5Vec3fEE10normalizedEf) ;  /* 0x0000000000007943 */ /* 0x003fde0003c00000 */
.L_x_13:
[----:B01----:R-:W-:-:S15]  /*0140*/  MOV R4, R4 ;  /* 0x0000000400047202 */ /* 0x003fde0000000f00 */
[----:B01----:R-:W-:-:S15]  /*0150*/  MOV R5, R5 ;  /* 0x0000000500057202 */ /* 0x003fde0000000f00 */
[----:B01----:R-:W-:-:S15]  /*0160*/  MOV R6, R6 ;  /* 0x0000000600067202 */ /* 0x003fde0000000f00 */
[----:B01----:R-:W-:-:S15]  /*0170*/  MOV R4, R4 ;  /* 0x0000000400047202 */ /* 0x003fde0000000f00 */
[----:B01----:R-:W-:-:S15]  /*0180*/  MOV R5, R5 ;  /* 0x0000000500057202 */ /* 0x003fde0000000f00 */
[----:B01----:R-:W-:-:S15]  /*0190*/  MOV R6, R6 ;  /* 0x0000000600067202 */ /* 0x003fde0000000f00 */
[----:B01----:R-:W-:-:S15]  /*01a0*/  BRA `(.L_x_208) ;  /* 0x0000000000007947 */ /* 0x003fde0003800000 */
.L_x_208:
[----:B01----:R-:W-:-:S15]  /*01b0*/  MOV R4, R4 ;  /* 0x0000000400047202 */ /* 0x003fde0000000f00 */
[----:B01----:R-:W-:-:S15]  /*01c0*/  MOV R5, R5 ;  /* 0x0000000500057202 */ /* 0x003fde0000000f00 */
[----:B01----:R-:W-:-:S15]  /*01d0*/  MOV R6, R6 ;  /* 0x0000000600067202 */ /* 0x003fde0000000f00 */
[----:B01----:R1:W0:-:S15]  /*01e0*/  LDL R2, [R1] ;  /* 0x0000000001027983 */ /* 0x00321e0000100800 */
[----:B01----:R1:W0:-:S15]  /*01f0*/  LDL R16, [R1+0x4] ;  /* 0x0000040001107983 */ /* 0x00321e0000100800 */
[----:B01----:R1:W0:-:S15]  /*0200*/  LDL R20, [R1+0x8] ;  /* 0x0000080001147983 */ /* 0x00321e0000100800 */
[----:B01----:R1:W0:-:S15]  /*0210*/  LDL R21, [R1+0xc] ;  /* 0x00000c0001157983 */ /* 0x00321e0000100800 */
[----:B01----:R-:W-:-:S15]  /*0220*/  IADD3 R1, R1, 0x10, RZ ;  /* 0x0000001001017810 */ /* 0x003fde0007ffe0ff */
[----:B01----:R-:W-:-:S15]  /*0230*/  RET.ABS.NODEC R20 0x0 ;  /* 0x0000000014007950 */ /* 0x003fde0003e00000 */
.L_x_209:
        /* <DEDUP_REMOVED lines=12> */
.L_x_851:


//--------------------- .text._ZNK2FW10VectorBaseIfLi3ENS_5Vec3fEEmiIS1_EES1_RKNS0_IfLi3ET_EE --------------------------
	.section	.text._ZNK2FW10VectorBaseIfLi3ENS_5Vec3fEEmiIS1_EES1_RKNS0_IfLi3ET_EE,"ax",@progbits
	.sectioninfo	@"SHI_REGISTERS=25"
	.align	128
        .global         _ZNK2FW10VectorBaseIfLi3ENS_5Vec3fEEmiIS1_EES1_RKNS0_IfLi3ET_EE
        .type           _ZNK2FW10VectorBaseIfLi3ENS_5Vec3fEEmiIS1_EES1_RKNS0_IfLi3ET_EE,@function
        .size           _ZNK2FW10VectorBaseIfLi3ENS_5Vec3fEEmiIS1_EES1_RKNS0_IfLi3ET_EE,(.L_x_732 - _ZNK2FW10VectorBaseIfLi3ENS_5Vec3fEEmiIS1_EES1_RKNS0_IfLi3ET_EE)
_ZNK2FW10VectorBaseIfLi3ENS_5Vec3fEEmiIS1_EES1_RKNS0_IfLi3ET_EE:
.text._ZNK2FW10VectorBaseIfLi3ENS_5Vec3fEEmiIS1_EES1_RKNS0_IfLi3ET_EE:
[----:B01----:R-:W-:-:S15]  /*0000*/  IADD3 R1, R1, -0x30, RZ ;  /* 0xffffffd001017810 */ /* 0x003fde0007ffe0ff */
[----:B01----:R1:W0:-:S15]  /*0010*/  S2R R0, SR_LMEMHIOFF ;  /* 0x0000000000007919 */ /* 0x00321e0000003700 */
[----:B01----:R-:W-:-:S15]  /*0020*/  ISETP.GE.U32.AND P0, PT, R1, R0, PT ;  /* 0x000000000100720c */ /* 0x003fde0003f06070 */
[----:B01----:R-:W-:-:S15]  /*0030*/  @P0 BRA `(.L_x_210) ;  /* 0x0000001000000947 */ /* 0x003fde0003800000 */
[----:B01----:R-:W-:-:S15]  /*0040*/  BPT.TRAP 0x1 ;  /* 0x000000040000795c */ /* 0x003fde0000300000 */
.L_x_210:
        /* <DEDUP_REMOVED lines=18> */
.L_x_852:
[----:B01----:R-:W-:-:S15]  /*0170*/  MOV R4, R19 ;  /* 0x0000001300047202 */ /* 0x003fde0000000f00 */
[----:B01----:R-:W-:-:S15]  /*0180*/  MOV R20, 32@lo((_ZNK2FW10VectorBaseIfLi3ENS_5Vec3fEEmiIS1_EES1_RKNS0_IfLi3ET_EE + .L_x_14@srel)) ;  /* 0x0000000000147802 */ /* 0x003fde0000000f00 */
[----:B01----:R-:W-:-:S15]  /*0190*/  MOV R21, 32@hi((_ZNK2FW10VectorBaseIfLi3ENS_5Vec3fEEmiIS1_EES1_RKNS0_IfLi3ET_EE + .L_x_14@srel)) ;  /* 0x0000000000157802 */ /* 0x003fde0000000f00 */
[----:B01----:R-:W-:-:S15]  /*01a0*/  CALL.ABS.NOINC `(_ZNK2FW10VectorBaseIfLi3ENS_5Vec3fEE6getPtrEv) ;  /* 0x0000000000007943 */ /* 0x003fde0003c00000 */
.L_x_14:
[----:B01----:R-:W-:-:S15]  /*01b0*/  MOV R4, R4 ;  /* 0x0000000400047202 */ /* 0x003fde0000000f00 */
[----:B01----:R-:W-:-:S15]  /*01c0*/  MOV R16, R4 ;  /* 0x0000000400107202 */ /* 0x003fde0000000f00 */
[----:B01----:R-:W-:-:S15]  /*01d0*/  MOV R4, R22 ;  /* 0x0000001600047202 */ /* 0x003fde0000000f00 */
[----:B01----:R-:W-:-:S15]  /*01e0*/  MOV R20, 32@lo((_ZNK2FW10VectorBaseIfLi3ENS_5Vec3fEEmiIS1_EES1_RKNS0_IfLi3ET_EE + .L_x_15@srel)) ;  /* 0x0000000000147802 */ /* 0x003fde0000000f00 */
[----:B01----:R-:W-:-:S15]  /*01f0*/  MOV R21, 32@hi((_ZNK2FW10VectorBaseIfLi3ENS_5Vec3fEEmiIS1_EES1_RKNS0_IfLi3ET_EE + .L_x_15@srel)) ;  /* 0x0000000000157802 */ /* 0x003fde0000000f00 */
[----:B01----:R-:W-:-:S15]  /*0200*/  CALL.ABS.NOINC `(_ZNK2FW10VectorBaseIfLi3ENS_5Vec3fEE6getPtrEv) ;  /* 0x0000000000007943 */ /* 0x003fde0003c00000 */
.L_x_15:
[----:B01----:R-:W-:-:S15]  /*0210*/  MOV R4, R4 ;  /* 0x0000000400047202 */ /* 0x003fde0000000f00 */
[----:B01----:R-:W-:-:S15]  /*0220*/  MOV R17, R4 ;  /* 0x0000000400117202 */ /* 0x003fde0000000f00 */
[----:B01----:R-:W-:-:S15]  /*0230*/  IADD3 R0, R18, RZ, RZ ;  /* 0x000000ff12007210 */ /* 0x003fde0007ffe0ff */
[----:B01----:R-:W-:-:S15]  /*0240*/  MOV R4, R0 ;  /* 0x0000000000047202 */ /* 0x003fde0000000f00 */
[----:B01----:R-:W-:-:S15]  /*0250*/  MOV R2, R0 ;  /* 0x0000000000027202 */ /* 0x003fde0000000f00 */
[----:B01----:R-:W-:-:S15]  /*0260*/  MOV R20, 32@lo((_ZNK2FW10VectorBaseIfLi3ENS_5Vec3fEEmiIS1_EES1_RKNS0_IfLi3ET_EE + .L_x_16@srel)) ;  /* 0x0000000000147802 */ /* 0x003fde0000000f00 */
[----:B01----:R-:W-:-:S15]  /*0270*/  MOV R21, 32@hi((_ZNK2FW10VectorBaseIfLi3ENS_5Vec3fEEmiIS1_EES1_RKNS0_IfLi3ET_EE + .L_x_16@srel)) ;  /* 0x0000000000157802 */ /* 0x003fde0000000f00 */
[----:B01----:R-:W-:-:S15]  /*0280*/  CALL.ABS.NOINC `(_ZN2FW5Vec3fC1Ev) ;  /* 0x0000000000007943 */ /* 0x003fde0003c00000 */
.L_x_16:
[----:B01----:R-:W-:-:S15]  /*0290*/  MOV R4, R2 ;  /* 0x0000000200047202 */ /* 0x003fde0000000f00 */
[----:B01----:R-:W-:-:S15]  /*02a0*/  MOV R20, 32@lo((_ZNK2FW10VectorBaseIfLi3ENS_5Vec3fEEmiIS1_EES1_RKNS0_IfLi3ET_EE + .L_x_17@srel)) ;  /* 0x0000000000147802 */ /* 0x003fde0000000f00 */
[----:B01----:R-:W-:-:S15]  /*02b0*/  MOV R21, 32@hi((_ZNK2FW10VectorBaseIfLi3ENS_5Vec3fEEmiIS1_EES1_RKNS0_IfLi3ET_EE + .L_x_17@srel)) ;  /* 0x0000000000157802 */ /* 0x003fde0000000f00 */
[----:B01----:R-:W-:-:S15]  /*02c0*/  CALL.ABS.NOINC `(_ZN2FW5Vec3f6getPtrEv) ;  /* 0x0000000000007943 */ /* 0x003fde0003c00000 */
.L_x_17:
[----:B01----:R-:W-:-:S15]  /*02d0*/  MOV R4, R4 ;  /* 0x0000000400047202 */ /* 0x003fde0000000f00 */
[----:B01----:R-:W-:-:S15]  /*02e0*/  MOV R0, R4 ;  /* 0x0000000400007202 */ /* 0x003fde0000000f00 */
.L_x_853:
[----:B01----:R-:W-:-:S15]  /*02f0*/  MOV R3, RZ ;  /* 0x000000ff00037202 */ /* 0x003fde0000000f00 */
[----:B01----:R-:W-:-:S15]  /*0300*/  MOV R3, R3 ;  /* 0x0000000300037202 */ /* 0x003fde0000000f00 */
[----:B01----:R-:W-:-:S15]  /*0310*/  MOV R3, R3 ;  /* 0x0000000300037202 */ /* 0x003fde0000000f00 */
.L_x_727:
[----:B01----:R-:W-:-:S15]  /*0320*/  MOV R3, R3 ;  /* 0x0000000300037202 */ /* 0x003fde0000000f00 */
[----:B01----:R-:W-:-:S15]  /*0330*/  MOV R3, R3 ;  /* 0x0000000300037202 */ /* 0x003fde0000000f00 */
.L_x_728:
[----:B01----:R-:W-:-:S15]  /*0340*/  BSSY B0, `(.L_x_211) ;  /* 0x000001b000007945 */ /* 0x003fde0003800000 */
[----:B01----:R-:W-:-:S15]  /*0350*/  BRA `(.L_x_212) ;  /* 0x0000000000007947 */ /* 0x003fde0003800000 */
.L_x_212:
[----:B01----:R-:W-:-:S15]  /*0360*/  MOV R3, R3 ;  /* 0x0000000300037202 */ /* 0x003fde0000000f00 */
[----:B01----:R-:W-:-:S15]  /*0370*/  MOV R3, R3 ;  /* 0x0000000300037202 */ /* 0x003fde0000000f00 */
.L_x_729:
[----:B01----:R-:W-:-:S15]  /*0380*/  ISETP.LT.AND P0, PT, R3, 0x3, PT ;  /* 0x000000030300780c */ /* 0x003fde0003f01270 */
[----:B01----:R-:W-:-:S15]  /*0390*/  PLOP3.LUT P0, PT, P0, PT, PT, 0x8, 0x0 ;  /* 0x000000000000781c */ /* 0x003fde000070e170 */
[----:B01----:R-:W-:-:S15]  /*03a0*/  @P0 BRA `(.L_x_213) ;  /* 0x0000014000000947 */ /* 0x003fde0003800000 */
[----:B01----:R-:W-:-:S15]  /*03b0*/  BRA `(.L_x_214) ;  /* 0x0000000000007947 */ /* 0x003fde0003800000 */
.L_x_214:
[----:B01----:R-:W-:-:S15]  /*03c0*/  SHF.L.U32 R4, R3, 0x2, RZ ;  /* 0x0000000203047819 */ /* 0x003fde00000006ff */
[----:B01----:R-:W-:-:S15]  /*03d0*/  IADD3 R4, R16, R4, RZ ;  /* 0x0000000410047210 */ /* 0x003fde0007ffe0ff */
[----:B01----:R-:W-:-:S15]  /*03e0*/  MOV R4, R4 ;  /* 0x0000000400047202 */ /* 0x003fde0000000f00 */
[----:B01----:R1:W0:-:S15]  /*03f0*/  LD R4, [R4] ;  /* 0x0000000004047980 */ /* 0x00321e0000100800 */
[----:B01----:R-:W-:-:S15]  /*0400*/  SHF.L.U32 R5, R3, 0x2, RZ ;  /* 0x0000000203057819 */ /* 0x003fde00000006ff */
[----:B01----:R-:W-:-:S15]  /*0410*/  IADD3 R5, R17, R5, RZ ;  /* 0x0000000511057210 */ /* 0x003fde0007ffe0ff */
[----:B01----:R-:W-:-:S15]  /*0420*/  MOV R5, R5 ;  /* 0x0000000500057202 */ /* 0x003fde0000000f00 */
[----:B01----:R1:W0:-:S15]  /*0430*/  LD R5, [R5] ;  /* 0x0000000005057980 */ /* 0x00321e0000100800 */
[----:B01----:R-:W-:-:S15]  /*0440*/  FADD.FTZ R4, R4, -R5 ;  /* 0x8000000504047221 */ /* 0x003fde0000010000 */
[----:B01----:R-:W-:-:S15]  /*0450*/  SHF.L.U32 R5, R3, 0x2, RZ ;  /* 0x0000000203057819 */ /* 0x003fde00000006ff */
[----:B01----:R-:W-:-:S15]  /*0460*/  IADD3 R5, R0, R5, RZ ;  /* 0x0000000500057210 */ /* 0x003fde0007ffe0ff */
[----:B01----:R-:W-:-:S15]  /*0470*/  MOV R5, R5 ;  /* 0x0000000500057202 */ /* 0x003fde0000000f00 */
[----:B01----:R1:W-:-:S15]  /*0480*/  ST [R5], R4 ;  /* 0x0000000005007385 */ /* 0x0033de0000100804 */
[----:B01----:R-:W-:-:S15]  /*0490*/  BRA `(.L_x_215) ;  /* 0x0000000000007947 */ /* 0x003fde0003800000 */
.L_x_215:
[----:B01----:R-:W-:-:S15]  /*04a0*/  IADD3 R3, R3, 0x1, RZ ;  /* 0x0000000103037810 */ /* 0x003fde0007ffe0ff */
[----:B01----:R-:W-:-:S15]  /*04b0*/  MOV R3, R3 ;  /* 0x0000000300037202 */ /* 0x003fde0000000f00 */
.L_x_730:
[----:B01----:R-:W-:-:S15]  /*04c0*/  MOV R3, R3 ;  /* 0x0000000300037202 */ /* 0x003fde0000000f00 */
[----:B01----:R-:W-:-:S15]  /*04d0*/  MOV R3, R3 ;  /* 0x0000000300037202 */ /* 0x003fde0000000f00 */
.L_x_731:
[----:B01----:R-:W-:-:S15]  /*04e0*/  BRA `(.L_x_212) ;  /* 0xfffffe7000007947 */ /* 0x003fde000383ffff */
.L_x_213:
[----:B01----:R-:W-:-:S15]  /*04f0*/  BSYNC B0 ;  /* 0x0000000000007941 */ /* 0x003fde0003800000 */
.L_x_211:
        /* <DEDUP_REMOVED lines=18> */
.L_x_218:
[----:B01----:R-:W-:-:S15]  /*0620*/  BRA `(.L_x_217) ;  /* 0x0000000000007947 */ /* 0x003fde0003800000 */
.L_x_217:
[----:B01----:R-:W-:-:S15]  /*0630*/  BSYNC B0 ;  /* 0x0000000000007941 */ /* 0x003fde0003800000 */
.L_x_216:
[----:B01----:R-:W-:-:S15]  /*0640*/  MOV R4, R4 ;  /* 0x0000000400047202 */ /* 0x003fde0000000f00 */
[----:B01----:R-:W-:-:S15]  /*0650*/  MOV R5, R6 ;  /* 0x0000000600057202 */ /* 0x003fde0000000f00 */
[----:B01----:R-:W-:-:S15]  /*0660*/  MOV R6, R3 ;  /* 0x0000000300067202 */ /* 0x003fde0000000f00 */
[----:B01----:R-:W-:-:S15]  /*0670*/  BRA `(.L_x_219) ;  /* 0x0000000000007947 */ /* 0x003fde0003800000 */
.L_x_219:
        /* <DEDUP_REMOVED lines=13> */
.L_x_220:
        /* <DEDUP_REMOVED lines=11> */
.L_x_732:


//--------------------- .text._ZNK2FW10VectorBaseIfLi3ENS_5Vec3fEEplIS1_EES1_RKNS0_IfLi3ET_EE --------------------------
	.section	.text._ZNK2FW10VectorBaseIfLi3ENS_5Vec3fEEplIS1_EES1_RKNS0_IfLi3ET_EE,"ax",@progbits
	.sectioninfo	@"SHI_REGISTERS=25"
	.align	128
        .global         _ZNK2FW10VectorBaseIfLi3ENS_5Vec3fEEplIS1_EES1_RKNS0_IfLi3ET_EE
        .type           _ZNK2FW10VectorBaseIfLi3ENS_5Vec3fEEplIS1_EES1_RKNS0_IfLi3ET_EE,@function
        .size           _ZNK2FW10VectorBaseIfLi3ENS_5Vec3fEEplIS1_EES1_RKNS0_IfLi3ET_EE,(.L_x_762 - _ZNK2FW10VectorBaseIfLi3ENS_5Vec3fEEplIS1_EES1_RKNS0_IfLi3ET_EE)
_ZNK2FW10VectorBaseIfLi3ENS_5Vec3fEEplIS1_EES1_RKNS0_IfLi3ET_EE:
.text._ZNK2FW10VectorBaseIfLi3ENS_5Vec3fEEplIS1_EES1_RKNS0_IfLi3ET_EE:
[----:B01----:R-:W-:-:S15]  /*0000*/  IADD3 R1, R1, -0x30, RZ ;  /* 0xffffffd001017810 */ /* 0x003fde0007ffe0ff */
[----:B01----:R1:W0:-:S15]  /*0010*/  S2R R0, SR_LMEMHIOFF ;  /* 0x0000000000007919 */ /* 0x00321e0000003700 */
[----:B01----:R-:W-:-:S15]  /*0020*/  ISETP.GE.U32.AND P0, PT, R1, R0, PT ;  /* 0x000000000100720c */ /* 0x003fde0003f06070 */
[----:B01----:R-:W-:-:S15]  /*0030*/  @P0 BRA `(.L_x_221) ;  /* 0x0000001000000947 */ /* 0x003fde0003800000 */
[----:B01----:R-:W-:-:S15]  /*0040*/  BPT.TRAP 0x1 ;  /* 0x000000040000795c */ /* 0x003fde0000300000 */
.L_x_221:
        /* <DEDUP_REMOVED lines=18> */
.L_x_858:
[----:B01----:R-:W-:-:S15]  /*0170*/  MOV R4, R19 ;  /* 0x0000001300047202 */ /* 0x003fde0000000f00 */
[----:B01----:R-:W-:-:S15]  /*0180*/  MOV R20, 32@lo((_ZNK2FW10VectorBaseIfLi3ENS_5Vec3fEEplIS1_EES1_RKNS0_IfLi3ET_EE + .L_x_18@srel)) ;  /* 0x0000000000147802 */ /* 0x003fde0000000f00 */
[----:B01----:R-:W-:-:S15]  /*0190*/  MOV R21, 32@hi((_ZNK2FW10VectorBaseIfLi3ENS_5Vec3fEEplIS1_EES1_RKNS0_IfLi3ET_EE + .L_x_18@srel)) ;  /* 0x0000000000157802 */ /* 0x003fde0000000f00 */
[----:B01----:R-:W-:-:S15]  /*01a0*/  CALL.ABS.NOINC `(_ZNK2FW10VectorBaseIfLi3ENS_5Vec3fEE6getPtrEv) ;  /* 0x0000000000007943 */ /* 0x003fde0003c00000 */
.L_x_18:
[----:B01----:R-:W-:-:S15]  /*01b0*/  MOV R4, R4 ;  /* 0x0000000400047202 */ /* 0x003fde0000000f00 */
[----:B01----:R-:W-:-:S15]  /*01c0*/  MOV R16, R4 ;  /* 0x0000000400107202 */ /* 0x003fde0000000f00 */
[----:B01----:R-:W-:-:S15]  /*01d0*/  MOV R4, R22 ;  /* 0x0000001600047202 */ /* 0x003fde0000000f00 */
[----:B01----:R-:W-:-:S15]  /*01e0*/  MOV R20, 32@lo((_ZNK2FW10VectorBaseIfLi3ENS_5Vec3fEEplIS1_EES1_RKNS0_IfLi3ET_EE + .L_x_19@srel)) ;  /* 0x0000000000147802 */ /* 0x003fde0000000f00 */
[----:B01----:R-:W-:-:S15]  /*01f0*/  MOV R21, 32@hi((_ZNK2FW10VectorBaseIfLi3ENS_5Vec3fEEplIS1_EES1_RKNS0_IfLi3ET_EE + .L_x_19@srel)) ;  /* 0x0000000000157802 */ /* 0x003fde0000000f00 */
[----:B01----:R-:W-:-:S15]  /*0200*/  CALL.ABS.NOINC `(_ZNK2FW10VectorBaseIfLi3ENS_5Vec3fEE6getPtrEv) ;  /* 0x0000000000007943 */ /* 0x003fde0003c00000 */
.L_x_19:
[----:B01----:R-:W-:-:S15]  /*0210*/  MOV R4, R4 ;  /* 0x0000000400047202 */ /* 0x003fde0000000f00 */
[----:B01----:R-:W-:-:S15]  /*0220*/  MOV R17, R4 ;  /* 0x0000000400117202 */ /* 0x003fde0000000f00 */
[----:B01----:R-:W-:-:S15]  /*0230*/  IADD3 R0, R18, RZ, RZ ;  /* 0x000000ff12007210 */ /* 0x003fde0007ffe0ff */
[----:B01----:R-:W-:-:S15]  /*0240*/  MOV R4, R0 ;  /* 0x0000000000047202 */ /* 0x003fde0000000f00 */
[----:B01----:R-:W-:-:S15]  /*0250*/  MOV R2, R0 ;  /* 0x0000000000027202 */ /* 0x003fde0000000f00 */
[----:B01----:R-:W-:-:S15]  /*0260*/  MOV R20, 32@lo((_ZNK2FW10VectorBaseIfLi3ENS_5Vec3fEEplIS1_EES1_RKNS0_IfLi3ET_EE + .L_x_20@srel)) ;  /* 0x0000000000147802 */ /* 0x003fde0000000f00 */
[----:B01----:R-:W-:-:S15]  /*0270*/  MOV R21, 32@hi((_ZNK2FW10VectorBaseIfLi3ENS_5Vec3fEEplIS1_EES1_RKNS0_IfLi3ET_EE + .L_x_20@srel)) ;  /* 0x0000000000157802 */ /* 0x003fde0000000f00 */
[----:B01----:R-:W-:-:S15]  /*0280*/  CALL.ABS.NOINC `(_ZN2FW5Vec3fC1Ev) ;  /* 0x0000000000007943 */ /* 0x003fde0003c00000 */
.L_x_20:
[----:B01----:R-:W-:-:S15]  /*0290*/  MOV R4, R2 ;  /* 0x0000000200047202 */ /* 0x003fde0000000f00 */
[----:B01----:R-:W-:-:S15]  /*02a0*/  MOV R20, 32@lo((_ZNK2FW10VectorBaseIfLi3ENS_5Vec3fEEplIS1_EES1_RKNS0_IfLi3ET_EE + .L_x_21@srel)) ;  /* 0x0000000000147802 */ /* 0x003fde0000000f00 */
[----:B01----:R-:W-:-:S15]  /*02b0*/  MOV R21, 32@hi((_ZNK2FW10VectorBaseIfLi3ENS_5Vec3fEEplIS1_EES1_RKNS0_IfLi3ET_EE + .L_x_21@srel)) ;  /* 0x0000000000157802 */ /* 0x003fde0000000f00 */
[----:B01----:R-:W-:-:S15]  /*02c0*/  CALL.ABS.NOINC `(_ZN2FW5Vec3f6getPtrEv) ;  /* 0x0000000000007943 */ /* 0x003fde0003c00000 */
.L_x_21:
[----:B01----:R-:W-:-:S15]  /*02d0*/  MOV R4, R4 ;  /* 0x0000000400047202 */ /* 0x003fde0000000f00 */
[----:B01----:R-:W-:-:S15]  /*02e0*/  MOV R0, R4 ;  /* 0x0000000400007202 */ /* 0x003fde0000000f00 */
.L_x_859:
[----:B01----:R-:W-:-:S15]  /*02f0*/  MOV R3, RZ ;  /* 0x000000ff00037202 */ /* 0x003fde0000000f00 */
[----:B01----:R-:W-:-:S15]  /*0300*/  MOV R3, R3 ;  /* 0x0000000300037202 */ /* 0x003fde0000000f00 */
[----:B01----:R-:W-:-:S15]  /*0310*/  MOV R3, R3 ;  /* 0x0000000300037202 */ /* 0x003fde0000000f00 */
.L_x_757:
[----:B01----:R-:W-:-:S15]  /*0320*/  MOV R3, R3 ;  /* 0x0000000300037202 */ /* 0x003fde0000000f00 */
[----:B01----:R-:W-:-:S15]  /*0330*/  MOV R3, R3 ;  /* 0x0000000300037202 */ /* 0x003fde0000000f00 */
.L_x_758:
[----:B01----:R-:W-:-:S15]  /*0340*/  BSSY B0, `(.L_x_222) ;  /* 0x000001b000007945 */ /* 0x003fde0003800000 */
[----:B01----:R-:W-:-:S15]  /*0350*/  BRA `(.L_x_223) ;  /* 0x0000000000007947 */ /* 0x003fde0003800000 */
.L_x_223:
[----:B01----:R-:W-:-:S15]  /*0360*/  MOV R3, R3 ;  /* 0x0000000300037202 */ /* 0x003fde0000000f00 */
[----:B01----:R-:W-:-:S15]  /*0370*/  MOV R3, R3 ;  /* 0x0000000300037202 */ /* 0x003fde0000000f00 */
.L_x_759:
[----:B01----:R-:W-:-:S15]  /*0380*/  ISETP.LT.AND P0, PT, R3, 0x3, PT ;  /* 0x000000030300780c */ /* 0x003fde0003f01270 */
[----:B01----:R-:W-:-:S15]  /*0390*/  PLOP3.LUT P0, PT, P0, PT, PT, 0x8, 0x0 ;  /* 0x000000000000781c */ /* 0x003fde000070e170 */
[----:B01----:R-:W-:-:S15]  /*03a0*/  @P0 BRA `(.L_x_224) ;  /* 0x0000014000000947 */ /* 0x003fde0003800000 */
[----:B01----:R-:W-:-:S15]  /*03b0*/  BRA `(.L_x_225) ;  /* 0x0000000000007947 */ /* 0x003fde0003800000 */
.L_x_225:
        /* <DEDUP_REMOVED lines=8> */
[----:B01----:R-:W-:-:S15]  /*0440*/  FADD.FTZ R4, R4, R5 ;  /* 0x0000000504047221 */ /* 0x003fde0000010000 */
[----:B01----:R-:W-:-:S15]  /*0450*/  SHF.L.U32 R5, R3, 0x2, RZ ;  /* 0x0000000203057819 */ /* 0x003fde00000006ff */
[----:B01----:R-:W-:-:S15]  /*0460*/  IADD3 R5, R0, R5, RZ ;  /* 0x0000000500057210 */ /* 0x003fde0007ffe0ff */
[----:B01----:R-:W-:-:S15]  /*0470*/  MOV R5, R5 ;  /* 0x0000000500057202 */ /* 0x003fde0000000f00 */
[----:B01----:R1:W-:-:S15]  /*0480*/  ST [R5], R4 ;  /* 0x0000000005007385 */ /* 0x0033de0000100804 */
[----:B01----:R-:W-:-:S15]  /*0490*/  BRA `(.L_x_226) ;  /* 0x0000000000007947 */ /* 0x003fde0003800000 */
.L_x_226:
[----:B01----:R-:W-:-:S15]  /*04a0*/  IADD3 R3, R3, 0x1, RZ ;  /* 0x0000000103037810 */ /* 0x003fde0007ffe0ff */
[----:B01----:R-:W-:-:S15]  /*04b0*/  MOV R3, R3 ;  /* 0x0000000300037202 */ /* 0x003fde0000000f00 */
.L_x_760:
[----:B01----:R-:W-:-:S15]  /*04c0*/  MOV R3, R3 ;  /* 0x0000000300037202 */ /* 0x003fde0000000f00 */
[----:B01----:R-:W-:-:S15]  /*04d0*/  MOV R3, R3 ;  /* 0x0000000300037202 */ /* 0x003fde0000000f00 */
.L_x_761:
[----:B01----:R-:W-:-:S15]  /*04e0*/  BRA `(.L_x_223) ;  /* 0xfffffe7000007947 */ /* 0x003fde000383ffff */
.L_x_224:
[----:B01----:R-:W-:-:S15]  /*04f0*/  BSYNC B0 ;  /* 0x0000000000007941 */ /* 0x003fde0003800000 */
.L_x_222:
        /* <DEDUP_REMOVED lines=18> */
.L_x_229:
[----:B01----:R-:W-:-:S15]  /*0620*/  BRA `(.L_x_228) ;  /* 0x0000000000007947 */ /* 0x003fde0003800000 */
.L_x_228:
[----:B01----:R-:W-:-:S15]  /*0630*/  BSYNC B0 ;  /* 0x0000000000007941 */ /* 0x003fde0003800000 */
.L_x_227:
[----:B01----:R-:W-:-:S15]  /*0640*/  MOV R4, R4 ;  /* 0x0000000400047202 */ /* 0x003fde0000000f00 */
[----:B01----:R-:W-:-:S15]  /*0650*/  MOV R5, R6 ;  /* 0x0000000600057202 */ /* 0x003fde0000000f00 */
[----:B01----:R-:W-:-:S15]  /*0660*/  MOV R6, R3 ;  /* 0x0000000300067202 */ /* 0x003fde0000000f00 */
[----:B01----:R-:W-:-:S15]  /*0670*/  BRA `(.L_x_230) ;  /* 0x0000000000007947 */ /* 0x003fde0003800000 */
.L_x_230:
        /* <DEDUP_REMOVED lines=13> */
.L_x_231:
        /* <DEDUP_REMOVED lines=11> */
.L_x_762:


//--------------------- .text._ZNK2FW10VectorBaseIfLi3ENS_5Vec3fEEmlERKf --------------------------
	.section	.text._ZNK2FW10VectorBaseIfLi3ENS_5Vec3fEEmlERKf,"ax",@progbits
	.sectioninfo	@"SHI_REGISTERS=24"
	.align	128
        .global         _ZNK2FW10VectorBaseIfLi3ENS_5Vec3fEEmlERKf
        .type           _ZNK2FW10VectorBaseIfLi3ENS_5Vec3fEEmlERKf,@function
        .size           _ZNK2FW10VectorBaseIfLi3ENS_5Vec3fEEmlERKf,(.L_x_768 - _ZNK2FW10VectorBaseIfLi3ENS_5Vec3fEEmlERKf)
_ZNK2FW10VectorBaseIfLi3ENS_5Vec3fEEmlERKf:
.text._ZNK2FW10VectorBaseIfLi3ENS_5Vec3fEEmlERKf:
[----:B01----:R-:W-:-:S15]  /*0000*/  IADD3 R1, R1, -0x28, RZ ;  /* 0xffffffd801017810 */ /* 0x003fde0007ffe0ff */
[----:B01----:R1:W0:-:S15]  /*0010*/  S2R R0, SR_LMEMHIOFF ;  /* 0x0000000000007919 */ /* 0x00321e0000003700 */
[----:B01----:R-:W-:-:S15]  /*0020*/  ISETP.GE.U32.AND P0, PT, R1, R0, PT ;  /* 0x000000000100720c */ /* 0x003fde0003f06070 */
[----:B01----:R-:W-:-:S15]  /*0030*/  @P0 BRA `(.L_x_232) ;  /* 0x0000001000000947 */ /* 0x003fde0003800000 */
[----:B01----:R-:W-:-:S15]  /*0040*/  BPT.TRAP 0x1 ;  /* 0x000000040000795c */ /* 0x003fde0000300000 */
.L_x_232:
        /* <DEDUP_REMOVED lines=17> */
.L_x_860:
[----:B01----:R-:W-:-:S15]  /*0160*/  MOV R4, R18 ;  /* 0x0000001200047202 */ /* 0x003fde0000000f00 */
[----:B01----:R-:W-:-:S15]  /*0170*/  MOV R20, 32@lo((_ZNK2FW10VectorBaseIfLi3ENS_5Vec3fEEmlERKf + .L_x_22@srel)) ;  /* 0x0000000000147802 */ /* 0x003fde0000000f00 */
[----:B01----:R-:W-:-:S15]  /*0180*/  MOV R21, 32@hi((_ZNK2FW10VectorBaseIfLi3ENS_5Vec3fEEmlERKf + .L_x_22@srel)) ;  /* 0x0000000000157802 */ /* 0x003fde0000000f00 */
[----:B01----:R-:W-:-:S15]  /*0190*/  CALL.ABS.NOINC `(_ZNK2FW10VectorBaseIfLi3ENS_5Vec3fEE6getPtrEv) ;  /* 0x0000000000007943 */ /* 0x003fde0003c00000 */
.L_x_22:
[----:B01----:R-:W-:-:S15]  /*01a0*/  MOV R4, R4 ;  /* 0x0000000400047202 */ /* 0x003fde0000000f00 */
[----:B01----:R-:W-:-:S15]  /*01b0*/  MOV R16, R4 ;  /* 0x0000000400107202 */ /* 0x003fde0000000f00 */
[----:B01----:R-:W-:-:S15]  /*01c0*/  IADD3 R0, R17, RZ, RZ ;  /* 0x000000ff11007210 */ /* 0x003fde0007ffe0ff */
[----:B01----:R-:W-:-:S15]  /*01d0*/  MOV R4, R0 ;  /* 0x0000000000047202 */ /* 0x003fde0000000f00 */
[----:B01----:R-:W-:-:S15]  /*01e0*/  MOV R2, R0 ;  /* 0x0000000000027202 */ /* 0x003fde0000000f00 */
[----:B01----:R-:W-:-:S15]  /*01f0*/  MOV R20, 32@lo((_ZNK2FW10VectorBaseIfLi3ENS_5Vec3fEEmlERKf + .L_x_23@srel)) ;  /* 0x0000000000147802 */ /* 0x003fde0000000f00 */
[----:B01----:R-:W-:-:S15]  /*0200*/  MOV R21, 32@hi((_ZNK2FW10VectorBaseIfLi3ENS_5Vec3fEEmlERKf + .L_x_23@srel)) ;  /* 0x0000000000157802 */ /* 0x003fde0000000f00 */
[----:B01----:R-:W-:-:S15]  /*0210*/  CALL.ABS.NOINC `(_ZN2FW5Vec3fC1Ev) ;  /* 0x0000000000007943 */ /* 0x003fde0003c00000 */
.L_x_23:
[----:B01----:R-:W-:-:S15]  /*0220*/  MOV R4, R2 ;  /* 0x0000000200047202 */ /* 0x003fde0000000f00 */
[----:B01----:R-:W-:-:S15]  /*0230*/  MOV R20, 32@lo((_ZNK2FW10VectorBaseIfLi3ENS_5Vec3fEEmlERKf + .L_x_24@srel)) ;  /* 0x0000000000147802 */ /* 0x003fde0000000f00 */
[----:B01----:R-:W-:-:S15]  /*0240*/  MOV R21, 32@hi((_ZNK2FW10VectorBaseIfLi3ENS_5Vec3fEEmlERKf + .L_x_24@srel)) ;  /* 0x0000000000157802 */ /* 0x003fde0000000f00 */
[----:B01----:R-:W-:-:S15]  /*0250*/  CALL.ABS.NOINC `(_ZN2FW5Vec3f6getPtrEv) ;  /* 0x0000000000007943 */ /* 0x003fde0003c00000 */
.L_x_24:
[----:B01----:R-:W-:-:S15]  /*0260*/  MOV R4, R4 ;  /* 0x0000000400047202 */ /* 0x003fde0000000f00 */
[----:B01----:R-:W-:-:S15]  /*0270*/  MOV R0, R4 ;  /* 0x0000000400007202 */ /* 0x003fde0000000f00 */
.L_x_861:
[----:B01----:R-:W-:-:S15]  /*0280*/  MOV R3, RZ ;  /* 0x000000ff00037202 */ /* 0x003fde0000000f00 */
[----:B01----:R-:W-:-:S15]  /*0290*/  MOV R3, R3 ;  /* 0x0000000300037202 */ /* 0x003fde0000000f00 */
[----:B01----:R-:W-:-:S15]  /*02a0*/  MOV R3, R3 ;  /* 0x0000000300037202 */ /* 0x003fde0000000f00 */
.L_x_763:
[----:B01----:R-:W-:-:S15]  /*02b0*/  MOV R3, R3 ;  /* 0x0000000300037202 */ /* 0x003fde0000000f00 */
[----:B01----:R-:W-:-:S15]  /*02c0*/  MOV R3, R3 ;  /* 0x0000000300037202 */ /* 0x003fde0000000f00 */
.L_x_764:
[----:B01----:R-:W-:-:S15]  /*02d0*/  BSSY B0, `(.L_x_233) ;  /* 0x0000019000007945 */ /* 0x003fde0003800000 */
[----:B01----:R-:W-:-:S15]  /*02e0*/  BRA `(.L_x_234) ;  /* 0x0000000000007947 */ /* 0x003fde0003800000 */
.L_x_234:
[----:B01----:R-:W-:-:S15]  /*02f0*/  MOV R3, R3 ;  /* 0x0000000300037202 */ /* 0x003fde0000000f00 */
[----:B01----:R-:W-:-:S15]  /*0300*/  MOV R3, R3 ;  /* 0x0000000300037202 */ /* 0x003fde0000000f00 */
.L_x_765:
[----:B01----:R-:W-:-:S15]  /*0310*/  ISETP.LT.AND P0, PT, R3, 0x3, PT ;  /* 0x000000030300780c */ /* 0x003fde0003f01270 */
[----:B01----:R-:W-:-:S15]  /*0320*/  PLOP3.LUT P0, PT, P0, PT, PT, 0x8, 0x0 ;  /* 0x000000000000781c */ /* 0x003fde000070e170 */
[----:B01----:R-:W-:-:S15]  /*0330*/  @P0 BRA `(.L_x_235) ;  /* 0x0000012000000947 */ /* 0x003fde0003800000 */
[----:B01----:R-:W-:-:S15]  /*0340*/  BRA `(.L_x_236) ;  /* 0x0000000000007947 */ /* 0x003fde0003800000 */
.L_x_236:
[----:B01----:R-:W-:-:S15]  /*0350*/  SHF.L.U32 R4, R3, 0x2, RZ ;  /* 0x0000000203047819 */ /* 0x003fde00000006ff */
[----:B01----:R-:W-:-:S15]  /*0360*/  IADD3 R4, R16, R4, RZ ;  /* 0x0000000410047210 */ /* 0x003fde0007ffe0ff */
[----:B01----:R-:W-:-:S15]  /*0370*/  MOV R4, R4 ;  /* 0x0000000400047202 */ /* 0x003fde0000000f00 */
[----:B01----:R1:W0:-:S15]  /*0380*/  LD R4, [R4] ;  /* 0x0000000004047980 */ /* 0x00321e0000100800 */
[----:B01----:R-:W-:-:S15]  /*0390*/  MOV R5, R19 ;  /* 0x0000001300057202 */ /* 0x003fde0000000f00 */
[----:B01----:R1:W0:-:S15]  /*03a0*/  LD R5, [R5] ;  /* 0x0000000005057980 */ /* 0x00321e0000100800 */
[----:B01----:R-:W-:-:S15]  /*03b0*/  FMUL.FTZ R4, R4, R5 ;  /* 0x0000000504047220 */ /* 0x003fde0000410000 */
[----:B01----:R-:W-:-:S15]  /*03c0*/  SHF.L.U32 R5, R3, 0x2, RZ ;  /* 0x0000000203057819 */ /* 0x003fde00000006ff */
[----:B01----:R-:W-:-:S15]  /*03d0*/  IADD3 R5, R0, R5, RZ ;  /* 0x0000000500057210 */ /* 0x003fde0007ffe0ff */
[----:B01----:R-:W-:-:S15]  /*03e0*/  MOV R5, R5 ;  /* 0x0000000500057202 */ /* 0x003fde0000000f00 */
[----:B01----:R1:W-:-:S15]  /*03f0*/  ST [R5], R4 ;  /* 0x0000000005007385 */ /* 0x0033de0000100804 */
[----:B01----:R-:W-:-:S15]  /*0400*/  BRA `(.L_x_237) ;  /* 0x0000000000007947 */ /* 0x003fde0003800000 */
.L_x_237:
[----:B01----:R-:W-:-:S15]  /*0410*/  IADD3 R3, R3, 0x1, RZ ;  /* 0x0000000103037810 */ /* 0x003fde0007ffe0ff */
[----:B01----:R-:W-:-:S15]  /*0420*/  MOV R3, R3 ;  /* 0x0000000300037202 */ /* 0x003fde0000000f00 */
.L_x_766:
[----:B01----:R-:W-:-:S15]  /*0430*/  MOV R3, R3 ;  /* 0x0000000300037202 */ /* 0x003fde0000000f00 */
[----:B01----:R-:W-:-:S15]  /*0440*/  MOV R3, R3 ;  /* 0x0000000300037202 */ /* 0x003fde0000000f00 */
.L_x_767:
[----:B01----:R-:W-:-:S15]  /*0450*/  BRA `(.L_x_234) ;  /* 0xfffffe9000007947 */ /* 0x003fde000383ffff */
.L_x_235:
[----:B01----:R-:W-:-:S15]  /*0460*/  BSYNC B0 ;  /* 0x0000000000007941 */ /* 0x003fde0003800000 */
.L_x_233:
        /* <DEDUP_REMOVED lines=18> */
.L_x_240:
[----:B01----:R-:W-:-:S15]  /*0590*/  BRA `(.L_x_239) ;  /* 0x0000000000007947 */ /* 0x003fde0003800000 */
.L_x_239:
[----:B01----:R-:W-:-:S15]  /*05a0*/  BSYNC B0 ;  /* 0x0000000000007941 */ /* 0x003fde0003800000 */
.L_x_238:
[----:B01----:R-:W-:-:S15]  /*05b0*/  MOV R4, R4 ;  /* 0x0000000400047202 */ /* 0x003fde0000000f00 */
[----:B01----:R-:W-:-:S15]  /*05c0*/  MOV R5, R6 ;  /* 0x0000000600057202 */ /* 0x003fde0000000f00 */
[----:B01----:R-:W-:-:S15]  /*05d0*/  MOV R6, R3 ;  /* 0x0000000300067202 */ /* 0x003fde0000000f00 */
[----:B01----:R-:W-:-:S15]  /*05e0*/  BRA `(.L_x_241) ;  /* 0x0000000000007947 */ /* 0x003fde0003800000 */
.L_x_241:
        /* <DEDUP_REMOVED lines=12> */
.L_x_242:
        /* <DEDUP_REMOVED lines=13> */
.L_x_768:


//--------------------- .text._ZN2FW5Vec3fC1Efff  --------------------------
	.section	.text._ZN2FW5Vec3fC1Efff,"ax",@progbits
	.sectioninfo	@"SHI_REGISTERS=24"
	.align	128
        .global         _ZN2FW5Vec3fC1Efff
        .type           _ZN2FW5Vec3fC1Efff,@function
        .size           _ZN2FW5Vec3fC1Efff,(.L_x_862 - _ZN2FW5Vec3fC1Efff)
_ZN2FW5Vec3fC1Efff:
.text._ZN2FW5Vec3fC1Efff:
[----:B01----:R-:W-:-:S15]  /*0000*/  IADD3 R1, R1, -0x18, RZ ;  /* 0xffffffe801017810 */ /* 0x003fde0007ffe0ff */
[----:B01----:R1:W0:-:S15]  /*0010*/  S2R R0, SR_LMEMHIOFF ;  /* 0x0000000000007919 */ /* 0x00321e0000003700 */
[----:B01----:R-:W-:-:S15]  /*0020*/  ISETP.GE.U32.AND P0, PT, R1, R0, PT ;  /* 0x000000000100720c */ /* 0x003fde0003f06070 */
[----:B01----:R-:W-:-:S15]  /*0030*/  @P0 BRA `(.L_x_243) ;  /* 0x0000001000000947 */ /* 0x003fde0003800000 */
[----:B01----:R-:W-:-:S15]  /*0040*/  BPT.TRAP 0x1 ;  /* 0x000000040000795c */ /* 0x003fde0000300000 */
.L_x_243:
[----:B01----:R1:W-:-:S15]  /*0050*/  STL [R1+0x14], R21 ;  /* 0x0000141501007387 */ /* 0x0033de0000100800 */
[----:B01----:R1:W-:-:S15]  /*0060*/  STL [R1+0x10], R20 ;  /* 0x0000101401007387 */ /* 0x0033de0000100800 */
        /* <DEDUP_REMOVED lines=17> */
[----:B01----:R-:W-:-:S15]  /*0180*/  MOV R20, 32@lo((_ZN2FW5Vec3fC1Efff + .L_x_25@srel)) ;  /* 0x0000000000147802 */ /* 0x003fde0000000f00 */
[----:B01----:R-:W-:-:S15]  /*0190*/  MOV R21, 32@hi((_ZN2FW5Vec3fC1Efff + .L_x_25@srel)) ;  /* 0x0000000000157802 */ /* 0x003fde0000000f00 */
[----:B01----:R-:W-:-:S15]  /*01a0*/  CALL.ABS.NOINC `(_ZN2FW10VectorBaseIfLi3ENS_5Vec3fEEC2Ev) ;  /* 0x0000000000007943 */ /* 0x003fde0003c00000 */
.L_x_25:
[----:B01----:R-:W-:-:S15]  /*01b0*/  MOV R0, R2 ;  /* 0x0000000200007202 */ /* 0x003fde0000000f00 */
[----:B01----:R1:W-:-:S15]  /*01c0*/  ST [R0], R16 ;  /* 0x0000000000007385 */ /* 0x0033de0000100810 */
[----:B01----:R-:W-:-:S15]  /*01d0*/  IADD3 R0, R2, 0x4, RZ ;  /* 0x0000000402007810 */ /* 0x003fde0007ffe0ff */
[----:B01----:R-:W-:-:S15]  /*01e0*/  MOV R0, R0 ;  /* 0x0000000000007202 */ /* 0x003fde0000000f00 */
[----:B01----:R1:W-:-:S15]  /*01f0*/  ST [R0], R17 ;  /* 0x0000000000007385 */ /* 0x0033de0000100811 */
[----:B01----:R-:W-:-:S15]  /*0200*/  IADD3 R0, R2, 0x8, RZ ;  /* 0x0000000802007810 */ /* 0x003fde0007ffe0ff */
[----:B01----:R-:W-:-:S15]  /*0210*/  MOV R0, R0 ;  /* 0x0000000000007202 */ /* 0x003fde0000000f00 */
[----:B01----:R1:W-:-:S15]  /*0220*/  ST [R0], R18 ;  /* 0x0000000000007385 */ /* 0x0033de0000100812 */
[----:B01----:R-:W-:-:S15]  /*0230*/  BRA `(.L_x_244) ;  /* 0x0000000000007947 */ /* 0x003fde0003800000 */
.L_x_244:
[----:B01----:R1:W0:-:S15]  /*0240*/  LDL R2, [R1] ;  /* 0x0000000001027983 */ /* 0x00321e0000100800 */
[----:B01----:R1:W0:-:S15]  /*0250*/  LDL R16, [R1+0x4] ;  /* 0x0000040001107983 */ /* 0x00321e0000100800 */
[----:B01----:R1:W0:-:S15]  /*0260*/  LDL R17, [R1+0x8] ;  /* 0x0000080001117983 */ /* 0x00321e0000100800 */
[----:B01----:R1:W0:-:S15]  /*0270*/  LDL R18, [R1+0xc] ;  /* 0x00000c0001127983 */ /* 0x00321e0000100800 */
[----:B01----:R1:W0:-:S15]  /*0280*/  LDL R20, [R1+0x10] ;  /* 0x0000100001147983 */ /* 0x00321e0000100800 */
[----:B01----:R1:W0:-:S15]  /*0290*/  LDL R21, [R1+0x14] ;  /* 0x0000140001157983 */ /* 0x00321e0000100800 */
[----:B01----:R-:W-:-:S15]  /*02a0*/  IADD3 R1, R1, 0x18, RZ ;  /* 0x0000001801017810 */ /* 0x003fde0007ffe0ff */
[----:B01----:R-:W-:-:S15]  /*02b0*/  RET.ABS.NODEC R20 0x0 ;  /* 0x0000000014007950 */ /* 0x003fde0003e00000 */
.L_x_245:
        /* <DEDUP_REMOVED lines=12> */
.L_x_862:


//--------------------- .text._ZN2FW3dotIfLi3ENS_5Vec3fES1_EET_RKNS_10VectorBaseIS2_XT0_ET1_EERKNS3_IS2_XT0_ET2_EE --------------------------
	.section	.text._ZN2FW3dotIfLi3ENS_5Vec3fES1_EET_RKNS_10VectorBaseIS2_XT0_ET1_EERKNS3_IS2_XT0_ET2_EE,"ax",@progbits
	.sectioninfo	@"SHI_REGISTERS=24"
	.align	128
        .global         _ZN2FW3dotIfLi3ENS_5Vec3fES1_EET_RKNS_10VectorBaseIS2_XT0_ET1_EERKNS3_IS2_XT0_ET2_EE
        .type           _ZN2FW3dotIfLi3ENS_5Vec3fES1_EET_RKNS_10VectorBaseIS2_XT0_ET1_EERKNS3_IS2_XT0_ET2_EE,@function
        .size           _ZN2FW3dotIfLi3ENS_5Vec3fES1_EET_RKNS_10VectorBaseIS2_XT0_ET1_EERKNS3_IS2_XT0_ET2_EE,(.L_x_863 - _ZN2FW3dotIfLi3ENS_5Vec3fES1_EET_RKNS_10VectorBaseIS2_XT0_ET1_EERKNS3_IS2_XT0_ET2_EE)
_ZN2FW3dotIfLi3ENS_5Vec3fES1_EET_RKNS_10VectorBaseIS2_XT0_ET1_EERKNS3_IS2_XT0_ET2_EE:
.text._ZN2FW3dotIfLi3ENS_5Vec3fES1_EET_RKNS_10VectorBaseIS2_XT0_ET1_EERKNS3_IS2_XT0_ET2_EE:
[----:B01----:R-:W-:-:S15]  /*0000*/  IADD3 R1, R1, -0x10, RZ ;  /* 0xfffffff001017810 */ /* 0x003fde0007ffe0ff */
[----:B01----:R1:W0:-:S15]  /*0010*/  S2R R0, SR_LMEMHIOFF ;  /* 0x0000000000007919 */ /* 0x00321e0000003700 */
[----:B01----:R-:W-:-:S15]  /*0020*/  ISETP.GE.U32.AND P0, PT, R1, R0, PT ;  /* 0x000000000100720c */ /* 0x003fde0003f06070 */
[----:B01----:R-:W-:-:S15]  /*0030*/  @P0 BRA `(.L_x_246) ;  /* 0x0000001000000947 */ /* 0x003fde0003800000 */
[----:B01----:R-:W-:-:S15]  /*0040*/  BPT.TRAP 0x1 ;  /* 0x000000040000795c */ /* 0x003fde0000300000 */
.L_x_246:
        /* <DEDUP_REMOVED lines=12> */
[----:B01----:R-:W-:-:S15]  /*0110*/  MOV R20, 32@lo((_ZN2FW3dotIfLi3ENS_5Vec3fES1_EET_RKNS_10VectorBaseIS2_XT0_ET1_EERKNS3_IS2_XT0_ET2_EE + .L_x_26@srel)) ;  /* 0x0000000000147802 */ /* 0x003fde0000000f00 */
[----:B01----:R-:W-:-:S15]  /*0120*/  MOV R21, 32@hi((_ZN2FW3dotIfLi3ENS_5Vec3fES1_EET_RKNS_10VectorBaseIS2_XT0_ET1_EERKNS3_IS2_XT0_ET2_EE + .L_x_26@srel)) ;  /* 0x0000000000157802 */ /* 0x003fde0000000f00 */
[----:B01----:R-:W-:-:S15]  /*0130*/  CALL.ABS.NOINC `(_ZNK2FW10VectorBaseIfLi3ENS_5Vec3fEE3dotIS1_EEfRKNS0_IfLi3ET_EE) ;  /* 0x0000000000007943 */ /* 0x003fde0003c00000 */
.L_x_26:
[----:B01----:R-:W-:-:S15]  /*0140*/  MOV R4, R4 ;  /* 0x0000000400047202 */ /* 0x003fde0000000f00 */
[----:B01----:R-:W-:-:S15]  /*0150*/  MOV R4, R4 ;  /* 0x0000000400047202 */ /* 0x003fde0000000f00 */
[----:B01----:R-:W-:-:S15]  /*0160*/  BRA `(.L_x_247) ;  /* 0x0000000000007947 */ /* 0x003fde0003800000 */
.L_x_247:
[----:B01----:R-:W-:-:S15]  /*0170*/  MOV R4, R4 ;  /* 0x0000000400047202 */ /* 0x003fde0000000f00 */
[----:B01----:R1:W0:-:S15]  /*0180*/  LDL R2, [R1] ;  /* 0x0000000001027983 */ /* 0x00321e0000100800 */
[----:B01----:R1:W0:-:S15]  /*0190*/  LDL R16, [R1+0x4] ;  /* 0x0000040001107983 */ /* 0x00321e0000100800 */
[----:B01----:R1:W0:-:S15]  /*01a0*/  LDL R20, [R1+0x8] ;  /* 0x0000080001147983 */ /* 0x00321e0000100800 */
[----:B01----:R1:W0:-:S15]  /*01b0*/  LDL R21, [R1+0xc] ;  /* 0x00000c0001157983 */ /* 0x00321e0000100800 */
[----:B01----:R-:W-:-:S15]  /*01c0*/  IADD3 R1, R1, 0x10, RZ ;  /* 0x0000001001017810 */ /* 0x003fde0007ffe0ff */
[----:B01----:R-:W-:-:S15]  /*01d0*/  RET.ABS.NODEC R20 0x0 ;  /* 0x0000000014007950 */ /* 0x003fde0003e00000 */
.L_x_248:
        /* <DEDUP_REMOVED lines=10> */
.L_x_863:


//--------------------- .text._ZNK2FW10VectorBaseIfLi3ENS_5Vec3fEEngEv --------------------------
	.section	.text._ZNK2FW10VectorBaseIfLi3ENS_5Vec3fEEngEv,"ax",@progbits
	.sectioninfo	@"SHI_REGISTERS=24"
	.align	128
        .global         _ZNK2FW10VectorBaseIfLi3ENS_5Vec3fEEngEv
        .type           _ZNK2FW10VectorBaseIfLi3ENS_5Vec3fEEngEv,@function
        .size           _ZNK2FW10VectorBaseIfLi3ENS_5Vec3fEEngEv,(.L_x_774 - _ZNK2FW10VectorBaseIfLi3ENS_5Vec3fEEngEv)
_ZNK2FW10VectorBaseIfLi3ENS_5Vec3fEEngEv:
.text._ZNK2FW10VectorBaseIfLi3ENS_5Vec3fEEngEv:
[----:B01----:R-:W-:-:S15]  /*0000*/  IADD3 R1, R1, -0x28, RZ ;  /* 0xffffffd801017810 */ /* 0x003fde0007ffe0ff */
[----:B01----:R1:W0:-:S15]  /*0010*/  S2R R0, SR_LMEMHIOFF ;  /* 0x0000000000007919 */ /* 0x00321e0000003700 */
[----:B01----:R-:W-:-:S15]  /*0020*/  ISETP.GE.U32.AND P0, PT, R1, R0, PT ;  /* 0x000000000100720c */ /* 0x003fde0003f06070 */
[----:B01----:R-:W-:-:S15]  /*0030*/  @P0 BRA `(.L_x_249) ;  /* 0x0000001000000947 */ /* 0x003fde0003800000 */
[----:B01----:R-:W-:-:S15]  /*0040*/  BPT.TRAP 0x1 ;  /* 0x000000040000795c */ /* 0x003fde0000300000 */
.L_x_249:
[----:B01----:R1:W-:-:S15]  /*0050*/  STL [R1+0x20], R21 ;  /* 0x0000201501007387 */ /* 0x0033de0000100800 */
[----:B01----:R1:W-:-:S15]  /*0060*/  STL [R1+0x1c], R20 ;  /* 0x00001c1401007387 */ /* 0x0033de0000100800 */
        /* <DEDUP_REMOVED lines=11> */
.L_x_864:
[----:B01----:R-:W-:-:S15]  /*0120*/  MOV R4, R18 ;  /* 0x0000001200047202 */ /* 0x003fde0000000f00 */
[----:B01----:R-:W-:-:S15]  /*0130*/  MOV R20, 32@lo((_ZNK2FW10VectorBaseIfLi3ENS_5Vec3fEEngEv + .L_x_27@srel)) ;  /* 0x0000000000147802 */ /* 0x003fde0000000f00 */
[----:B01----:R-:W-:-:S15]  /*0140*/  MOV R21, 32@hi((_ZNK2FW10VectorBaseIfLi3ENS_5Vec3fEEngEv + .L_x_27@srel)) ;  /* 0x0000000000157802 */ /* 0x003fde0000000f00 */
[----:B01----:R-:W-:-:S15]  /*0150*/  CALL.ABS.NOINC `(_ZNK2FW10VectorBaseIfLi3ENS_5Vec3fEE6getPtrEv) ;  /* 0x0000000000007943 */ /* 0x003fde0003c00000 */
.L_x_27:
[----:B01----:R-:W-:-:S15]  /*0160*/  MOV R4, R4 ;  /* 0x0000000400047202 */ /* 0x003fde0000000f00 */
[----:B01----:R-:W-:-:S15]  /*0170*/  MOV R16, R4 ;  /* 0x0000000400107202 */ /* 0x003fde0000000f00 */
[----:B01----:R-:W-:-:S15]  /*0180*/  IADD3 R0, R17, RZ, RZ ;  /* 0x000000ff11007210 */ /* 0x003fde0007ffe0ff */
[----:B01----:R-:W-:-:S15]  /*0190*/  MOV R4, R0 ;  /* 0x0000000000047202 */ /* 0x003fde0000000f00 */
[----:B01----:R-:W-:-:S15]  /*01a0*/  MOV R2, R0 ;  /* 0x0000000000027202 */ /* 0x003fde0000000f00 */
[----:B01----:R-:W-:-:S15]  /*01b0*/  MOV R20, 32@lo((_ZNK2FW10VectorBaseIfLi3ENS_5Vec3fEEngEv + .L_x_28@srel)) ;  /* 0x0000000000147802 */ /* 0x003fde0000000f00 */
[----:B01----:R-:W-:-:S15]  /*01c0*/  MOV R21, 32@hi((_ZNK2FW10VectorBaseIfLi3ENS_5Vec3fEEngEv + .L_x_28@srel)) ;  /* 0x0000000000157802 */ /* 0x003fde0000000f00 */
[----:B01----:R-:W-:-:S15]  /*01d0*/  CALL.ABS.NOINC `(_ZN2FW5Vec3fC1Ev) ;  /* 0x0000000000007943 */ /* 0x003fde0003c00000 */
.L_x_28:
[----:B01----:R-:W-:-:S15]  /*01e0*/  MOV R4, R2 ;  /* 0x0000000200047202 */ /* 0x003fde0000000f00 */
[----:B01----:R-:W-:-:S15]  /*01f0*/  MOV R20, 32@lo((_ZNK2FW10VectorBaseIfLi3ENS_5Vec3fEEngEv + .L_x_29@srel)) ;  /* 0x0000000000147802 */ /* 0x003fde0000000f00 */
[----:B01----:R-:W-:-:S15]  /*0200*/  MOV R21, 32@hi((_ZNK2FW10VectorBaseIfLi3ENS_5Vec3fEEngEv + .L_x_29@srel)) ;  /* 0x0000000000157802 */ /* 0x003fde0000000f00 */
[----:B01----:R-:W-:-:S15]  /*0210*/  CALL.ABS.NOINC `(_ZN2FW5Vec3f6getPtrEv) ;  /* 0x0000000000007943 */ /* 0x003fde0003c00000 */
.L_x_29:
[----:B01----:R-:W-:-:S15]  /*0220*/  MOV R4, R4 ;  /* 0x0000000400047202 */ /* 0x003fde0000000f00 */
[----:B01----:R-:W-:-:S15]  /*0230*/  MOV R0, R4 ;  /* 0x0000000400007202 */ /* 0x003fde0000000f00 */
.L_x_865:
[----:B01----:R-:W-:-:S15]  /*0240*/  MOV R3, RZ ;  /* 0x000000ff00037202 */ /* 0x003fde0000000f00 */
[----:B01----:R-:W-:-:S15]  /*0250*/  MOV R3, R3 ;  /* 0x0000000300037202 */ /* 0x003fde0000000f00 */
[----:B01----:R-:W-:-:S15]  /*0260*/  MOV R3, R3 ;  /* 0x0000000300037202 */ /* 0x003fde0000000f00 */
.L_x_769:
[----:B01----:R-:W-:-:S15]  /*0270*/  MOV R3, R3 ;  /* 0x0000000300037202 */ /* 0x003fde0000000f00 */
[----:B01----:R-:W-:-:S15]  /*0280*/  MOV R3, R3 ;  /* 0x0000000300037202 */ /* 0x003fde0000000f00 */
.L_x_770:
[----:B01----:R-:W-:-:S15]  /*0290*/  BSSY B0, `(.L_x_250) ;  /* 0x0000017000007945 */ /* 0x003fde0003800000 */
[----:B01----:R-:W-:-:S15]  /*02a0*/  BRA `(.L_x_251) ;  /* 0x0000000000007947 */ /* 0x003fde0003800000 */
.L_x_251:
[----:B01----:R-:W-:-:S15]  /*02b0*/  MOV R3, R3 ;  /* 0x0000000300037202 */ /* 0x003fde0000000f00 */
[----:B01----:R-:W-:-:S15]  /*02c0*/  MOV R3, R3 ;  /* 0x0000000300037202 */ /* 0x003fde0000000f00 */
.L_x_771:
[----:B01----:R-:W-:-:S15]  /*02d0*/  ISETP.LT.AND P0, PT, R3, 0x3, PT ;  /* 0x000000030300780c */ /* 0x003fde0003f01270 */
[----:B01----:R-:W-:-:S15]  /*02e0*/  PLOP3.LUT P0, PT, P0, PT, PT, 0x8, 0x0 ;  /* 0x000000000000781c */ /* 0x003fde000070e170 */
[----:B01----:R-:W-:-:S15]  /*02f0*/  @P0 BRA `(.L_x_252) ;  /* 0x0000010000000947 */ /* 0x003fde0003800000 */
[----:B01----:R-:W-:-:S15]  /*0300*/  BRA `(.L_x_253) ;  /* 0x0000000000007947 */ /* 0x003fde0003800000 */
.L_x_253:
[----:B01----:R-:W-:-:S15]  /*0310*/  SHF.L.U32 R4, R3, 0x2, RZ ;  /* 0x0000000203047819 */ /* 0x003fde00000006ff */
[----:B01----:R-:W-:-:S15]  /*0320*/  IADD3 R4, R16, R4, RZ ;  /* 0x0000000410047210 */ /* 0x003fde0007ffe0ff */
[----:B01----:R-:W-:-:S15]  /*0330*/  MOV R4, R4 ;  /* 0x0000000400047202 */ /* 0x003fde0000000f00 */
[----:B01----:R1:W0:-:S15]  /*0340*/  LD R4, [R4] ;  /* 0x0000000004047980 */ /* 0x00321e0000100800 */
[----:B01----:R-:W-:-:S15]  /*0350*/  FADD.FTZ R4, -RZ, -R4 ;  /* 0x80000004ff047221 */ /* 0x003fde0000010100 */
[----:B01----:R-:W-:-:S15]  /*0360*/  SHF.L.U32 R5, R3, 0x2, RZ ;  /* 0x0000000203057819 */ /* 0x003fde00000006ff */
[----:B01----:R-:W-:-:S15]  /*0370*/  IADD3 R5, R0, R5, RZ ;  /* 0x0000000500057210 */ /* 0x003fde0007ffe0ff */
[----:B01----:R-:W-:-:S15]  /*0380*/  MOV R5, R5 ;  /* 0x0000000500057202 */ /* 0x003fde0000000f00 */
[----:B01----:R1:W-:-:S15]  /*0390*/  ST [R5], R4 ;  /* 0x0000000005007385 */ /* 0x0033de0000100804 */
[----:B01----:R-:W-:-:S15]  /*03a0*/  BRA `(.L_x_254) ;  /* 0x0000000000007947 */ /* 0x003fde0003800000 */
.L_x_254:
[----:B01----:R-:W-:-:S15]  /*03b0*/  IADD3 R3, R3, 0x1, RZ ;  /* 0x0000000103037810 */ /* 0x003fde0007ffe0ff */
[----:B01----:R-:W-:-:S15]  /*03c0*/  MOV R3, R3 ;  /* 0x0000000300037202 */ /* 0x003fde0000000f00 */
.L_x_772:
[----:B01----:R-:W-:-:S15]  /*03d0*/  MOV R3, R3 ;  /* 0x0000000300037202 */ /* 0x003fde0000000f00 */
[----:B01----:R-:W-:-:S15]  /*03e0*/  MOV R3, R3 ;  /* 0x0000000300037202 */ /* 0x003fde0000000f00 */
.L_x_773:
[----:B01----:R-:W-:-:S15]  /*03f0*/  BRA `(.L_x_251) ;  /* 0xfffffeb000007947 */ /* 0x003fde000383ffff */
.L_x_252:
[----:B01----:R-:W-:-:S15]  /*0400*/  BSYNC B0 ;  /* 0x0000000000007941 */ /* 0x003fde0003800000 */
.L_x_250:
        /* <DEDUP_REMOVED lines=18> */
.L_x_257:
[----:B01----:R-:W-:-:S15]  /*0530*/  BRA `(.L_x_256) ;  /* 0x0000000000007947 */ /* 0x003fde0003800000 */
.L_x_256:
[----:B01----:R-:W-:-:S15]  /*0540*/  BSYNC B0 ;  /* 0x0000000000007941 */ /* 0x003fde0003800000 */
.L_x_255:
[----:B01----:R-:W-:-:S15]  /*0550*/  MOV R4, R4 ;  /* 0x0000000400047202 */ /* 0x003fde0000000f00 */
[----:B01----:R-:W-:-:S15]  /*0560*/  MOV R5, R6 ;  /* 0x0000000600057202 */ /* 0x003fde0000000f00 */
[----:B01----:R-:W-:-:S15]  /*0570*/  MOV R6, R3 ;  /* 0x0000000300067202 */ /* 0x003fde0000000f00 */
[----:B01----:R-:W-:-:S15]  /*0580*/  BRA `(.L_x_258) ;  /* 0x0000000000007947 */ /* 0x003fde0003800000 */
.L_x_258:
        /* <DEDUP_REMOVED lines=11> */
.L_x_259:
        /* <DEDUP_REMOVED lines=12> */
.L_x_774:


//--------------------- .text._ZN2FW3absIfLi3ENS_5Vec3fEEET1_RKNS_10VectorBaseIT_XT0_ES2_EE --------------------------
	.section	.text._ZN2FW3absIfLi3ENS_5Vec3fEEET1_RKNS_10VectorBaseIT_XT0_ES2_EE,"ax",@progbits
	.sectioninfo	@"SHI_REGISTERS=24"
	.align	128
        .global         _ZN2FW3absIfLi3ENS_5Vec3fEEET1_RKNS_10VectorBaseIT_XT0_ES2_EE
        .type           _ZN2FW3absIfLi3ENS_5Vec3fEEET1_RKNS_10VectorBaseIT_XT0_ES2_EE,@function
        .size           _ZN2FW3absIfLi3ENS_5Vec3fEEET1_RKNS_10VectorBaseIT_XT0_ES2_EE,(.L_x_866 - _ZN2FW3absIfLi3ENS_5Vec3fEEET1_RKNS_10VectorBaseIT_XT0_ES2_EE)
_ZN2FW3absIfLi3ENS_5Vec3fEEET1_RKNS_10VectorBaseIT_XT0_ES2_EE:
.text._ZN2FW3absIfLi3ENS_5Vec3fEEET1_RKNS_10VectorBaseIT_XT0_ES2_EE:
[----:B01----:R-:W-:-:S15]  /*0000*/  IADD3 R1, R1, -0x10, RZ ;  /* 0xfffffff001017810 */ /* 0x003fde0007ffe0ff */
[----:B01----:R1:W0:-:S15]  /*0010*/  S2R R0, SR_LMEMHIOFF ;  /* 0x0000000000007919 */ /* 0x00321e0000003700 */
[----:B01----:R-:W-:-:S15]  /*0020*/  ISETP.GE.U32.AND P0, PT, R1, R0, PT ;  /* 0x000000000100720c */ /* 0x003fde0003f06070 */
[----:B01----:R-:W-:-:S15]  /*0030*/  @P0 BRA `(.L_x_260) ;  /* 0x0000001000000947 */ /* 0x003fde0003800000 */
[----:B01----:R-:W-:-:S15]  /*0040*/  BPT.TRAP 0x1 ;  /* 0x000000040000795c */ /* 0x003fde0000300000 */
.L_x_260:
[----:B01----:R1:W-:-:S15]  /*0050*/  STL [R1+0x8], R21 ;  /* 0x0000081501007387 */ /* 0x0033de0000100800 */
[----:B01----:R1:W-:-:S15]  /*0060*/  STL [R1+0x4], R20 ;  /* 0x0000041401007387 */ /* 0x0033de0000100800 */
[----:B01----:R1:W-:-:S15]  /*0070*/  STL [R1], R2 ;  /* 0x0000000201007387 */ /* 0x0033de0000100800 */
[----:B01----:R-:W-:-:S15]  /*0080*/  MOV R4, R4 ;  /* 0x0000000400047202 */ /* 0x003fde0000000f00 */
[----:B01----:R-:W-:-:S15]  /*0090*/  MOV R4, R4 ;  /* 0x0000000400047202 */ /* 0x003fde0000000f00 */
[----:B01----:R-:W-:-:S15]  /*00a0*/  MOV R2, R4 ;  /* 0x0000000400027202 */ /* 0x003fde0000000f00 */
[----:B01----:R-:W-:-:S15]  /*00b0*/  MOV R4, R2 ;  /* 0x0000000200047202 */ /* 0x003fde0000000f00 */
[----:B01----:R-:W-:-:S15]  /*00c0*/  MOV R20, 32@lo((_ZN2FW3absIfLi3ENS_5Vec3fEEET1_RKNS_10VectorBaseIT_XT0_ES2_EE + .L_x_30@srel)) ;  /* 0x0000000000147802 */ /* 0x003fde0000000f00 */
[----:B01----:R-:W-:-:S15]  /*00d0*/  MOV R21, 32@hi((_ZN2FW3absIfLi3ENS_5Vec3fEEET1_RKNS_10VectorBaseIT_XT0_ES2_EE + .L_x_30@srel)) ;  /* 0x0000000000157802 */ /* 0x003fde0000000f00 */
[----:B01----:R-:W-:-:S15]  /*00e0*/  CALL.ABS.NOINC `(_ZNK2FW10VectorBaseIfLi3ENS_5Vec3fEE3absEv) ;  /* 0x0000000000007943 */ /* 0x003fde0003c00000 */
.L_x_30:
[----:B01----:R-:W-:-:S15]  /*00f0*/  MOV R4, R4 ;  /* 0x0000000400047202 */ /* 0x003fde0000000f00 */
[----:B01----:R-:W-:-:S15]  /*0100*/  MOV R5, R5 ;  /* 0x0000000500057202 */ /* 0x003fde0000000f00 */
[----:B01----:R-:W-:-:S15]  /*0110*/  MOV R6, R6 ;  /* 0x0000000600067202 */ /* 0x003fde0000000f00 */
[----:B01----:R-:W-:-:S15]  /*0120*/  MOV R4, R4 ;  /* 0x0000000400047202 */ /* 0x003fde0000000f00 */
[----:B01----:R-:W-:-:S15]  /*0130*/  MOV R5, R5 ;  /* 0x0000000500057202 */ /* 0x003fde0000000f00 */
[----:B01----:R-:W-:-:S15]  /*0140*/  MOV R6, R6 ;  /* 0x0000000600067202 */ /* 0x003fde0000000f00 */
[----:B01----:R-:W-:-:S15]  /*0150*/  BRA `(.L_x_261) ;  /* 0x0000000000007947 */ /* 0x003fde0003800000 */
.L_x_261:
[----:B01----:R-:W-:-:S15]  /*0160*/  MOV R4, R4 ;  /* 0x0000000400047202 */ /* 0x003fde0000000f00 */
[----:B01----:R-:W-:-:S15]  /*0170*/  MOV R5, R5 ;  /* 0x0000000500057202 */ /* 0x003fde0000000f00 */
[----:B01----:R-:W-:-:S15]  /*0180*/  MOV R6, R6 ;  /* 0x0000000600067202 */ /* 0x003fde0000000f00 */
[----:B01----:R1:W0:-:S15]  /*0190*/  LDL R2, [R1] ;  /* 0x0000000001027983 */ /* 0x00321e0000100800 */
[----:B01----:R1:W0:-:S15]  /*01a0*/  LDL R20, [R1+0x4] ;  /* 0x0000040001147983 */ /* 0x00321e0000100800 */
[----:B01----:R1:W0:-:S15]  /*01b0*/  LDL R21, [R1+0x8] ;  /* 0x0000080001157983 */ /* 0x00321e0000100800 */
[----:B01----:R-:W-:-:S15]  /*01c0*/  IADD3 R1, R1, 0x10, RZ ;  /* 0x0000001001017810 */ /* 0x003fde0007ffe0ff */
[----:B01----:R-:W-:-:S15]  /*01d0*/  RET.ABS.NODEC R20 0x0 ;  /* 0x0000000014007950 */ /* 0x003fde0003e00000 */
.L_x_262:
        /* <DEDUP_REMOVED lines=10> */
.L_x_866:


//--------------------- .text._ZN2FW5crossERKNS_5Vec3fES2_ --------------------------
	.section	.text._ZN2FW5crossERKNS_5Vec3fES2_,"ax",@progbits
	.sectioninfo	@"SHI_REGISTERS=24"
	.align	128
        .global         _ZN2FW5crossERKNS_5Vec3fES2_
        .type           _ZN2FW5crossERKNS_5Vec3fES2_,@function
        .size           _ZN2FW5crossERKNS_5Vec3fES2_,(.L_x_867 - _ZN2FW5crossERKNS_5Vec3fES2_)
_ZN2FW5crossERKNS_5Vec3fES2_:
.text._ZN2FW5crossERKNS_5Vec3fES2_:
[----:B01----:R-:W-:-:S15]  /*0000*/  IADD3 R1, R1, -0x8, RZ ;  /* 0xfffffff801017810 */ /* 0x003fde0007ffe0ff */
[----:B01----:R1:W0:-:S15]  /*0010*/  S2R R0, SR_LMEMHIOFF ;  /* 0x0000000000007919 */ /* 0x00321e0000003700 */
[----:B01----:R-:W-:-:S15]  /*0020*/  ISETP.GE.U32.AND P0, PT, R1, R0, PT ;  /* 0x000000000100720c */ /* 0x003fde0003f06070 */
[----:B01----:R-:W-:-:S15]  /*0030*/  @P0 BRA `(.L_x_263) ;  /* 0x0000001000000947 */ /* 0x003fde0003800000 */
[----:B01----:R-:W-:-:S15]  /*0040*/  BPT.TRAP 0x1 ;  /* 0x000000040000795c */ /* 0x003fde0000300000 */
.L_x_263:
        /* <DEDUP_REMOVED lines=10> */
[----:B01----:R-:W-:-:S15]  /*00f0*/  MOV R20, 32@lo((_ZN2FW5crossERKNS_5Vec3fES2_ + .L_x_31@srel)) ;  /* 0x0000000000147802 */ /* 0x003fde0000000f00 */
[----:B01----:R-:W-:-:S15]  /*0100*/  MOV R21, 32@hi((_ZN2FW5crossERKNS_5Vec3fES2_ + .L_x_31@srel)) ;  /* 0x0000000000157802 */ /* 0x003fde0000000f00 */
[----:B01----:R-:W-:-:S15]  /*0110*/  CALL.ABS.NOINC `(_ZNK2FW5Vec3f5crossERKS0_) ;  /* 0x0000000000007943 */ /* 0x003fde0003c00000 */
.L_x_31:
[----:B01----:R-:W-:-:S15]  /*0120*/  MOV R4, R4 ;  /* 0x0000000400047202 */ /* 0x003fde0000000f00 */
[----:B01----:R-:W-:-:S15]  /*0130*/  MOV R5, R5 ;  /* 0x0000000500057202 */ /* 0x003fde0000000f00 */
[----:B01----:R-:W-:-:S15]  /*0140*/  MOV R6, R6 ;  /* 0x0000000600067202 */ /* 0x003fde0000000f00 */
[----:B01----:R-:W-:-:S15]  /*0150*/  MOV R4, R4 ;  /* 0x0000000400047202 */ /* 0x003fde0000000f00 */
[----:B01----:R-:W-:-:S15]  /*0160*/  MOV R5, R5 ;  /* 0x0000000500057202 */ /* 0x003fde0000000f00 */
[----:B01----:R-:W-:-:S15]  /*0170*/  MOV R6, R6 ;  /* 0x0000000600067202 */ /* 0x003fde0000000f00 */
[----:B01----:R-:W-:-:S15]  /*0180*/  BRA `(.L_x_264) ;  /* 0x0000000000007947 */ /* 0x003fde0003800000 */
.L_x_264:
[----:B01----:R-:W-:-:S15]  /*0190*/  MOV R4, R4 ;  /* 0x0000000400047202 */ /* 0x003fde0000000f00 */
[----:B01----:R-:W-:-:S15]  /*01a0*/  MOV R5, R5 ;  /* 0x0000000500057202 */ /* 0x003fde0000000f00 */
[----:B01----:R-:W-:-:S15]  /*01b0*/  MOV R6, R6 ;  /* 0x0000000600067202 */ /* 0x003fde0000000f00 */
[----:B01----:R1:W0:-:S15]  /*01c0*/  LDL R20, [R1] ;  /* 0x0000000001147983 */ /* 0x00321e0000100800 */
[----:B01----:R1:W0:-:S15]  /*01d0*/  LDL R21, [R1+0x4] ;  /* 0x0000040001157983 */ /* 0x00321e0000100800 */
[----:B01----:R-:W-:-:S15]  /*01e0*/  IADD3 R1, R1, 0x8, RZ ;  /* 0x0000000801017810 */ /* 0x003fde0007ffe0ff */
[----:B01----:R-:W-:-:S15]  /*01f0*/  RET.ABS.NODEC R20 0x0 ;  /* 0x0000000014007950 */ /* 0x003fde0003e00000 */
.L_x_265:
        /* <DEDUP_REMOVED lines=16> */
.L_x_867:


//--------------------- .text._ZN2FW4exp2Ei       --------------------------
	.section	.text._ZN2FW4exp2Ei,"ax",@progbits
	.sectioninfo	@"SHI_REGISTERS=24"
	.align	128
        .global         _ZN2FW4exp2Ei
        .type           _ZN2FW4exp2Ei,@function
        .size           _ZN2FW4exp2Ei,(.L_x_868 - _ZN2FW4exp2Ei)
_ZN2FW4exp2Ei:
.text._ZN2FW4exp2Ei:
[----:B01----:R-:W-:-:S15]  /*0000*/  IADD3 R1, R1, -0x10, RZ ;  /* 0xfffffff001017810 */ /* 0x003fde0007ffe0ff */
[----:B01----:R1:W0:-:S15]  /*0010*/  S2R R0, SR_LMEMHIOFF ;  /* 0x0000000000007919 */ /* 0x00321e0000003700 */
[----:B01----:R-:W-:-:S15]  /*0020*/  ISETP.GE.U32.AND P0, PT, R1, R0, PT ;  /* 0x000000000100720c */ /* 0x003fde0003f06070 */
[----:B01----:R-:W-:-:S15]  /*0030*/  @P0 BRA `(.L_x_266) ;  /* 0x0000001000000947 */ /* 0x003fde0003800000 */
[----:B01----:R-:W-:-:S15]  /*0040*/  BPT.TRAP 0x1 ;  /* 0x000000040000795c */ /* 0x003fde0000300000 */
.L_x_266:
[----:B01----:R1:W-:-:S15]  /*0050*/  STL [R1+0x8], R21 ;  /* 0x0000081501007387 */ /* 0x0033de0000100800 */
[----:B01----:R1:W-:-:S15]  /*0060*/  STL [R1+0x4], R20 ;  /* 0x0000041401007387 */ /* 0x0033de0000100800 */
[----:B01----:R1:W-:-:S15]  /*0070*/  STL [R1], R2 ;  /* 0x0000000201007387 */ /* 0x0033de0000100800 */
[----:B01----:R-:W-:-:S15]  /*0080*/  MOV R4, R4 ;  /* 0x0000000400047202 */ /* 0x003fde0000000f00 */
[----:B01----:R-:W-:-:S15]  /*0090*/  MOV R4, R4 ;  /* 0x0000000400047202 */ /* 0x003fde0000000f00 */
[----:B01----:R-:W-:-:S15]  /*00a0*/  MOV R2, R4 ;  /* 0x0000000400027202 */ /* 0x003fde0000000f00 */
[----:B01----:R-:W-:-:S15]  /*00b0*/  I2FP.F32.S32 R4, R2 ;  /* 0x0000000200047245 */ /* 0x003fde0000201400 */
[----:B01----:R-:W-:-:S15]  /*00c0*/  MOV R4, R4 ;  /* 0x0000000400047202 */ /* 0x003fde0000000f00 */
[----:B01----:R-:W-:-:S15]  /*00d0*/  MOV R20, 32@lo((_ZN2FW4exp2Ei + .L_x_32@srel)) ;  /* 0x0000000000147802 */ /* 0x003fde0000000f00 */
[----:B01----:R-:W-:-:S15]  /*00e0*/  MOV R21, 32@hi((_ZN2FW4exp2Ei + .L_x_32@srel)) ;  /* 0x0000000000157802 */ /* 0x003fde0000000f00 */
[----:B01----:R-:W-:-:S15]  /*00f0*/  CALL.ABS.NOINC `(exp2f) ;  /* 0x0000000000007943 */ /* 0x003fde0003c00000 */
.L_x_32:
[----:B01----:R-:W-:-:S15]  /*0100*/  MOV R4, R4 ;  /* 0x0000000400047202 */ /* 0x003fde0000000f00 */
[----:B01----:R-:W-:-:S15]  /*0110*/  MOV R4, R4 ;  /* 0x0000000400047202 */ /* 0x003fde0000000f00 */
[----:B01----:R-:W-:-:S15]  /*0120*/  BRA `(.L_x_267) ;  /* 0x0000000000007947 */ /* 0x003fde0003800000 */
.L_x_267:
[----:B01----:R-:W-:-:S15]  /*0130*/  MOV R4, R4 ;  /* 0x0000000400047202 */ /* 0x003fde0000000f00 */
[----:B01----:R1:W0:-:S15]  /*0140*/  LDL R2, [R1] ;  /* 0x0000000001027983 */ /* 0x00321e0000100800 */
[----:B01----:R1:W0:-:S15]  /*0150*/  LDL R20, [R1+0x4] ;  /* 0x0000040001147983 */ /* 0x00321e0000100800 */
[----:B01----:R1:W0:-:S15]  /*0160*/  LDL R21, [R1+0x8] ;  /* 0x0000080001157983 */ /* 0x00321e0000100800 */
[----:B01----:R-:W-:-:S15]  /*0170*/  IADD3 R1, R1, 0x10, RZ ;  /* 0x0000001001017810 */ /* 0x003fde0007ffe0ff */
[----:B01----:R-:W-:-:S15]  /*0180*/  RET.ABS.NODEC R20 0x0 ;  /* 0x0000000014007950 */ /* 0x003fde0003e00000 */
.L_x_268:
        /* <DEDUP_REMOVED lines=15> */
.L_x_868:


//--------------------- .text._ZN2FWmlIfLi3ENS_5Vec3fEEET1_RKT_RKNS_10VectorBaseIS3_XT0_ES2_EE --------------------------
	.section	.text._ZN2FWmlIfLi3ENS_5Vec3fEEET1_RKT_RKNS_10VectorBaseIS3_XT0_ES2_EE,"ax",@progbits
	.sectioninfo	@"SHI_REGISTERS=24"
	.align	128
        .global         _ZN2FWmlIfLi3ENS_5Vec3fEEET1_RKT_RKNS_10VectorBaseIS3_XT0_ES2_EE
        .type           _ZN2FWmlIfLi3ENS_5Vec3fEEET1_RKT_RKNS_10VectorBaseIS3_XT0_ES2_EE,@function
        .size           _ZN2FWmlIfLi3ENS_5Vec3fEEET1_RKT_RKNS_10VectorBaseIS3_XT0_ES2_EE,(.L_x_869 - _ZN2FWmlIfLi3ENS_5Vec3fEEET1_RKT_RKNS_10VectorBaseIS3_XT0_ES2_EE)
_ZN2FWmlIfLi3ENS_5Vec3fEEET1_RKT_RKNS_10VectorBaseIS3_XT0_ES2_EE:
.text._ZN2FWmlIfLi3ENS_5Vec3fEEET1_RKT_RKNS_10VectorBaseIS3_XT0_ES2_EE:
[----:B01----:R-:W-:-:S15]  /*0000*/  IADD3 R1, R1, -0x10, RZ ;  /* 0xfffffff001017810 */ /* 0x003fde0007ffe0ff */
[----:B01----:R1:W0:-:S15]  /*0010*/  S2R R0, SR_LMEMHIOFF ;  /* 0x0000000000007919 */ /* 0x00321e0000003700 */
[----:B01----:R-:W-:-:S15]  /*0020*/  ISETP.GE.U32.AND P0, PT, R1, R0, PT ;  /* 0x000000000100720c */ /* 0x003fde0003f06070 */
[----:B01----:R-:W-:-:S15]  /*0030*/  @P0 BRA `(.L_x_269) ;  /* 0x0000001000000947 */ /* 0x003fde0003800000 */
[----:B01----:R-:W-:-:S15]  /*0040*/  BPT.TRAP 0x1 ;  /* 0x000000040000795c */ /* 0x003fde0000300000 */
.L_x_269:
        /* <DEDUP_REMOVED lines=12> */
[----:B01----:R-:W-:-:S15]  /*0110*/  MOV R20, 32@lo((_ZN2FWmlIfLi3ENS_5Vec3fEEET1_RKT_RKNS_10VectorBaseIS3_XT0_ES2_EE + .L_x_33@srel)) ;  /* 0x0000000000147802 */ /* 0x003fde0000000f00 */
[----:B01----:R-:W-:-:S15]  /*0120*/  MOV R21, 32@hi((_ZN2FWmlIfLi3ENS_5Vec3fEEET1_RKT_RKNS_10VectorBaseIS3_XT0_ES2_EE + .L_x_33@srel)) ;  /* 0x0000000000157802 */ /* 0x003fde0000000f00 */
[----:B01----:R-:W-:-:S15]  /*0130*/  CALL.ABS.NOINC `(_ZNK2FW10VectorBaseIfLi3ENS_5Vec3fEEmlERKf) ;  /* 0x0000000000007943 */ /* 0x003fde0003c00000 */
.L_x_33:
[----:B01----:R-:W-:-:S15]  /*0140*/  MOV R4, R4 ;  /* 0x0000000400047202 */ /* 0x003fde0000000f00 */
[----:B01----:R-:W-:-:S15]  /*0150*/  MOV R5, R5 ;  /* 0x0000000500057202 */ /* 0x003fde0000000f00 */
[----:B01----:R-:W-:-:S15]  /*0160*/  MOV R6, R6 ;  /* 0x0000000600067202 */ /* 0x003fde0000000f00 */
[----:B01----:R-:W-:-:S15]  /*0170*/  MOV R4, R4 ;  /* 0x0000000400047202 */ /* 0x003fde0000000f00 */
[----:B01----:R-:W-:-:S15]  /*0180*/  MOV R5, R5 ;  /* 0x0000000500057202 */ /* 0x003fde0000000f00 */
[----:B01----:R-:W-:-:S15]  /*0190*/  MOV R6, R6 ;  /* 0x0000000600067202 */ /* 0x003fde0000000f00 */
[----:B01----:R-:W-:-:S15]  /*01a0*/  BRA `(.L_x_270) ;  /* 0x0000000000007947 */ /* 0x003fde0003800000 */
.L_x_270:
        /* <DEDUP_REMOVED lines=9> */
.L_x_271:
        /* <DEDUP_REMOVED lines=12> */
.L_x_869:


//--------------------- .text._ZN2FW5Vec3fC1ERKNS_5Vec2fEf --------------------------
	.section	.text._ZN2FW5Vec3fC1ERKNS_5Vec2fEf,"ax",@progbits
	.sectioninfo	@"SHI_REGISTERS=24"
	.align	128
        .global         _ZN2FW5Vec3fC1ERKNS_5Vec2fEf
        .type           _ZN2FW5Vec3fC1ERKNS_5Vec2fEf,@function
        .size           _ZN2FW5Vec3fC1ERKNS_5Vec2fEf,(.L_x_874 - _ZN2FW5Vec3fC1ERKNS_5Vec2fEf)
_ZN2FW5Vec3fC1ERKNS_5Vec2fEf:
.text._ZN2FW5Vec3fC1ERKNS_5Vec2fEf:
[----:B01----:R-:W-:-:S15]  /*0000*/  IADD3 R1, R1, -0x18, RZ ;  /* 0xffffffe801017810 */ /* 0x003fde0007ffe0ff */
[----:B01----:R1:W0:-:S15]  /*0010*/  S2R R0, SR_LMEMHIOFF ;  /* 0x0000000000007919 */ /* 0x00321e0000003700 */
[----:B01----:R-:W-:-:S15]  /*0020*/  ISETP.GE.U32.AND P0, PT, R1, R0, PT ;  /* 0x000000000100720c */ /* 0x003fde0003f06070 */
[----:B01----:R-:W-:-:S15]  /*0030*/  @P0 BRA `(.L_x_272) ;  /* 0x0000001000000947 */ /* 0x003fde0003800000 */
[----:B01----:R-:W-:-:S15]  /*0040*/  BPT.TRAP 0x1 ;  /* 0x000000040000795c */ /* 0x003fde0000300000 */
.L_x_272:
        /* <DEDUP_REMOVED lines=15> */
[----:B01----:R-:W-:-:S15]  /*0140*/  MOV R20, 32@lo((_ZN2FW5Vec3fC1ERKNS_5Vec2fEf + .L_x_34@srel)) ;  /* 0x0000000000147802 */ /* 0x003fde0000000f00 */
[----:B01----:R-:W-:-:S15]  /*0150*/  MOV R21, 32@hi((_ZN2FW5Vec3fC1ERKNS_5Vec2fEf + .L_x_34@srel)) ;  /* 0x0000000000157802 */ /* 0x003fde0000000f00 */
[----:B01----:R-:W-:-:S15]  /*0160*/  CALL.ABS.NOINC `(_ZN2FW10VectorBaseIfLi3ENS_5Vec3fEEC2Ev) ;  /* 0x0000000000007943 */ /* 0x003fde0003c00000 */
.L_x_34:
[----:B01----:R-:W-:-:S15]  /*0170*/  MOV R0, R2 ;  /* 0x0000000200007202 */ /* 0x003fde0000000f00 */
[----:B01----:R1:W0:-:S15]  /*0180*/  LD R0, [R0] ;  /* 0x0000000000007980 */ /* 0x00321e0000100800 */
[----:B01----:R-:W-:-:S15]  /*0190*/  MOV R3, R16 ;  /* 0x0000001000037202 */ /* 0x003fde0000000f00 */
[----:B01----:R1:W-:-:S15]  /*01a0*/  ST [R3], R0 ;  /* 0x0000000003007385 */ /* 0x0033de0000100800 */
[----:B01----:R-:W-:-:S15]  /*01b0*/  IADD3 R0, R2, 0x4, RZ ;  /* 0x0000000402007810 */ /* 0x003fde0007ffe0ff */
[----:B01----:R-:W-:-:S15]  /*01c0*/  MOV R0, R0 ;  /* 0x0000000000007202 */ /* 0x003fde0000000f00 */
[----:B01----:R1:W0:-:S15]  /*01d0*/  LD R0, [R0] ;  /* 0x0000000000007980 */ /* 0x00321e0000100800 */
[----:B01----:R-:W-:-:S15]  /*01e0*/  IADD3 R3, R16, 0x4, RZ ;  /* 0x0000000410037810 */ /* 0x003fde0007ffe0ff */
[----:B01----:R-:W-:-:S15]  /*01f0*/  MOV R3, R3 ;  /* 0x0000000300037202 */ /* 0x003fde0000000f00 */
[----:B01----:R1:W-:-:S15]  /*0200*/  ST [R3], R0 ;  /* 0x0000000003007385 */ /* 0x0033de0000100800 */
[----:B01----:R-:W-:-:S15]  /*0210*/  IADD3 R0, R16, 0x8, RZ ;  /* 0x0000000810007810 */ /* 0x003fde0007ffe0ff */
[----:B01----:R-:W-:-:S15]  /*0220*/  MOV R0, R0 ;  /* 0x0000000000007202 */ /* 0x003fde0000000f00 */
[----:B01----:R1:W-:-:S15]  /*0230*/  ST [R0], R17 ;  /* 0x0000000000007385 */ /* 0x0033de0000100811 */
[----:B01----:R-:W-:-:S15]  /*0240*/  BRA `(.L_x_273) ;  /* 0x0000000000007947 */ /* 0x003fde0003800000 */
.L_x_273:
[----:B01----:R1:W0:-:S15]  /*0250*/  LDL R2, [R1] ;  /* 0x0000000001027983 */ /* 0x00321e0000100800 */
[----:B01----:R1:W0:-:S15]  /*0260*/  LDL R16, [R1+0x4] ;  /* 0x0000040001107983 */ /* 0x00321e0000100800 */
[----:B01----:R1:W0:-:S15]  /*0270*/  LDL R17, [R1+0x8] ;  /* 0x0000080001117983 */ /* 0x00321e0000100800 */
[----:B01----:R1:W0:-:S15]  /*0280*/  LDL R20, [R1+0xc] ;  /* 0x00000c0001147983 */ /* 0x00321e0000100800 */
[----:B01----:R1:W0:-:S15]  /*0290*/  LDL R21, [R1+0x10] ;  /* 0x0000100001157983 */ /* 0x00321e0000100800 */
[----:B01----:R-:W-:-:S15]  /*02a0*/  IADD3 R1, R1, 0x18, RZ ;  /* 0x0000001801017810 */ /* 0x003fde0007ffe0ff */
[----:B01----:R-:W-:-:S15]  /*02b0*/  RET.ABS.NODEC R20 0x0 ;  /* 0x0000000014007950 */ /* 0x003fde0003e00000 */
.L_x_274:
        /* <DEDUP_REMOVED lines=12> */
.L_x_874:


//--------------------- .text._ZN2FW10VectorBaseIfLi3ENS_5Vec3fEEpLIS1_EERS1_RKNS0_IfLi3ET_EE --------------------------
	.section	.text._ZN2FW10VectorBaseIfLi3ENS_5Vec3fEEpLIS1_EERS1_RKNS0_IfLi3ET_EE,"ax",@progbits
	.sectioninfo	@"SHI_REGISTERS=24"
	.align	128
        .global         _ZN2FW10VectorBaseIfLi3ENS_5Vec3fEEpLIS1_EERS1_RKNS0_IfLi3ET_EE
        .type           _ZN2FW10VectorBaseIfLi3ENS_5Vec3fEEpLIS1_EERS1_RKNS0_IfLi3ET_EE,@function
        .size           _ZN2FW10VectorBaseIfLi3ENS_5Vec3fEEpLIS1_EERS1_RKNS0_IfLi3ET_EE,(.L_x_875 - _ZN2FW10VectorBaseIfLi3ENS_5Vec3fEEpLIS1_EERS1_RKNS0_IfLi3ET_EE)
_ZN2FW10VectorBaseIfLi3ENS_5Vec3fEEpLIS1_EERS1_RKNS0_IfLi3ET_EE:
.text._ZN2FW10VectorBaseIfLi3ENS_5Vec3fEEpLIS1_EERS1_RKNS0_IfLi3ET_EE:
[----:B01----:R-:W-:-:S15]  /*0000*/  IADD3 R1, R1, -0x20, RZ ;  /* 0xffffffe001017810 */ /* 0x003fde0007ffe0ff */
[----:B01----:R1:W0:-:S15]  /*0010*/  S2R R0, SR_LMEMHIOFF ;  /* 0x0000000000007919 */ /* 0x00321e0000003700 */
[----:B01----:R-:W-:-:S15]  /*0020*/  ISETP.GE.U32.AND P0, PT, R1, R0, PT ;  /* 0x000000000100720c */ /* 0x003fde0003f06070 */
[----:B01----:R-:W-:-:S15]  /*0030*/  @P0 BRA `(.L_x_275) ;  /* 0x0000001000000947 */ /* 0x003fde0003800000 */
[----:B01----:R-:W-:-:S15]  /*0040*/  BPT.TRAP 0x1 ;  /* 0x000000040000795c */ /* 0x003fde0000300000 */
.L_x_275:
        /* <DEDUP_REMOVED lines=15> */
[----:B01----:R-:W-:-:S15]  /*0140*/  MOV R4, R16 ;  /* 0x0000001000047202 */ /* 0x003fde0000000f00 */
[----:B01----:R-:W-:-:S15]  /*0150*/  MOV R5, R17 ;  /* 0x0000001100057202 */ /* 0x003fde0000000f00 */
[----:B01----:R-:W-:-:S15]  /*0160*/  MOV R20, 32@lo((_ZN2FW10VectorBaseIfLi3ENS_5Vec3fEEpLIS1_EERS1_RKNS0_IfLi3ET_EE + .L_x_35@srel)) ;  /* 0x0000000000147802 */ /* 0x003fde0000000f00 */
[----:B01----:R-:W-:-:S15]  /*0170*/  MOV R21, 32@hi((_ZN2FW10VectorBaseIfLi3ENS_5Vec3fEEpLIS1_EERS1_RKNS0_IfLi3ET_EE + .L_x_35@srel)) ;  /* 0x0000000000157802 */ /* 0x003fde0000000f00 */
[----:B01----:R-:W-:-:S15]  /*0180*/  CALL.ABS.NOINC `(_ZNK2FW10VectorBaseIfLi3ENS_5Vec3fEEplIS1_EES1_RKNS0_IfLi3ET_EE) ;  /* 0x0000000000007943 */ /* 0x003fde0003c00000 */
.L_x_35:
[----:B01----:R-:W-:-:S15]  /*0190*/  MOV R4, R4 ;  /* 0x0000000400047202 */ /* 0x003fde0000000f00 */
[----:B01----:R-:W-:-:S15]  /*01a0*/  MOV R5, R5 ;  /* 0x0000000500057202 */ /* 0x003fde0000000f00 */
[----:B01----:R-:W-:-:S15]  /*01b0*/  MOV R6, R6 ;  /* 0x0000000600067202 */ /* 0x003fde0000000f00 */
[----:B01----:R-:W-:-:S15]  /*01c0*/  IADD3 R0, R2, 0x8, RZ ;  /* 0x0000000802007810 */ /* 0x003fde0007ffe0ff */
[----:B01----:R-:W-:-:S15]  /*01d0*/  MOV R0, R0 ;  /* 0x0000000000007202 */ /* 0x003fde0000000f00 */
[----:B01----:R1:W-:-:S15]  /*01e0*/  ST [R0], R6 ;  /* 0x0000000000007385 */ /* 0x0033de0000100806 */
[----:B01----:R-:W-:-:S15]  /*01f0*/  IADD3 R0, R2, 0x4, RZ ;  /* 0x0000000402007810 */ /* 0x003fde0007ffe0ff */
[----:B01----:R-:W-:-:S15]  /*0200*/  MOV R0, R0 ;  /* 0x0000000000007202 */ /* 0x003fde0000000f00 */
[----:B01----:R1:W-:-:S15]  /*0210*/  ST [R0], R5 ;  /* 0x0000000000007385 */ /* 0x0033de0000100805 */
[----:B01----:R-:W-:-:S15]  /*0220*/  IADD3 R0, R2, RZ, RZ ;  /* 0x000000ff02007210 */ /* 0x003fde0007ffe0ff */
[----:B01----:R-:W-:-:S15]  /*0230*/  MOV R0, R0 ;  /* 0x0000000000007202 */ /* 0x003fde0000000f00 */
[----:B01----:R1:W-:-:S15]  /*0240*/  ST [R0], R4 ;  /* 0x0000000000007385 */ /* 0x0033de0000100804 */
[----:B01----:R-:W-:-:S15]  /*0250*/  IADD3 R5, R2, RZ, RZ ;  /* 0x000000ff02057210 */ /* 0x003fde0007ffe0ff */
[----:B01----:R-:W-:-:S15]  /*0260*/  MOV R4, R16 ;  /* 0x0000001000047202 */ /* 0x003fde0000000f00 */
[----:B01----:R-:W-:-:S15]  /*0270*/  MOV R5, R5 ;  /* 0x0000000500057202 */ /* 0x003fde0000000f00 */
[----:B01----:R-:W-:-:S15]  /*0280*/  MOV R20, 32@lo((_ZN2FW10VectorBaseIfLi3ENS_5Vec3fEEpLIS1_EERS1_RKNS0_IfLi3ET_EE + .L_x_36@srel)) ;  /* 0x0000000000147802 */ /* 0x003fde0000000f00 */
[----:B01----:R-:W-:-:S15]  /*0290*/  MOV R21, 32@hi((_ZN2FW10VectorBaseIfLi3ENS_5Vec3fEEpLIS1_EERS1_RKNS0_IfLi3ET_EE + .L_x_36@srel)) ;  /* 0x0000000000157802 */ /* 0x003fde0000000f00 */
[----:B01----:R-:W-:-:S15]  /*02a0*/  CALL.ABS.NOINC `(_ZN2FW10VectorBaseIfLi3ENS_5Vec3fEE3setIS1_EEvRKNS0_IfLi3ET_EE) ;  /* 0x0000000000007943 */ /* 0x003fde0003c00000 */
.L_x_36:
[----:B01----:R-:W-:-:S15]  /*02b0*/  ISETP.NE.AND P0, PT, R16, RZ, PT ;  /* 0x000000ff1000720c */ /* 0x003fde0003f05270 */
[----:B01----:R-:W-:-:S15]  /*02c0*/  PLOP3.LUT P0, PT, P0, PT, PT, 0x8, 0x0 ;  /* 0x000000000000781c */ /* 0x003fde000070e170 */
[----:B01----:R-:W-:-:S15]  /*02d0*/  PLOP3.LUT P0, PT, P0, PT, PT, 0x8, 0x0 ;  /* 0x000000000000781c */ /* 0x003fde000070e170 */
[----:B01----:R-:W-:-:S15]  /*02e0*/  BSSY B0, `(.L_x_276) ;  /* 0x0000004000007945 */ /* 0x003fde0003800000 */
[----:B01----:R-:W-:-:S15]  /*02f0*/  @P0 BRA `(.L_x_277) ;  /* 0x0000002000000947 */ /* 0x003fde0003800000 */
[----:B01----:R-:W-:-:S15]  /*0300*/  BRA `(.L_x_278) ;  /* 0x0000000000007947 */ /* 0x003fde0003800000 */
.L_x_278:
[----:B01----:R-:W-:-:S15]  /*0310*/  BRA `(.L_x_277) ;  /* 0x0000000000007947 */ /* 0x003fde0003800000 */
.L_x_277:
[----:B01----:R-:W-:-:S15]  /*0320*/  BSYNC B0 ;  /* 0x0000000000007941 */ /* 0x003fde0003800000 */
.L_x_276:
[----:B01----:R-:W-:-:S15]  /*0330*/  MOV R4, R16 ;  /* 0x0000001000047202 */ /* 0x003fde0000000f00 */
[----:B01----:R-:W-:-:S15]  /*0340*/  BRA `(.L_x_279) ;  /* 0x0000000000007947 */ /* 0x003fde0003800000 */
.L_x_279:
[----:B01----:R-:W-:-:S15]  /*0350*/  MOV R4, R4 ;  /* 0x0000000400047202 */ /* 0x003fde0000000f00 */
[----:B01----:R1:W0:-:S15]  /*0360*/  LDL R2, [R1+0xc] ;  /* 0x00000c0001027983 */ /* 0x00321e0000100800 */
[----:B01----:R1:W0:-:S15]  /*0370*/  LDL R16, [R1+0x10] ;  /* 0x0000100001107983 */ /* 0x00321e0000100800 */
[----:B01----:R1:W0:-:S15]  /*0380*/  LDL R17, [R1+0x14] ;  /* 0x0000140001117983 */ /* 0x00321e0000100800 */
[----:B01----:R1:W0:-:S15]  /*0390*/  LDL R20, [R1+0x18] ;  /* 0x0000180001147983 */ /* 0x00321e0000100800 */
[----:B01----:R1:W0:-:S15]  /*03a0*/  LDL R21, [R1+0x1c] ;  /* 0x00001c0001157983 */ /* 0x00321e0000100800 */
[----:B01----:R-:W-:-:S15]  /*03b0*/  IADD3 R1, R1, 0x20, RZ ;  /* 0x0000002001017810 */ /* 0x003fde0007ffe0ff */
[----:B01----:R-:W-:-:S15]  /*03c0*/  RET.ABS.NODEC R20 0x0 ;  /* 0x0000000014007950 */ /* 0x003fde0003e00000 */
.L_x_280:
        /* <DEDUP_REMOVED lines=11> */
.L_x_875:


//--------------------- .text._ZN2FW10VectorBaseIfLi3ENS_5Vec3fEEixEi --------------------------
	.section	.text._ZN2FW10VectorBaseIfLi3ENS_5Vec3fEEixEi,"ax",@progbits
	.sectioninfo	@"SHI_REGISTERS=24"
	.align	128
        .global         _ZN2FW10VectorBaseIfLi3ENS_5Vec3fEEixEi
        .type           _ZN2FW10VectorBaseIfLi3ENS_5Vec3fEEixEi,@function
        .size           _ZN2FW10VectorBaseIfLi3ENS_5Vec3fEEixEi,(.L_x_876 - _ZN2FW10VectorBaseIfLi3ENS_5Vec3fEEixEi)
_ZN2FW10VectorBaseIfLi3ENS_5Vec3fEEixEi:
.text._ZN2FW10VectorBaseIfLi3ENS_5Vec3fEEixEi:
[----:B01----:R-:W-:-:S15]  /*0000*/  IADD3 R1, R1, -0x10, RZ ;  /* 0xfffffff001017810 */ /* 0x003fde0007ffe0ff */
[----:B01----:R1:W0:-:S15]  /*0010*/  S2R R0, SR_LMEMHIOFF ;  /* 0x0000000000007919 */ /* 0x00321e0000003700 */
[----:B01----:R-:W-:-:S15]  /*0020*/  ISETP.GE.U32.AND P0, PT, R1, R0, PT ;  /* 0x000000000100720c */ /* 0x003fde0003f06070 */
[----:B01----:R-:W-:-:S15]  /*0030*/  @P0 BRA `(.L_x_281) ;  /* 0x0000001000000947 */ /* 0x003fde0003800000 */
[----:B01----:R-:W-:-:S15]  /*0040*/  BPT.TRAP 0x1 ;  /* 0x000000040000795c */ /* 0x003fde0000300000 */
.L_x_281:
        /* <DEDUP_REMOVED lines=16> */
.L_x_284:
[----:B01----:R-:W-:-:S15]  /*0150*/  BRA `(.L_x_283) ;  /* 0x0000000000007947 */ /* 0x003fde0003800000 */
.L_x_283:
[----:B01----:R-:W-:-:S15]  /*0160*/  BSYNC B0 ;  /* 0x0000000000007941 */ /* 0x003fde0003800000 */
.L_x_282:
[----:B01----:R-:W-:-:S15]  /*0170*/  MOV R4, R2 ;  /* 0x0000000200047202 */ /* 0x003fde0000000f00 */
[----:B01----:R-:W-:-:S15]  /*0180*/  MOV R5, R16 ;  /* 0x0000001000057202 */ /* 0x003fde0000000f00 */
[----:B01----:R-:W-:-:S15]  /*0190*/  MOV R20, 32@lo((_ZN2FW10VectorBaseIfLi3ENS_5Vec3fEEixEi + .L_x_37@srel)) ;  /* 0x0000000000147802 */ /* 0x003fde0000000f00 */
[----:B01----:R-:W-:-:S15]  /*01a0*/  MOV R21, 32@hi((_ZN2FW10VectorBaseIfLi3ENS_5Vec3fEEixEi + .L_x_37@srel)) ;  /* 0x0000000000157802 */ /* 0x003fde0000000f00 */
[----:B01----:R-:W-:-:S15]  /*01b0*/  CALL.ABS.NOINC `(_ZN2FW10VectorBaseIfLi3ENS_5Vec3fEE3getEi) ;  /* 0x0000000000007943 */ /* 0x003fde0003c00000 */
.L_x_37:
[----:B01----:R-:W-:-:S15]  /*01c0*/  MOV R4, R4 ;  /* 0x0000000400047202 */ /* 0x003fde0000000f00 */
[----:B01----:R-:W-:-:S15]  /*01d0*/  MOV R4, R4 ;  /* 0x0000000400047202 */ /* 0x003fde0000000f00 */
[----:B01----:R-:W-:-:S15]  /*01e0*/  BRA `(.L_x_285) ;  /* 0x0000000000007947 */ /* 0x003fde0003800000 */
.L_x_285:
[----:B01----:R-:W-:-:S15]  /*01f0*/  MOV R4, R4 ;  /* 0x0000000400047202 */ /* 0x003fde0000000f00 */
[----:B01----:R1:W0:-:S15]  /*0200*/  LDL R2, [R1] ;  /* 0x0000000001027983 */ /* 0x00321e0000100800 */
[----:B01----:R1:W0:-:S15]  /*0210*/  LDL R16, [R1+0x4] ;  /* 0x0000040001107983 */ /* 0x00321e0000100800 */
[----:B01----:R1:W0:-:S15]  /*0220*/  LDL R20, [R1+0x8] ;  /* 0x0000080001147983 */ /* 0x00321e0000100800 */
[----:B01----:R1:W0:-:S15]  /*0230*/  LDL R21, [R1+0xc] ;  /* 0x00000c0001157983 */ /* 0x00321e0000100800 */
[----:B01----:R-:W-:-:S15]  /*0240*/  IADD3 R1, R1, 0x10, RZ ;  /* 0x0000001001017810 */ /* 0x003fde0007ffe0ff */
[----:B01----:R-:W-:-:S15]  /*0250*/  RET.ABS.NODEC R20 0x0 ;  /* 0x0000000014007950 */ /* 0x003fde0003e00000 */
.L_x_286:
        /* <DEDUP_REMOVED lines=10> */
.L_x_876:


//--------------------- .text._ZNK2FW10VectorBaseIfLi3ENS_5Vec3fEEmiERKf --------------------------
	.section	.text._ZNK2FW10VectorBaseIfLi3ENS_5Vec3fEEmiERKf,"ax",@progbits
	.sectioninfo	@"SHI_REGISTERS=24"
	.align	128
        .global         _ZNK2FW10VectorBaseIfLi3ENS_5Vec3fEEmiERKf
        .type           _ZNK2FW10VectorBaseIfLi3ENS_5Vec3fEEmiERKf,@function
        .size           _ZNK2FW10VectorBaseIfLi3ENS_5Vec3fEEmiERKf,(.L_x_786 - _ZNK2FW10VectorBaseIfLi3ENS_5Vec3fEEmiERKf)
_ZNK2FW10VectorBaseIfLi3ENS_5Vec3fEEmiERKf:
.text._ZNK2FW10VectorBaseIfLi3ENS_5Vec3fEEmiERKf:
[----:B01----:R-:W-:-:S15]  /*0000*/  IADD3 R1, R1, -0x28, RZ ;  /* 0xffffffd801017810 */ /* 0x003fde0007ffe0ff */
[----:B01----:R1:W0:-:S15]  /*0010*/  S2R R0, SR_LMEMHIOFF ;  /* 0x0000000000007919 */ /* 0x00321e0000003700 */
[----:B01----:R-:W-:-:S15]  /*0020*/  ISETP.GE.U32.AND P0, PT, R1, R0, PT ;  /* 0x000000000100720c */ /* 0x003fde0003f06070 */
[----:B01----:R-:W-:-:S15]  /*0030*/  @P0 BRA `(.L_x_287) ;  /* 0x0000001000000947 */ /* 0x003fde0003800000 */
[----:B01----:R-:W-:-:S15]  /*0040*/  BPT.TRAP 0x1 ;  /* 0x000000040000795c */ /* 0x003fde0000300000 */
.L_x_287:
        /* <DEDUP_REMOVED lines=17> */
.L_x_877:
[----:B01----:R-:W-:-:S15]  /*0160*/  MOV R4, R18 ;  /* 0x0000001200047202 */ /* 0x003fde0000000f00 */
[----:B01----:R-:W-:-:S15]  /*0170*/  MOV R20, 32@lo((_ZNK2FW10VectorBaseIfLi3ENS_5Vec3fEEmiERKf + .L_x_38@srel)) ;  /* 0x0000000000147802 */ /* 0x003fde0000000f00 */
[----:B01----:R-:W-:-:S15]  /*0180*/  MOV R21, 32@hi((_ZNK2FW10VectorBaseIfLi3ENS_5Vec3fEEmiERKf + .L_x_38@srel)) ;  /* 0x0000000000157802 */ /* 0x003fde0000000f00 */
[----:B01----:R-:W-:-:S15]  /*0190*/  CALL.ABS.NOINC `(_ZNK2FW10VectorBaseIfLi3ENS_5Vec3fEE6getPtrEv) ;  /* 0x0000000000007943 */ /* 0x003fde0003c00000 */
.L_x_38:
[----:B01----:R-:W-:-:S15]  /*01a0*/  MOV R4, R4 ;  /* 0x0000000400047202 */ /* 0x003fde0000000f00 */
[----:B01----:R-:W-:-:S15]  /*01b0*/  MOV R16, R4 ;  /* 0x0000000400107202 */ /* 0x003fde0000000f00 */
[----:B01----:R-:W-:-:S15]  /*01c0*/  IADD3 R0, R17, RZ, RZ ;  /* 0x000000ff11007210 */ /* 0x003fde0007ffe0ff */
[----:B01----:R-:W-:-:S15]  /*01d0*/  MOV R4, R0 ;  /* 0x0000000000047202 */ /* 0x003fde0000000f00 */
[----:B01----:R-:W-:-:S15]  /*01e0*/  MOV R2, R0 ;  /* 0x0000000000027202 */ /* 0x003fde0000000f00 */
[----:B01----:R-:W-:-:S15]  /*01f0*/  MOV R20, 32@lo((_ZNK2FW10VectorBaseIfLi3ENS_5Vec3fEEmiERKf + .L_x_39@srel)) ;  /* 0x0000000000147802 */ /* 0x003fde0000000f00 */
[----:B01----:R-:W-:-:S15]  /*0200*/  MOV R21, 32@hi((_ZNK2FW10VectorBaseIfLi3ENS_5Vec3fEEmiERKf + .L_x_39@srel)) ;  /* 0x0000000000157802 */ /* 0x003fde0000000f00 */
[----:B01----:R-:W-:-:S15]  /*0210*/  CALL.ABS.NOINC `(_ZN2FW5Vec3fC1Ev) ;  /* 0x0000000000007943 */ /* 0x003fde0003c00000 */
.L_x_39:
[----:B01----:R-:W-:-:S15]  /*0220*/  MOV R4, R2 ;  /* 0x0000000200047202 */ /* 0x003fde0000000f00 */
[----:B01----:R-:W-:-:S15]  /*0230*/  MOV R20, 32@lo((_ZNK2FW10VectorBaseIfLi3ENS_5Vec3fEEmiERKf + .L_x_40@srel)) ;  /* 0x0000000000147802 */ /* 0x003fde0000000f00 */
[----:B01----:R-:W-:-:S15]  /*0240*/  MOV R21, 32@hi((_ZNK2FW10VectorBaseIfLi3ENS_5Vec3fEEmiERKf + .L_x_40@srel)) ;  /* 0x0000000000157802 */ /* 0x003fde0000000f00 */
[----:B01----:R-:W-:-:S15]  /*0250*/  CALL.ABS.NOINC `(_ZN2FW5Vec3f6getPtrEv) ;  /* 0x0000000000007943 */ /* 0x003fde0003c00000 */
.L_x_40:
[----:B01----:R-:W-:-:S15]  /*0260*/  MOV R4, R4 ;  /* 0x0000000400047202 */ /* 0x003fde0000000f00 */
[----:B01----:R-:W-:-:S15]  /*0270*/  MOV R0, R4 ;  /* 0x0000000400007202 */ /* 0x003fde0000000f00 */
.L_x_878:
[----:B01----:R-:W-:-:S15]  /*0280*/  MOV R3, RZ ;  /* 0x000000ff00037202 */ /* 0x003fde0000000f00 */
[----:B01----:R-:W-:-:S15]  /*0290*/  MOV R3, R3 ;  /* 0x0000000300037202 */ /* 0x003fde0000000f00 */
[----:B01----:R-:W-:-:S15]  /*02a0*/  MOV R3, R3 ;  /* 0x0000000300037202 */ /* 0x003fde0000000f00 */
.L_x_781:
[----:B01----:R-:W-:-:S15]  /*02b0*/  MOV R3, R3 ;  /* 0x0000000300037202 */ /* 0x003fde0000000f00 */
[----:B01----:R-:W-:-:S15]  /*02c0*/  MOV R3, R3 ;  /* 0x0000000300037202 */ /* 0x003fde0000000f00 */
.L_x_782:
[----:B01----:R-:W-:-:S15]  /*02d0*/  BSSY B0, `(.L_x_288) ;  /* 0x0000019000007945 */ /* 0x003fde0003800000 */
[----:B01----:R-:W-:-:S15]  /*02e0*/  BRA `(.L_x_289) ;  /* 0x0000000000007947 */ /* 0x003fde0003800000 */
.L_x_289:
[----:B01----:R-:W-:-:S15]  /*02f0*/  MOV R3, R3 ;  /* 0x0000000300037202 */ /* 0x003fde0000000f00 */
[----:B01----:R-:W-:-:S15]  /*0300*/  MOV R3, R3 ;  /* 0x0000000300037202 */ /* 0x003fde0000000f00 */
.L_x_783:
[----:B01----:R-:W-:-:S15]  /*0310*/  ISETP.LT.AND P0, PT, R3, 0x3, PT ;  /* 0x000000030300780c */ /* 0x003fde0003f01270 */
[----:B01----:R-:W-:-:S15]  /*0320*/  PLOP3.LUT P0, PT, P0, PT, PT, 0x8, 0x0 ;  /* 0x000000000000781c */ /* 0x003fde000070e170 */
[----:B01----:R-:W-:-:S15]  /*0330*/  @P0 BRA `(.L_x_290) ;  /* 0x0000012000000947 */ /* 0x003fde0003800000 */
[----:B01----:R-:W-:-:S15]  /*0340*/  BRA `(.L_x_291) ;  /* 0x0000000000007947 */ /* 0x003fde0003800000 */
.L_x_291:
[----:B01----:R-:W-:-:S15]  /*0350*/  SHF.L.U32 R4, R3, 0x2, RZ ;  /* 0x0000000203047819 */ /* 0x003fde00000006ff */
[----:B01----:R-:W-:-:S15]  /*0360*/  IADD3 R4, R16, R4, RZ ;  /* 0x0000000410047210 */ /* 0x003fde0007ffe0ff */
[----:B01----:R-:W-:-:S15]  /*0370*/  MOV R4, R4 ;  /* 0x0000000400047202 */ /* 0x003fde0000000f00 */
[----:B01----:R1:W0:-:S15]  /*0380*/  LD R4, [R4] ;  /* 0x0000000004047980 */ /* 0x00321e0000100800 */
        /* <DEDUP_REMOVED lines=8> */
.L_x_292:
[----:B01----:R-:W-:-:S15]  /*0410*/  IADD3 R3, R3, 0x1, RZ ;  /* 0x0000000103037810 */ /* 0x003fde0007ffe0ff */
[----:B01----:R-:W-:-:S15]  /*0420*/  MOV R3, R3 ;  /* 0x0000000300037202 */ /* 0x003fde0000000f00 */
.L_x_784:
[----:B01----:R-:W-:-:S15]  /*0430*/  MOV R3, R3 ;  /* 0x0000000300037202 */ /* 0x003fde0000000f00 */
[----:B01----:R-:W-:-:S15]  /*0440*/  MOV R3, R3 ;  /* 0x0000000300037202 */ /* 0x003fde0000000f00 */
.L_x_785:
[----:B01----:R-:W-:-:S15]  /*0450*/  BRA `(.L_x_289) ;  /* 0xfffffe9000007947 */ /* 0x003fde000383ffff */
.L_x_290:
[----:B01----:R-:W-:-:S15]  /*0460*/  BSYNC B0 ;  /* 0x0000000000007941 */ /* 0x003fde0003800000 */
.L_x_288:
        /* <DEDUP_REMOVED lines=18> */
.L_x_295:
[----:B01----:R-:W-:-:S15]  /*0590*/  BRA `(.L_x_294) ;  /* 0x0000000000007947 */ /* 0x003fde0003800000 */
.L_x_294:
[----:B01----:R-:W-:-:S15]  /*05a0*/  BSYNC B0 ;  /* 0x0000000000007941 */ /* 0x003fde0003800000 */
.L_x_293:
[----:B01----:R-:W-:-:S15]  /*05b0*/  MOV R4, R4 ;  /* 0x0000000400047202 */ /* 0x003fde0000000f00 */
[----:B01----:R-:W-:-:S15]  /*05c0*/  MOV R5, R6 ;  /* 0x0000000600057202 */ /* 0x003fde0000000f00 */
[----:B01----:R-:W-:-:S15]  /*05d0*/  MOV R6, R3 ;  /* 0x0000000300067202 */ /* 0x003fde0000000f00 */
[----:B01----:R-:W-:-:S15]  /*05e0*/  BRA `(.L_x_296) ;  /* 0x0000000000007947 */ /* 0x003fde0003800000 */
.L_x_296:
        /* <DEDUP_REMOVED lines=12> */
.L_x_297:
        /* <DEDUP_REMOVED lines=13> */
.L_x_786:


//--------------------- .text._ZNK2FW10VectorBaseIfLi3ENS_5Vec3fEE10normalizedEf --------------------------
	.section	.text._ZNK2FW10VectorBaseIfLi3ENS_5Vec3fEE10normalizedEf,"ax",@progbits
	.sectioninfo	@"SHI_REGISTERS=24"
	.align	128
        .global         _ZNK2FW10VectorBaseIfLi3ENS_5Vec3fEE10normalizedEf
        .type           _ZNK2FW10VectorBaseIfLi3ENS_5Vec3fEE10normalizedEf,@function
        .size           _ZNK2FW10VectorBaseIfLi3ENS_5Vec3fEE10normalizedEf,(.L_x_879 - _ZNK2FW10VectorBaseIfLi3ENS_5Vec3fEE10normalizedEf)
_ZNK2FW10VectorBaseIfLi3ENS_5Vec3fEE10normalizedEf:
.text._ZNK2FW10VectorBaseIfLi3ENS_5Vec3fEE10normalizedEf:
[----:B01----:R-:W-:-:S15]  /*0000*/  IADD3 R1, R1, -0x20, RZ ;  /* 0xffffffe001017810 */ /* 0x003fde0007ffe0ff */
[----:B01----:R1:W0:-:S15]  /*0010*/  S2R R0, SR_LMEMHIOFF ;  /* 0x0000000000007919 */ /* 0x00321e0000003700 */
[----:B01----:R-:W-:-:S15]  /*0020*/  ISETP.GE.U32.AND P0, PT, R1, R0, PT ;  /* 0x000000000100720c */ /* 0x003fde0003f06070 */
[----:B01----:R-:W-:-:S15]  /*0030*/  @P0 BRA `(.L_x_298) ;  /* 0x0000001000000947 */ /* 0x003fde0003800000 */
[----:B01----:R-:W-:-:S15]  /*0040*/  BPT.TRAP 0x1 ;  /* 0x000000040000795c */ /* 0x003fde0000300000 */
.L_x_298:
        /* <DEDUP_REMOVED lines=16> */
[----:B01----:R-:W-:-:S15]  /*0150*/  MOV R20, 32@lo((_ZNK2FW10VectorBaseIfLi3ENS_5Vec3fEE10normalizedEf + .L_x_41@srel)) ;  /* 0x0000000000147802 */ /* 0x003fde0000000f00 */
[----:B01----:R-:W-:-:S15]  /*0160*/  MOV R21, 32@hi((_ZNK2FW10VectorBaseIfLi3ENS_5Vec3fEE10normalizedEf + .L_x_41@srel)) ;  /* 0x0000000000157802 */ /* 0x003fde0000000f00 */
[----:B01----:R-:W-:-:S15]  /*0170*/  CALL.ABS.NOINC `(_ZNK2FW10VectorBaseIfLi3ENS_5Vec3fEE6lengthEv) ;  /* 0x0000000000007943 */ /* 0x003fde0003c00000 */
.L_x_41:
[----:B01----:R-:W-:-:S15]  /*0180*/  MOV R4, R4 ;  /* 0x0000000400047202 */ /* 0x003fde0000000f00 */
[----:B01----:R-:W-:-:S15]  /*0190*/  IADD3 R0, R2, 0x4, RZ ;  /* 0x0000000402007810 */ /* 0x003fde0007ffe0ff */
[----:B01----:R-:W-:-:S15]  /*01a0*/  MOV R0, R0 ;  /* 0x0000000000007202 */ /* 0x003fde0000000f00 */
[----:B01----:R1:W-:-:S15]  /*01b0*/  ST [R0], R4 ;  /* 0x0000000000007385 */ /* 0x0033de0000100804 */
[----:B01----:R-:W-:-:S15]  /*01c0*/  IADD3 R4, R2, 0x4, RZ ;  /* 0x0000000402047810 */ /* 0x003fde0007ffe0ff */
[----:B01----:R-:W-:-:S15]  /*01d0*/  MOV R4, R4 ;  /* 0x0000000400047202 */ /* 0x003fde0000000f00 */
[----:B01----:R-:W-:-:S15]  /*01e0*/  MOV R20, 32@lo((_ZNK2FW10VectorBaseIfLi3ENS_5Vec3fEE10normalizedEf + .L_x_42@srel)) ;  /* 0x0000000000147802 */ /* 0x003fde0000000f00 */
[----:B01----:R-:W-:-:S15]  /*01f0*/  MOV R21, 32@hi((_ZNK2FW10VectorBaseIfLi3ENS_5Vec3fEE10normalizedEf + .L_x_42@srel)) ;  /* 0x0000000000157802 */ /* 0x003fde0000000f00 */
[----:B01----:R-:W-:-:S15]  /*0200*/  CALL.ABS.NOINC `(_ZN2FW3rcpIfEET_RKS1_) ;  /* 0x0000000000007943 */ /* 0x003fde0003c00000 */
.L_x_42:
[----:B01----:R-:W-:-:S15]  /*0210*/  MOV R4, R4 ;  /* 0x0000000400047202 */ /* 0x003fde0000000f00 */
[----:B01----:R-:W-:-:S15]  /*0220*/  FMUL.FTZ R4, R17, R4 ;  /* 0x0000000411047220 */ /* 0x003fde0000410000 */
[----:B01----:R-:W-:-:S15]  /*0230*/  IADD3 R0, R2, RZ, RZ ;  /* 0x000000ff02007210 */ /* 0x003fde0007ffe0ff */
[----:B01----:R-:W-:-:S15]  /*0240*/  MOV R0, R0 ;  /* 0x0000000000007202 */ /* 0x003fde0000000f00 */
[----:B01----:R1:W-:-:S15]  /*0250*/  ST [R0], R4 ;  /* 0x0000000000007385 */ /* 0x0033de0000100804 */
[----:B01----:R-:W-:-:S15]  /*0260*/  IADD3 R5, R2, RZ, RZ ;  /* 0x000000ff02057210 */ /* 0x003fde0007ffe0ff */
[----:B01----:R-:W-:-:S15]  /*0270*/  MOV R4, R16 ;  /* 0x0000001000047202 */ /* 0x003fde0000000f00 */
[----:B01----:R-:W-:-:S15]  /*0280*/  MOV R5, R5 ;  /* 0x0000000500057202 */ /* 0x003fde0000000f00 */
[----:B01----:R-:W-:-:S15]  /*0290*/  MOV R20, 32@lo((_ZNK2FW10VectorBaseIfLi3ENS_5Vec3fEE10normalizedEf + .L_x_43@srel)) ;  /* 0x0000000000147802 */ /* 0x003fde0000000f00 */
[----:B01----:R-:W-:-:S15]  /*02a0*/  MOV R21, 32@hi((_ZNK2FW10VectorBaseIfLi3ENS_5Vec3fEE10normalizedEf + .L_x_43@srel)) ;  /* 0x0000000000157802 */ /* 0x003fde0000000f00 */
[----:B01----:R-:W-:-:S15]  /*02b0*/  CALL.ABS.NOINC `(_ZNK2FW10VectorBaseIfLi3ENS_5Vec3fEEmlERKf) ;  /* 0x0000000000007943 */ /* 0x003fde0003c00000 */
.L_x_43:
[----:B01----:R-:W-:-:S15]  /*02c0*/  MOV R4, R4 ;  /* 0x0000000400047202 */ /* 0x003fde0000000f00 */
[----:B01----:R-:W-:-:S15]  /*02d0*/  MOV R5, R5 ;  /* 0x0000000500057202 */ /* 0x003fde0000000f00 */
[----:B01----:R-:W-:-:S15]  /*02e0*/  MOV R6, R6 ;  /* 0x0000000600067202 */ /* 0x003fde0000000f00 */
        /* <DEDUP_REMOVED lines=9> */
.L_x_301:
[----:B01----:R-:W-:-:S15]  /*0380*/  BRA `(.L_x_300) ;  /* 0x0000000000007947 */ /* 0x003fde0003800000 */
.L_x_300:
[----:B01----:R-:W-:-:S15]  /*0390*/  BSYNC B0 ;  /* 0x0000000000007941 */ /* 0x003fde0003800000 */
.L_x_299:
[----:B01----:R-:W-:-:S15]  /*03a0*/  MOV R4, R4 ;  /* 0x0000000400047202 */ /* 0x003fde0000000f00 */
[----:B01----:R-:W-:-:S15]  /*03b0*/  MOV R5, R5 ;  /* 0x0000000500057202 */ /* 0x003fde0000000f00 */
[----:B01----:R-:W-:-:S15]  /*03c0*/  MOV R6, R6 ;  /* 0x0000000600067202 */ /* 0x003fde0000000f00 */
[----:B01----:R-:W-:-:S15]  /*03d0*/  BRA `(.L_x_302) ;  /* 0x0000000000007947 */ /* 0x003fde0003800000 */
.L_x_302:
        /* <DEDUP_REMOVED lines=10> */
.L_x_303:
        /* <DEDUP_REMOVED lines=16> */
.L_x_879:


//--------------------- .text._ZNK2FW10VectorBaseIfLi3ENS_5Vec3fEE6lengthEv --------------------------
	.section	.text._ZNK2FW10VectorBaseIfLi3ENS_5Vec3fEE6lengthEv,"ax",@progbits
	.sectioninfo	@"SHI_REGISTERS=24"
	.align	128
        .global         _ZNK2FW10VectorBaseIfLi3ENS_5Vec3fEE6lengthEv
        .type           _ZNK2FW10VectorBaseIfLi3ENS_5Vec3fEE6lengthEv,@function
        .size           _ZNK2FW10VectorBaseIfLi3ENS_5Vec3fEE6lengthEv,(.L_x_880 - _ZNK2FW10VectorBaseIfLi3ENS_5Vec3fEE6lengthEv)
_ZNK2FW10VectorBaseIfLi3ENS_5Vec3fEE6lengthEv:
.text._ZNK2FW10VectorBaseIfLi3ENS_5Vec3fEE6lengthEv:
[----:B01----:R-:W-:-:S15]  /*0000*/  IADD3 R1, R1, -0x10, RZ ;  /* 0xfffffff001017810 */ /* 0x003fde0007ffe0ff */
[----:B01----:R1:W0:-:S15]  /*0010*/  S2R R0, SR_LMEMHIOFF ;  /* 0x0000000000007919 */ /* 0x00321e0000003700 */
[----:B01----:R-:W-:-:S15]  /*0020*/  ISETP.GE.U32.AND P0, PT, R1, R0, PT ;  /* 0x000000000100720c */ /* 0x003fde0003f06070 */
[----:B01----:R-:W-:-:S15]  /*0030*/  @P0 BRA `(.L_x_304) ;  /* 0x0000001000000947 */ /* 0x003fde0003800000 */
[----:B01----:R-:W-:-:S15]  /*0040*/  BPT.TRAP 0x1 ;  /* 0x000000040000795c */ /* 0x003fde0000300000 */
.L_x_304:
[----:B01----:R1:W-:-:S15]  /*0050*/  STL [R1+0x8], R21 ;  /* 0x0000081501007387 */ /* 0x0033de0000100800 */
[----:B01----:R1:W-:-:S15]  /*0060*/  STL [R1+0x4], R20 ;  /* 0x0000041401007387 */ /* 0x0033de0000100800 */
[----:B01----:R1:W-:-:S15]  /*0070*/  STL [R1], R2 ;  /* 0x0000000201007387 */ /* 0x0033de0000100800 */
        /* <DEDUP_REMOVED lines=9> */
.L_x_307:
[----:B01----:R-:W-:-:S15]  /*0110*/  BRA `(.L_x_306) ;  /* 0x0000000000007947 */ /* 0x003fde0003800000 */
.L_x_306:
[----:B01----:R-:W-:-:S15]  /*0120*/  BSYNC B0 ;  /* 0x0000000000007941 */ /* 0x003fde0003800000 */
.L_x_305:
[----:B01----:R-:W-:-:S15]  /*0130*/  MOV R4, R2 ;  /* 0x0000000200047202 */ /* 0x003fde0000000f00 */
[----:B01----:R-:W-:-:S15]  /*0140*/  MOV R20, 32@lo((_ZNK2FW10VectorBaseIfLi3ENS_5Vec3fEE6lengthEv + .L_x_44@srel)) ;  /* 0x0000000000147802 */ /* 0x003fde0000000f00 */
[----:B01----:R-:W-:-:S15]  /*0150*/  MOV R21, 32@hi((_ZNK2FW10VectorBaseIfLi3ENS_5Vec3fEE6lengthEv + .L_x_44@srel)) ;  /* 0x0000000000157802 */ /* 0x003fde0000000f00 */
[----:B01----:R-:W-:-:S15]  /*0160*/  CALL.ABS.NOINC `(_ZNK2FW10VectorBaseIfLi3ENS_5Vec3fEE6lenSqrEv) ;  /* 0x0000000000007943 */ /* 0x003fde0003c00000 */
.L_x_44:
[----:B01----:R-:W-:-:S15]  /*0170*/  MOV R4, R4 ;  /* 0x0000000400047202 */ /* 0x003fde0000000f00 */
[----:B01----:R-:W-:-:S15]  /*0180*/  MOV R4, R4 ;  /* 0x0000000400047202 */ /* 0x003fde0000000f00 */
[----:B01----:R-:W-:-:S15]  /*0190*/  MOV R20, 32@lo((_ZNK2FW10VectorBaseIfLi3ENS_5Vec3fEE6lengthEv + .L_x_45@srel)) ;  /* 0x0000000000147802 */ /* 0x003fde0000000f00 */
[----:B01----:R-:W-:-:S15]  /*01a0*/  MOV R21, 32@hi((_ZNK2FW10VectorBaseIfLi3ENS_5Vec3fEE6lengthEv + .L_x_45@srel)) ;  /* 0x0000000000157802 */ /* 0x003fde0000000f00 */
[----:B01----:R-:W-:-:S15]  /*01b0*/  CALL.ABS.NOINC `(_ZN2FW4sqrtEf) ;  /* 0x0000000000007943 */ /* 0x003fde0003c00000 */
.L_x_45:
[----:B01----:R-:W-:-:S15]  /*01c0*/  MOV R4, R4 ;  /* 0x0000000400047202 */ /* 0x003fde0000000f00 */
[----:B01----:R-:W-:-:S15]  /*01d0*/  MOV R4, R4 ;  /* 0x0000000400047202 */ /* 0x003fde0000000f00 */
[----:B01----:R-:W-:-:S15]  /*01e0*/  BRA `(.L_x_308) ;  /* 0x0000000000007947 */ /* 0x003fde0003800000 */
.L_x_308:
[----:B01----:R-:W-:-:S15]  /*01f0*/  MOV R4, R4 ;  /* 0x0000000400047202 */ /* 0x003fde0000000f00 */
[----:B01----:R1:W0:-:S15]  /*0200*/  LDL R2, [R1] ;  /* 0x0000000001027983 */ /* 0x00321e0000100800 */
[----:B01----:R1:W0:-:S15]  /*0210*/  LDL R20, [R1+0x4] ;  /* 0x0000040001147983 */ /* 0x00321e0000100800 */
[----:B01----:R1:W0:-:S15]  /*0220*/  LDL R21, [R1+0x8] ;  /* 0x0000080001157983 */ /* 0x00321e0000100800 */
[----:B01----:R-:W-:-:S15]  /*0230*/  IADD3 R1, R1, 0x10, RZ ;  /* 0x0000001001017810 */ /* 0x003fde0007ffe0ff */
[----:B01----:R-:W-:-:S15]  /*0240*/  RET.ABS.NODEC R20 0x0 ;  /* 0x0000000014007950 */ /* 0x003fde0003e00000 */
.L_x_309:
        /* <DEDUP_REMOVED lines=11> */
.L_x_880:


//--------------------- .text._ZN2FW10VectorBaseIfLi2ENS_5Vec2fEEC2Ev --------------------------
	.section	.text._ZN2FW10VectorBaseIfLi2ENS_5Vec2fEEC2Ev,"ax",@progbits
	.sectioninfo	@"SHI_REGISTERS=24"
	.align	128
        .global         _ZN2FW10VectorBaseIfLi2ENS_5Vec2fEEC2Ev
        .type           _ZN2FW10VectorBaseIfLi2ENS_5Vec2fEEC2Ev,@function
        .size           _ZN2FW10VectorBaseIfLi2ENS_5Vec2fEEC2Ev,(.L_x_930 - _ZN2FW10VectorBaseIfLi2ENS_5Vec2fEEC2Ev)
_ZN2FW10VectorBaseIfLi2ENS_5Vec2fEEC2Ev:
.text._ZN2FW10VectorBaseIfLi2ENS_5Vec2fEEC2Ev:
[----:B01----:R-:W-:-:S15]  /*0000*/  IADD3 R1, R1, -0x8, RZ ;  /* 0xfffffff801017810 */ /* 0x003fde0007ffe0ff */
[----:B01----:R1:W0:-:S15]  /*0010*/  S2R R0, SR_LMEMHIOFF ;  /* 0x0000000000007919 */ /* 0x00321e0000003700 */
[----:B01----:R-:W-:-:S15]  /*0020*/  ISETP.GE.U32.AND P0, PT, R1, R0, PT ;  /* 0x000000000100720c */ /* 0x003fde0003f06070 */
[----:B01----:R-:W-:-:S15]  /*0030*/  @P0 BRA `(.L_x_310) ;  /* 0x0000001000000947 */ /* 0x003fde0003800000 */
[----:B01----:R-:W-:-:S15]  /*0040*/  BPT.TRAP 0x1 ;  /* 0x000000040000795c */ /* 0x003fde0000300000 */
.L_x_310:
[----:B01----:R1:W-:-:S15]  /*0050*/  STL [R1+0x4], R21 ;  /* 0x0000041501007387 */ /* 0x0033de0000100800 */
[----:B01----:R1:W-:-:S15]  /*0060*/  STL [R1], R20 ;  /* 0x0000001401007387 */ /* 0x0033de0000100800 */
[----:B01----:R-:W-:-:S15]  /*0070*/  MOV R4, R4 ;  /* 0x0000000400047202 */ /* 0x003fde0000000f00 */
[----:B01----:R-:W-:-:S15]  /*0080*/  MOV R4, R4 ;  /* 0x0000000400047202 */ /* 0x003fde0000000f00 */
[----:B01----:R-:W-:-:S15]  /*0090*/  MOV R4, R4 ;  /* 0x0000000400047202 */ /* 0x003fde0000000f00 */
[----:B01----:R-:W-:-:S15]  /*00a0*/  MOV R20, 32@lo((_ZN2FW10VectorBaseIfLi2ENS_5Vec2fEEC2Ev + .L_x_46@srel)) ;  /* 0x0000000000147802 */ /* 0x003fde0000000f00 */
[----:B01----:R-:W-:-:S15]  /*00b0*/  MOV R21, 32@hi((_ZN2FW10VectorBaseIfLi2ENS_5Vec2fEEC2Ev + .L_x_46@srel)) ;  /* 0x0000000000157802 */ /* 0x003fde0000000f00 */
[----:B01----:R-:W-:-:S15]  /*00c0*/  CALL.ABS.NOINC `(_ZN2FW10VectorBaseIfLi2ENS_5Vec2fEEC1Ev) ;  /* 0x0000000000007943 */ /* 0x003fde0003c00000 */
.L_x_46:
[----:B01----:R-:W-:-:S15]  /*00d0*/  BRA `(.L_x_311) ;  /* 0x0000000000007947 */ /* 0x003fde0003800000 */
.L_x_311:
[----:B01----:R1:W0:-:S15]  /*00e0*/  LDL R20, [R1] ;  /* 0x0000000001147983 */ /* 0x00321e0000100800 */
[----:B01----:R1:W0:-:S15]  /*00f0*/  LDL R21, [R1+0x4] ;  /* 0x0000040001157983 */ /* 0x00321e0000100800 */
[----:B01----:R-:W-:-:S15]  /*0100*/  IADD3 R1, R1, 0x8, RZ ;  /* 0x0000000801017810 */ /* 0x003fde0007ffe0ff */
[----:B01----:R-:W-:-:S15]  /*0110*/  RET.ABS.NODEC R20 0x0 ;  /* 0x0000000014007950 */ /* 0x003fde0003e00000 */
.L_x_312:
        /* <DEDUP_REMOVED lines=14> */
.L_x_930:


//--------------------- .text._ZN2FW5Vec2f6getPtrEv --------------------------
	.section	.text._ZN2FW5Vec2f6getPtrEv,"ax",@progbits
	.sectioninfo	@"SHI_REGISTERS=24"
	.align	128
        .global         _ZN2FW5Vec2f6getPtrEv
        .type           _ZN2FW5Vec2f6getPtrEv,@function
        .size           _ZN2FW5Vec2f6getPtrEv,(.L_x_883 - _ZN2FW5Vec2f6getPtrEv)
_ZN2FW5Vec2f6getPtrEv:
.text._ZN2FW5Vec2f6getPtrEv:
        /* <DEDUP_REMOVED lines=9> */
.L_x_315:
[----:B01----:R-:W-:-:S15]  /*0090*/  BRA `(.L_x_314) ;  /* 0x0000000000007947 */ /* 0x003fde0003800000 */
.L_x_314:
[----:B01----:R-:W-:-:S15]  /*00a0*/  BSYNC B0 ;  /* 0x0000000000007941 */ /* 0x003fde0003800000 */
.L_x_313:
[----:B01----:R-:W-:-:S15]  /*00b0*/  MOV R4, R0 ;  /* 0x0000000000047202 */ /* 0x003fde0000000f00 */
[----:B01----:R-:W-:-:S15]  /*00c0*/  BRA `(.L_x_316) ;  /* 0x0000000000007947 */ /* 0x003fde0003800000 */
.L_x_316:
[----:B01----:R-:W-:-:S15]  /*00d0*/  MOV R4, R4 ;  /* 0x0000000400047202 */ /* 0x003fde0000000f00 */
[----:B01----:R-:W-:-:S15]  /*00e0*/  RET.ABS.NODEC R20 0x0 ;  /* 0x0000000014007950 */ /* 0x003fde0003e00000 */
.L_x_317:
        /* <DEDUP_REMOVED lines=9> */
.L_x_883:


//--------------------- .text._ZN2FW10VectorBaseIfLi2ENS_5Vec2fEE3getEi --------------------------
	.section	.text._ZN2FW10VectorBaseIfLi2ENS_5Vec2fEE3getEi,"ax",@progbits
	.sectioninfo	@"SHI_REGISTERS=24"
	.align	128
        .global         _ZN2FW10VectorBaseIfLi2ENS_5Vec2fEE3getEi
        .type           _ZN2FW10VectorBaseIfLi2ENS_5Vec2fEE3getEi,@function
        .size           _ZN2FW10VectorBaseIfLi2ENS_5Vec2fEE3getEi,(.L_x_884 - _ZN2FW10VectorBaseIfLi2ENS_5Vec2fEE3getEi)
_ZN2FW10VectorBaseIfLi2ENS_5Vec2fEE3getEi:
.text._ZN2FW10VectorBaseIfLi2ENS_5Vec2fEE3getEi:
[----:B01----:R-:W-:-:S15]  /*0000*/  IADD3 R1, R1, -0x10, RZ ;  /* 0xfffffff001017810 */ /* 0x003fde0007ffe0ff */
[----:B01----:R1:W0:-:S15]  /*0010*/  S2R R0, SR_LMEMHIOFF ;  /* 0x0000000000007919 */ /* 0x00321e0000003700 */
[----:B01----:R-:W-:-:S15]  /*0020*/  ISETP.GE.U32.AND P0, PT, R1, R0, PT ;  /* 0x000000000100720c */ /* 0x003fde0003f06070 */
[----:B01----:R-:W-:-:S15]  /*0030*/  @P0 BRA `(.L_x_318) ;  /* 0x0000001000000947 */ /* 0x003fde0003800000 */
[----:B01----:R-:W-:-:S15]  /*0040*/  BPT.TRAP 0x1 ;  /* 0x000000040000795c */ /* 0x003fde0000300000 */
.L_x_318:
        /* <DEDUP_REMOVED lines=16> */
.L_x_321:
[----:B01----:R-:W-:-:S15]  /*0150*/  BRA `(.L_x_320) ;  /* 0x0000000000007947 */ /* 0x003fde0003800000 */
.L_x_320:
[----:B01----:R-:W-:-:S15]  /*0160*/  BSYNC B0 ;  /* 0x0000000000007941 */ /* 0x003fde0003800000 */
.L_x_319:
[----:B01----:R-:W-:-:S15]  /*0170*/  MOV R4, R2 ;  /* 0x0000000200047202 */ /* 0x003fde0000000f00 */
[----:B01----:R-:W-:-:S15]  /*0180*/  MOV R20, 32@lo((_ZN2FW10VectorBaseIfLi2ENS_5Vec2fEE3getEi + .L_x_47@srel)) ;  /* 0x0000000000147802 */ /* 0x003fde0000000f00 */
[----:B01----:R-:W-:-:S15]  /*0190*/  MOV R21, 32@hi((_ZN2FW10VectorBaseIfLi2ENS_5Vec2fEE3getEi + .L_x_47@srel)) ;  /* 0x0000000000157802 */ /* 0x003fde0000000f00 */
[----:B01----:R-:W-:-:S15]  /*01a0*/  CALL.ABS.NOINC `(_ZN2FW10VectorBaseIfLi2ENS_5Vec2fEE6getPtrEv) ;  /* 0x0000000000007943 */ /* 0x003fde0003c00000 */
.L_x_47:
[----:B01----:R-:W-:-:S15]  /*01b0*/  MOV R4, R4 ;  /* 0x0000000400047202 */ /* 0x003fde0000000f00 */
[----:B01----:R-:W-:-:S15]  /*01c0*/  SHF.L.U32 R0, R16, 0x2, RZ ;  /* 0x0000000210007819 */ /* 0x003fde00000006ff */
[----:B01----:R-:W-:-:S15]  /*01d0*/  IADD3 R4, R4, R0, RZ ;  /* 0x0000000004047210 */ /* 0x003fde0007ffe0ff */
[----:B01----:R-:W-:-:S15]  /*01e0*/  MOV R4, R4 ;  /* 0x0000000400047202 */ /* 0x003fde0000000f00 */
[----:B01----:R-:W-:-:S15]  /*01f0*/  BRA `(.L_x_322) ;  /* 0x0000000000007947 */ /* 0x003fde0003800000 */
.L_x_322:
[----:B01----:R-:W-:-:S15]  /*0200*/  MOV R4, R4 ;  /* 0x0000000400047202 */ /* 0x003fde0000000f00 */
[----:B01----:R1:W0:-:S15]  /*0210*/  LDL R2, [R1] ;  /* 0x0000000001027983 */ /* 0x00321e0000100800 */
[----:B01----:R1:W0:-:S15]  /*0220*/  LDL R16, [R1+0x4] ;  /* 0x0000040001107983 */ /* 0x00321e0000100800 */
[----:B01----:R1:W0:-:S15]  /*0230*/  LDL R20, [R1+0x8] ;  /* 0x0000080001147983 */ /* 0x00321e0000100800 */
[----:B01----:R1:W0:-:S15]  /*0240*/  LDL R21, [R1+0xc] ;  /* 0x00000c0001157983 */ /* 0x00321e0000100800 */
[----:B01----:R-:W-:-:S15]  /*0250*/  IADD3 R1, R1, 0x10, RZ ;  /* 0x0000001001017810 */ /* 0x003fde0007ffe0ff */
[----:B01----:R-:W-:-:S15]  /*0260*/  RET.ABS.NODEC R20 0x0 ;  /* 0x0000000014007950 */ /* 0x003fde0003e00000 */
.L_x_323:
        /* <DEDUP_REMOVED lines=9> */
.L_x_884:


//--------------------- .text._ZN2FW10VectorBaseIfLi2ENS_5Vec2fEE7setZeroEv --------------------------
	.section	.text._ZN2FW10VectorBaseIfLi2ENS_5Vec2fEE7setZeroEv,"ax",@progbits
	.sectioninfo	@"SHI_REGISTERS=24"
	.align	128
        .global         _ZN2FW10VectorBaseIfLi2ENS_5Vec2fEE7setZeroEv
        .type           _ZN2FW10VectorBaseIfLi2ENS_5Vec2fEE7setZeroEv,@function
        .size           _ZN2FW10VectorBaseIfLi2ENS_5Vec2fEE7setZeroEv,(.L_x_887 - _ZN2FW10VectorBaseIfLi2ENS_5Vec2fEE7setZeroEv)
_ZN2FW10VectorBaseIfLi2ENS_5Vec2fEE7setZeroEv:
.text._ZN2FW10VectorBaseIfLi2ENS_5Vec2fEE7setZeroEv:
[----:B01----:R-:W-:-:S15]  /*0000*/  IADD3 R1, R1, -0x18, RZ ;  /* 0xffffffe801017810 */ /* 0x003fde0007ffe0ff */
[----:B01----:R1:W0:-:S15]  /*0010*/  S2R R0, SR_LMEMHIOFF ;  /* 0x0000000000007919 */ /* 0x00321e0000003700 */
[----:B01----:R-:W-:-:S15]  /*0020*/  ISETP.GE.U32.AND P0, PT, R1, R0, PT ;  /* 0x000000000100720c */ /* 0x003fde0003f06070 */
[----:B01----:R-:W-:-:S15]  /*0030*/  @P0 BRA `(.L_x_324) ;  /* 0x0000001000000947 */ /* 0x003fde0003800000 */
[----:B01----:R-:W-:-:S15]  /*0040*/  BPT.TRAP 0x1 ;  /* 0x000000040000795c */ /* 0x003fde0000300000 */
.L_x_324:
[----:B01----:R1:W-:-:S15]  /*0050*/  STL [R1+0x10], R21 ;  /* 0x0000101501007387 */ /* 0x0033de0000100800 */
[----:B01----:R1:W-:-:S15]  /*0060*/  STL [R1+0xc], R20 ;  /* 0x00000c1401007387 */ /* 0x0033de0000100800 */
[----:B01----:R1:W-:-:S15]  /*0070*/  STL [R1+0x8], R16 ;  /* 0x0000081001007387 */ /* 0x0033de0000100800 */
[----:B01----:R1:W-:-:S15]  /*0080*/  STL [R1+0x4], R2 ;  /* 0x0000040201007387 */ /* 0x0033de0000100800 */
[----:B01----:R-:W0:-:S15]  /*0090*/  BMOV.32.CLEAR R16, B6 ;  /* 0x0000000006107355 */ /* 0x003e1e0000100000 */
[----:B01----:R-:W-:-:S15]  /*00a0*/  MOV R4, R4 ;  /* 0x0000000400047202 */ /* 0x003fde0000000f00 */
[----:B01----:R-:W-:-:S15]  /*00b0*/  BSSY B6, `(.L_x_325) ;  /* 0x000001a000067945 */ /* 0x003fde0003800000 */
[----:B01----:R-:W-:-:S15]  /*00c0*/  IADD3 R0, R1, RZ, RZ ;  /* 0x000000ff01007210 */ /* 0x003fde0007ffe0ff */
[----:B01----:R-:W-:-:S15]  /*00d0*/  MOV R0, R0 ;  /* 0x0000000000007202 */ /* 0x003fde0000000f00 */
[----:B01----:R-:W-:-:S15]  /*00e0*/  IADD3 R0, R0, c[0x0][0x20], RZ ;  /* 0x0000080000007a10 */ /* 0x003fde0007ffe0ff */
[----:B01----:R-:W-:-:S15]  /*00f0*/  MOV R4, R4 ;  /* 0x0000000400047202 */ /* 0x003fde0000000f00 */
[----:B01----:R-:W-:-:S15]  /*0100*/  MOV R0, R0 ;  /* 0x0000000000007202 */ /* 0x003fde0000000f00 */
[----:B01----:R-:W-:-:S15]  /*0110*/  MOV R2, R4 ;  /* 0x0000000400027202 */ /* 0x003fde0000000f00 */
[----:B01----:R-:W-:-:S15]  /*0120*/  MOV R3, RZ ;  /* 0x000000ff00037202 */ /* 0x003fde0000000f00 */
[----:B01----:R-:W-:-:S15]  /*0130*/  MOV R3, R3 ;  /* 0x0000000300037202 */ /* 0x003fde0000000f00 */
[----:B01----:R-:W-:-:S15]  /*0140*/  IADD3 R4, R0, RZ, RZ ;  /* 0x000000ff00047210 */ /* 0x003fde0007ffe0ff */
[----:B01----:R-:W-:-:S15]  /*0150*/  MOV R4, R4 ;  /* 0x0000000400047202 */ /* 0x003fde0000000f00 */
[----:B01----:R1:W-:-:S15]  /*0160*/  ST [R4], R3 ;  /* 0x0000000004007385 */ /* 0x0033de0000100803 */
[----:B01----:R-:W-:-:S15]  /*0170*/  IADD3 R5, R0, RZ, RZ ;  /* 0x000000ff00057210 */ /* 0x003fde0007ffe0ff */
[----:B01----:R-:W-:-:S15]  /*0180*/  MOV R4, R2 ;  /* 0x0000000200047202 */ /* 0x003fde0000000f00 */
[----:B01----:R-:W-:-:S15]  /*0190*/  MOV R5, R5 ;  /* 0x0000000500057202 */ /* 0x003fde0000000f00 */
[----:B01----:R-:W-:-:S15]  /*01a0*/  MOV R20, 32@lo((_ZN2FW10VectorBaseIfLi2ENS_5Vec2fEE7setZeroEv + .L_x_48@srel)) ;  /* 0x0000000000147802 */ /* 0x003fde0000000f00 */
[----:B01----:R-:W-:-:S15]  /*01b0*/  MOV R21, 32@hi((_ZN2FW10VectorBaseIfLi2ENS_5Vec2fEE7setZeroEv + .L_x_48@srel)) ;  /* 0x0000000000157802 */ /* 0x003fde0000000f00 */
[----:B01----:R-:W-:-:S15]  /*01c0*/  CALL.ABS.NOINC `(_ZN2FW10VectorBaseIfLi2ENS_5Vec2fEE3setERKf) ;  /* 0x0000000000007943 */ /* 0x003fde0003c00000 */
.L_x_48:
[----:B01----:R-:W-:-:S15]  /*01d0*/  ISETP.NE.AND P0, PT, R2, RZ, PT ;  /* 0x000000ff0200720c */ /* 0x003fde0003f05270 */
[----:B01----:R-:W-:-:S15]  /*01e0*/  PLOP3.LUT P0, PT, P0, PT, PT, 0x8, 0x0 ;  /* 0x000000000000781c */ /* 0x003fde000070e170 */
[----:B01----:R-:W-:-:S15]  /*01f0*/  PLOP3.LUT P0, PT, P0, PT, PT, 0x8, 0x0 ;  /* 0x000000000000781c */ /* 0x003fde000070e170 */
[----:B01----:R-:W-:-:S15]  /*0200*/  @P0 BRA `(.L_x_326) ;  /* 0x0000002000000947 */ /* 0x003fde0003800000 */
[----:B01----:R-:W-:-:S15]  /*0210*/  BRA `(.L_x_327) ;  /* 0x0000000000007947 */ /* 0x003fde0003800000 */
.L_x_327:
[----:B01----:R-:W-:-:S15]  /*0220*/  BRA `(.L_x_326) ;  /* 0x0000000000007947 */ /* 0x003fde0003800000 */
.L_x_326:
[----:B01----:R-:W-:-:S15]  /*0230*/  BRA `(.L_x_328) ;  /* 0x0000000000007947 */ /* 0x003fde0003800000 */
.L_x_328:
[----:B01----:R-:W-:-:S15]  /*0240*/  BRA `(.L_x_329) ;  /* 0x0000000000007947 */ /* 0x003fde0003800000 */
.L_x_329:
[----:B01----:R-:W-:-:S15]  /*0250*/  BSYNC B6 ;  /* 0x0000000000067941 */ /* 0x003fde0003800000 */
.L_x_325:
[----:B01----:R1:W-:-:S15]  /*0260*/  BMOV.32 B6, R16 ;  /* 0x0000001006007356 */ /* 0x0033de0000000000 */
[----:B01----:R1:W0:-:S15]  /*0270*/  LDL R2, [R1+0x4] ;  /* 0x0000040001027983 */ /* 0x00321e0000100800 */
[----:B01----:R1:W0:-:S15]  /*0280*/  LDL R16, [R1+0x8] ;  /* 0x0000080001107983 */ /* 0x00321e0000100800 */
[----:B01----:R1:W0:-:S15]  /*0290*/  LDL R20, [R1+0xc] ;  /* 0x00000c0001147983 */ /* 0x00321e0000100800 */
[----:B01----:R1:W0:-:S15]  /*02a0*/  LDL R21, [R1+0x10] ;  /* 0x0000100001157983 */ /* 0x00321e0000100800 */
[----:B01----:R-:W-:-:S15]  /*02b0*/  IADD3 R1, R1, 0x18, RZ ;  /* 0x0000001801017810 */ /* 0x003fde0007ffe0ff */
[----:B01----:R-:W-:-:S15]  /*02c0*/  RET.ABS.NODEC R20 0x0 ;  /* 0x0000000014007950 */ /* 0x003fde0003e00000 */
.L_x_330:
        /* <DEDUP_REMOVED lines=11> */
.L_x_887:


//--------------------- .text._ZN2FW10VectorBaseIfLi3ENS_5Vec3fEEC2Ev --------------------------
	.section	.text._ZN2FW10VectorBaseIfLi3ENS_5Vec3fEEC2Ev,"ax",@progbits
	.sectioninfo	@"SHI_REGISTERS=24"
	.align	128
        .global         _ZN2FW10VectorBaseIfLi3ENS_5Vec3fEEC2Ev
        .type           _ZN2FW10VectorBaseIfLi3ENS_5Vec3fEEC2Ev,@function
        .size           _ZN2FW10VectorBaseIfLi3ENS_5Vec3fEEC2Ev,(.L_x_952 - _ZN2FW10VectorBaseIfLi3ENS_5Vec3fEEC2Ev)
_ZN2FW10VectorBaseIfLi3ENS_5Vec3fEEC2Ev:
.text._ZN2FW10VectorBaseIfLi3ENS_5Vec3fEEC2Ev:
[----:B01----:R-:W-:-:S15]  /*0000*/  IADD3 R1, R1, -0x8, RZ ;  /* 0xfffffff801017810 */ /* 0x003fde0007ffe0ff */
[----:B01----:R1:W0:-:S15]  /*0010*/  S2R R0, SR_LMEMHIOFF ;  /* 0x0000000000007919 */ /* 0x00321e0000003700 */
[----:B01----:R-:W-:-:S15]  /*0020*/  ISETP.GE.U32.AND P0, PT, R1, R0, PT ;  /* 0x000000000100720c */ /* 0x003fde0003f06070 */
[----:B01----:R-:W-:-:S15]  /*0030*/  @P0 BRA `(.L_x_331) ;  /* 0x0000001000000947 */ /* 0x003fde0003800000 */
[----:B01----:R-:W-:-:S15]  /*0040*/  BPT.TRAP 0x1 ;  /* 0x000000040000795c */ /* 0x003fde0000300000 */
.L_x_331:
[----:B01----:R1:W-:-:S15]  /*0050*/  STL [R1+0x4], R21 ;  /* 0x0000041501007387 */ /* 0x0033de0000100800 */
[----:B01----:R1:W-:-:S15]  /*0060*/  STL [R1], R20 ;  /* 0x0000001401007387 */ /* 0x0033de0000100800 */
[----:B01----:R-:W-:-:S15]  /*0070*/  MOV R4, R4 ;  /* 0x0000000400047202 */ /* 0x003fde0000000f00 */
[----:B01----:R-:W-:-:S15]  /*0080*/  MOV R4, R4 ;  /* 0x0000000400047202 */ /* 0x003fde0000000f00 */
[----:B01----:R-:W-:-:S15]  /*0090*/  MOV R4, R4 ;  /* 0x0000000400047202 */ /* 0x003fde0000000f00 */
[----:B01----:R-:W-:-:S15]  /*00a0*/  MOV R20, 32@lo((_ZN2FW10VectorBaseIfLi3ENS_5Vec3fEEC2Ev + .L_x_49@srel)) ;  /* 0x0000000000147802 */ /* 0x003fde0000000f00 */
[----:B01----:R-:W-:-:S15]  /*00b0*/  MOV R21, 32@hi((_ZN2FW10VectorBaseIfLi3ENS_5Vec3fEEC2Ev + .L_x_49@srel)) ;  /* 0x0000000000157802 */ /* 0x003fde0000000f00 */
[----:B01----:R-:W-:-:S15]  /*00c0*/  CALL.ABS.NOINC `(_ZN2FW10VectorBaseIfLi3ENS_5Vec3fEEC1Ev) ;  /* 0x0000000000007943 */ /* 0x003fde0003c00000 */
.L_x_49:
[----:B01----:R-:W-:-:S15]  /*00d0*/  BRA `(.L_x_332) ;  /* 0x0000000000007947 */ /* 0x003fde0003800000 */
.L_x_332:
[----:B01----:R1:W0:-:S15]  /*00e0*/  LDL R20, [R1] ;  /* 0x0000000001147983 */ /* 0x00321e0000100800 */
[----:B01----:R1:W0:-:S15]  /*00f0*/  LDL R21, [R1+0x4] ;  /* 0x0000040001157983 */ /* 0x00321e0000100800 */
[----:B01----:R-:W-:-:S15]  /*0100*/  IADD3 R1, R1, 0x8, RZ ;  /* 0x0000000801017810 */ /* 0x003fde0007ffe0ff */
[----:B01----:R-:W-:-:S15]  /*0110*/  RET.ABS.NODEC R20 0x0 ;  /* 0x0000000014007950 */ /* 0x003fde0003e00000 */
.L_x_333:
        /* <DEDUP_REMOVED lines=14> */
.L_x_952:


//--------------------- .text._ZNK2FW10VectorBaseIfLi3ENS_5Vec3fEE6getPtrEv --------------------------
	.section	.text._ZNK2FW10VectorBaseIfLi3ENS_5Vec3fEE6getPtrEv,"ax",@progbits
	.sectioninfo	@"SHI_REGISTERS=24"
	.align	128
        .global         _ZNK2FW10VectorBaseIfLi3ENS_5Vec3fEE6getPtrEv
        .type           _ZNK2FW10VectorBaseIfLi3ENS_5Vec3fEE6getPtrEv,@function
        .size           _ZNK2FW10VectorBaseIfLi3ENS_5Vec3fEE6getPtrEv,(.L_x_889 - _ZNK2FW10VectorBaseIfLi3ENS_5Vec3fEE6getPtrEv)
_ZNK2FW10VectorBaseIfLi3ENS_5Vec3fEE6getPtrEv:
.text._ZNK2FW10VectorBaseIfLi3ENS_5Vec3fEE6getPtrEv:
[----:B01----:R-:W-:-:S15]  /*0000*/  IADD3 R1, R1, -0x10, RZ ;  /* 0xfffffff001017810 */ /* 0x003fde0007ffe0ff */
[----:B01----:R1:W0:-:S15]  /*0010*/  S2R R0, SR_LMEMHIOFF ;  /* 0x0000000000007919 */ /* 0x00321e0000003700 */
[----:B01----:R-:W-:-:S15]  /*0020*/  ISETP.GE.U32.AND P0, PT, R1, R0, PT ;  /* 0x000000000100720c */ /* 0x003fde0003f06070 */
[----:B01----:R-:W-:-:S15]  /*0030*/  @P0 BRA `(.L_x_334) ;  /* 0x0000001000000947 */ /* 0x003fde0003800000 */
[----:B01----:R-:W-:-:S15]  /*0040*/  BPT.TRAP 0x1 ;  /* 0x000000040000795c */ /* 0x003fde0000300000 */
.L_x_334:
        /* <DEDUP_REMOVED lines=12> */
.L_x_337:
[----:B01----:R-:W-:-:S15]  /*0110*/  BRA `(.L_x_336) ;  /* 0x0000000000007947 */ /* 0x003fde0003800000 */
.L_x_336:
[----:B01----:R-:W-:-:S15]  /*0120*/  BSYNC B0 ;  /* 0x0000000000007941 */ /* 0x003fde0003800000 */
.L_x_335:
[----:B01----:R-:W-:-:S15]  /*0130*/  MOV R4, R2 ;  /* 0x0000000200047202 */ /* 0x003fde0000000f00 */
[----:B01----:R-:W-:-:S15]  /*0140*/  MOV R20, 32@lo((_ZNK2FW10VectorBaseIfLi3ENS_5Vec3fEE6getPtrEv + .L_x_50@srel)) ;  /* 0x0000000000147802 */ /* 0x003fde0000000f00 */
[----:B01----:R-:W-:-:S15]  /*0150*/  MOV R21, 32@hi((_ZNK2FW10VectorBaseIfLi3ENS_5Vec3fEE6getPtrEv + .L_x_50@srel)) ;  /* 0x0000000000157802 */ /* 0x003fde0000000f00 */
[----:B01----:R-:W-:-:S15]  /*0160*/  CALL.ABS.NOINC `(_ZN2FW5Vec3f6getPtrEv) ;  /* 0x0000000000007943 */ /* 0x003fde0003c00000 */
.L_x_50:
[----:B01----:R-:W-:-:S15]  /*0170*/  MOV R4, R4 ;  /* 0x0000000400047202 */ /* 0x003fde0000000f00 */
[----:B01----:R-:W-:-:S15]  /*0180*/  MOV R4, R4 ;  /* 0x0000000400047202 */ /* 0x003fde0000000f00 */
[----:B01----:R-:W-:-:S15]  /*0190*/  BRA `(.L_x_338) ;  /* 0x0000000000007947 */ /* 0x003fde0003800000 */
.L_x_338:
[----:B01----:R-:W-:-:S15]  /*01a0*/  MOV R4, R4 ;  /* 0x0000000400047202 */ /* 0x003fde0000000f00 */
[----:B01----:R1:W0:-:S15]  /*01b0*/  LDL R2, [R1] ;  /* 0x0000000001027983 */ /* 0x00321e0000100800 */
[----:B01----:R1:W0:-:S15]  /*01c0*/  LDL R20, [R1+0x4] ;  /* 0x0000040001147983 */ /* 0x00321e0000100800 */
[----:B01----:R1:W0:-:S15]  /*01d0*/  LDL R21, [R1+0x8] ;  /* 0x0000080001157983 */ /* 0x00321e0000100800 */
[----:B01----:R-:W-:-:S15]  /*01e0*/  IADD3 R1, R1, 0x10, RZ ;  /* 0x0000001001017810 */ /* 0x003fde0007ffe0ff */
[----:B01----:R-:W-:-:S15]  /*01f0*/  RET.ABS.NODEC R20 0x0 ;  /* 0x0000000014007950 */ /* 0x003fde0003e00000 */
.L_x_339:
        /* <DEDUP_REMOVED lines=16> */
.L_x_889:


//--------------------- .text._ZN2FW5Vec3f6getPtrEv --------------------------
	.section	.text._ZN2FW5Vec3f6getPtrEv,"ax",@progbits
	.sectioninfo	@"SHI_REGISTERS=24"
	.align	128
        .global         _ZN2FW5Vec3f6getPtrEv
        .type           _ZN2FW5Vec3f6getPtrEv,@function
        .size           _ZN2FW5Vec3f6getPtrEv,(.L_x_890 - _ZN2FW5Vec3f6getPtrEv)
_ZN2FW5Vec3f6getPtrEv:
.text._ZN2FW5Vec3f6getPtrEv:
        /* <DEDUP_REMOVED lines=9> */
.L_x_342:
[----:B01----:R-:W-:-:S15]  /*0090*/  BRA `(.L_x_341) ;  /* 0x0000000000007947 */ /* 0x003fde0003800000 */
.L_x_341:
[----:B01----:R-:W-:-:S15]  /*00a0*/  BSYNC B0 ;  /* 0x0000000000007941 */ /* 0x003fde0003800000 */
.L_x_340:
[----:B01----:R-:W-:-:S15]  /*00b0*/  MOV R4, R0 ;  /* 0x0000000000047202 */ /* 0x003fde0000000f00 */
[----:B01----:R-:W-:-:S15]  /*00c0*/  BRA `(.L_x_343) ;  /* 0x0000000000007947 */ /* 0x003fde0003800000 */
.L_x_343:
[----:B01----:R-:W-:-:S15]  /*00d0*/  MOV R4, R4 ;  /* 0x0000000400047202 */ /* 0x003fde0000000f00 */
[----:B01----:R-:W-:-:S15]  /*00e0*/  RET.ABS.NODEC R20 0x0 ;  /* 0x0000000014007950 */ /* 0x003fde0003e00000 */
.L_x_344:
        /* <DEDUP_REMOVED lines=9> */
.L_x_890:


//--------------------- .text._ZN2FW10VectorBaseIfLi3ENS_5Vec3fEE3getEi --------------------------
	.section	.text._ZN2FW10VectorBaseIfLi3ENS_5Vec3fEE3getEi,"ax",@progbits
	.sectioninfo	@"SHI_REGISTERS=24"
	.align	128
        .global         _ZN2FW10VectorBaseIfLi3ENS_5Vec3fEE3getEi
        .type           _ZN2FW10VectorBaseIfLi3ENS_5Vec3fEE3getEi,@function
        .size           _ZN2FW10VectorBaseIfLi3ENS_5Vec3fEE3getEi,(.L_x_892 - _ZN2FW10VectorBaseIfLi3ENS_5Vec3fEE3getEi)
_ZN2FW10VectorBaseIfLi3ENS_5Vec3fEE3getEi:
.text._ZN2FW10VectorBaseIfLi3ENS_5Vec3fEE3getEi:
[----:B01----:R-:W-:-:S15]  /*0000*/  IADD3 R1, R1, -0x10, RZ ;  /* 0xfffffff001017810 */ /* 0x003fde0007ffe0ff */
[----:B01----:R1:W0:-:S15]  /*0010*/  S2R R0, SR_LMEMHIOFF ;  /* 0x0000000000007919 */ /* 0x00321e0000003700 */
[----:B01----:R-:W-:-:S15]  /*0020*/  ISETP.GE.U32.AND P0, PT, R1, R0, PT ;  /* 0x000000000100720c */ /* 0x003fde0003f06070 */
[----:B01----:R-:W-:-:S15]  /*0030*/  @P0 BRA `(.L_x_345) ;  /* 0x0000001000000947 */ /* 0x003fde0003800000 */
[----:B01----:R-:W-:-:S15]  /*0040*/  BPT.TRAP 0x1 ;  /* 0x000000040000795c */ /* 0x003fde0000300000 */
.L_x_345:
        /* <DEDUP_REMOVED lines=16> */
.L_x_348:
[----:B01----:R-:W-:-:S15]  /*0150*/  BRA `(.L_x_347) ;  /* 0x0000000000007947 */ /* 0x003fde0003800000 */
.L_x_347:
[----:B01----:R-:W-:-:S15]  /*0160*/  BSYNC B0 ;  /* 0x0000000000007941 */ /* 0x003fde0003800000 */
.L_x_346:
[----:B01----:R-:W-:-:S15]  /*0170*/  MOV R4, R2 ;  /* 0x0000000200047202 */ /* 0x003fde0000000f00 */
[----:B01----:R-:W-:-:S15]  /*0180*/  MOV R20, 32@lo((_ZN2FW10VectorBaseIfLi3ENS_5Vec3fEE3getEi + .L_x_51@srel)) ;  /* 0x0000000000147802 */ /* 0x003fde0000000f00 */
[----:B01----:R-:W-:-:S15]  /*0190*/  MOV R21, 32@hi((_ZN2FW10VectorBaseIfLi3ENS_5Vec3fEE3getEi + .L_x_51@srel)) ;  /* 0x0000000000157802 */ /* 0x003fde0000000f00 */
[----:B01----:R-:W-:-:S15]  /*01a0*/  CALL.ABS.NOINC `(_ZN2FW10VectorBaseIfLi3ENS_5Vec3fEE6getPtrEv) ;  /* 0x0000000000007943 */ /* 0x003fde0003c00000 */
.L_x_51:
[----:B01----:R-:W-:-:S15]  /*01b0*/  MOV R4, R4 ;  /* 0x0000000400047202 */ /* 0x003fde0000000f00 */
[----:B01----:R-:W-:-:S15]  /*01c0*/  SHF.L.U32 R0, R16, 0x2, RZ ;  /* 0x0000000210007819 */ /* 0x003fde00000006ff */
[----:B01----:R-:W-:-:S15]  /*01d0*/  IADD3 R4, R4, R0, RZ ;  /* 0x0000000004047210 */ /* 0x003fde0007ffe0ff */
[----:B01----:R-:W-:-:S15]  /*01e0*/  MOV R4, R4 ;  /* 0x0000000400047202 */ /* 0x003fde0000000f00 */
[----:B01----:R-:W-:-:S15]  /*01f0*/  BRA `(.L_x_349) ;  /* 0x0000000000007947 */ /* 0x003fde0003800000 */
.L_x_349:
[----:B01----:R-:W-:-:S15]  /*0200*/  MOV R4, R4 ;  /* 0x0000000400047202 */ /* 0x003fde0000000f00 */
[----:B01----:R1:W0:-:S15]  /*0210*/  LDL R2, [R1] ;  /* 0x0000000001027983 */ /* 0x00321e0000100800 */
[----:B01----:R1:W0:-:S15]  /*0220*/  LDL R16, [R1+0x4] ;  /* 0x0000040001107983 */ /* 0x00321e0000100800 */
[----:B01----:R1:W0:-:S15]  /*0230*/  LDL R20, [R1+0x8] ;  /* 0x0000080001147983 */ /* 0x00321e0000100800 */
[----:B01----:R1:W0:-:S15]  /*0240*/  LDL R21, [R1+0xc] ;  /* 0x00000c0001157983 */ /* 0x00321e0000100800 */
[----:B01----:R-:W-:-:S15]  /*0250*/  IADD3 R1, R1, 0x10, RZ ;  /* 0x0000001001017810 */ /* 0x003fde0007ffe0ff */
[----:B01----:R-:W-:-:S15]  /*0260*/  RET.ABS.NODEC R20 0x0 ;  /* 0x0000000014007950 */ /* 0x003fde0003e00000 */
.L_x_350:
        /* <DEDUP_REMOVED lines=9> */
.L_x_892:


//--------------------- .text._ZNK2FW10VectorBaseIfLi3ENS_5Vec3fEE6lenSqrEv --------------------------
	.section	.text._ZNK2FW10VectorBaseIfLi3ENS_5Vec3fEE6lenSqrEv,"ax",@progbits
	.sectioninfo	@"SHI_REGISTERS=24"
	.align	128
        .global         _ZNK2FW10VectorBaseIfLi3ENS_5Vec3fEE6lenSqrEv
        .type           _ZNK2FW10VectorBaseIfLi3ENS_5Vec3fEE6lenSqrEv,@function
        .size           _ZNK2FW10VectorBaseIfLi3ENS_5Vec3fEE6lenSqrEv,(.L_x_810 - _ZNK2FW10VectorBaseIfLi3ENS_5Vec3fEE6lenSqrEv)
_ZNK2FW10VectorBaseIfLi3ENS_5Vec3fEE6lenSqrEv:
.text._ZNK2FW10VectorBaseIfLi3ENS_5Vec3fEE6lenSqrEv:
[----:B01----:R-:W-:-:S15]  /*0000*/  IADD3 R1, R1, -0x20, RZ ;  /* 0xffffffe001017810 */ /* 0x003fde0007ffe0ff */
[----:B01----:R1:W0:-:S15]  /*0010*/  S2R R0, SR_LMEMHIOFF ;  /* 0x0000000000007919 */ /* 0x00321e0000003700 */
[----:B01----:R-:W-:-:S15]  /*0020*/  ISETP.GE.U32.AND P0, PT, R1, R0, PT ;  /* 0x000000000100720c */ /* 0x003fde0003f06070 */
[----:B01----:R-:W-:-:S15]  /*0030*/  @P0 BRA `(.L_x_351) ;  /* 0x0000001000000947 */ /* 0x003fde0003800000 */
[----:B01----:R-:W-:-:S15]  /*0040*/  BPT.TRAP 0x1 ;  /* 0x000000040000795c */ /* 0x003fde0000300000 */
.L_x_351:
[----:B01----:R1:W-:-:S15]  /*0050*/  STL [R1+0x18], R21 ;  /* 0x0000181501007387 */ /* 0x0033de0000100800 */
[----:B01----:R1:W-:-:S15]  /*0060*/  STL [R1+0x14], R20 ;  /* 0x0000141401007387 */ /* 0x0033de0000100800 */
[----:B01----:R1:W-:-:S15]  /*0070*/  STL [R1+0x10], R19 ;  /* 0x0000101301007387 */ /* 0x0033de0000100800 */
[----:B01----:R1:W-:-:S15]  /*0080*/  STL [R1+0xc], R18 ;  /* 0x00000c1201007387 */ /* 0x0033de0000100800 */
[----:B01----:R1:W-:-:S15]  /*0090*/  STL [R1+0x8], R17 ;  /* 0x0000081101007387 */ /* 0x0033de0000100800 */
[----:B01----:R1:W-:-:S15]  /*00a0*/  STL [R1+0x4], R16 ;  /* 0x0000041001007387 */ /* 0x0033de0000100800 */
[----:B01----:R1:W-:-:S15]  /*00b0*/  STL [R1], R2 ;  /* 0x0000000201007387 */ /* 0x0033de0000100800 */
[----:B01----:R-:W0:-:S15]  /*00c0*/  BMOV.32.CLEAR R19, B6 ;  /* 0x0000000006137355 */ /* 0x003e1e0000100000 */
[----:B01----:R-:W-:-:S15]  /*00d0*/  MOV R4, R4 ;  /* 0x0000000400047202 */ /* 0x003fde0000000f00 */
[----:B01----:R-:W-:-:S15]  /*00e0*/  MOV R4, R4 ;  /* 0x0000000400047202 */ /* 0x003fde0000000f00 */
[----:B01----:R-:W-:-:S15]  /*00f0*/  MOV R18, R4 ;  /* 0x0000000400127202 */ /* 0x003fde0000000f00 */
.L_x_898:
[----:B01----:R-:W-:-:S15]  /*0100*/  MOV R4, R18 ;  /* 0x0000001200047202 */ /* 0x003fde0000000f00 */
[----:B01----:R-:W-:-:S15]  /*0110*/  MOV R20, 32@lo((_ZNK2FW10VectorBaseIfLi3ENS_5Vec3fEE6lenSqrEv + .L_x_52@srel)) ;  /* 0x0000000000147802 */ /* 0x003fde0000000f00 */
[----:B01----:R-:W-:-:S15]  /*0120*/  MOV R21, 32@hi((_ZNK2FW10VectorBaseIfLi3ENS_5Vec3fEE6lenSqrEv + .L_x_52@srel)) ;  /* 0x0000000000157802 */ /* 0x003fde0000000f00 */
[----:B01----:R-:W-:-:S15]  /*0130*/  CALL.ABS.NOINC `(_ZNK2FW10VectorBaseIfLi3ENS_5Vec3fEE6getPtrEv) ;  /* 0x0000000000007943 */ /* 0x003fde0003c00000 */
.L_x_52:
[----:B01----:R-:W-:-:S15]  /*0140*/  MOV R4, R4 ;  /* 0x0000000400047202 */ /* 0x003fde0000000f00 */
[----:B01----:R-:W-:-:S15]  /*0150*/  MOV R17, R4 ;  /* 0x0000000400117202 */ /* 0x003fde0000000f00 */
[----:B01----:R-:W-:-:S15]  /*0160*/  MOV R0, RZ ;  /* 0x000000ff00007202 */ /* 0x003fde0000000f00 */
[----:B01----:R-:W-:-:S15]  /*0170*/  MOV R0, R0 ;  /* 0x0000000000007202 */ /* 0x003fde0000000f00 */
[----:B01----:R-:W-:-:S15]  /*0180*/  MOV R0, R0 ;  /* 0x0000000000007202 */ /* 0x003fde0000000f00 */
.L_x_805:
[----:B01----:R-:W-:-:S15]  /*0190*/  MOV R3, RZ ;  /* 0x000000ff00037202 */ /* 0x003fde0000000f00 */
[----:B01----:R-:W-:-:S15]  /*01a0*/  MOV R3, R3 ;  /* 0x0000000300037202 */ /* 0x003fde0000000f00 */
[----:B01----:R-:W-:-:S15]  /*01b0*/  MOV R3, R3 ;  /* 0x0000000300037202 */ /* 0x003fde0000000f00 */
.L_x_811:
[----:B01----:R-:W-:-:S15]  /*01c0*/  MOV R0, R0 ;  /* 0x0000000000007202 */ /* 0x003fde0000000f00 */
[----:B01----:R-:W-:-:S15]  /*01d0*/  MOV R0, R0 ;  /* 0x0000000000007202 */ /* 0x003fde0000000f00 */
.L_x_806:
[----:B01----:R-:W-:-:S15]  /*01e0*/  MOV R3, R3 ;  /* 0x0000000300037202 */ /* 0x003fde0000000f00 */
[----:B01----:R-:W-:-:S15]  /*01f0*/  MOV R3, R3 ;  /* 0x0000000300037202 */ /* 0x003fde0000000f00 */
.L_x_812:
[----:B01----:R-:W-:-:S15]  /*0200*/  BSSY B6, `(.L_x_352) ;  /* 0x000001b000067945 */ /* 0x003fde0003800000 */
[----:B01----:R-:W-:-:S15]  /*0210*/  BRA `(.L_x_353) ;  /* 0x0000000000007947 */ /* 0x003fde0003800000 */
.L_x_353:
[----:B01----:R-:W-:-:S15]  /*0220*/  MOV R3, R3 ;  /* 0x0000000300037202 */ /* 0x003fde0000000f00 */
[----:B01----:R-:W-:-:S15]  /*0230*/  MOV R0, R0 ;  /* 0x0000000000007202 */ /* 0x003fde0000000f00 */
[----:B01----:R-:W-:-:S15]  /*0240*/  MOV R16, R3 ;  /* 0x0000000300107202 */ /* 0x003fde0000000f00 */
[----:B01----:R-:W-:-:S15]  /*0250*/  MOV R2, R0 ;  /* 0x0000000000027202 */ /* 0x003fde0000000f00 */
.L_x_807:
[----:B01----:R-:W-:-:S15]  /*0260*/  ISETP.LT.AND P0, PT, R16, 0x3, PT ;  /* 0x000000031000780c */ /* 0x003fde0003f01270 */
[----:B01----:R-:W-:-:S15]  /*0270*/  PLOP3.LUT P0, PT, P0, PT, PT, 0x8, 0x0 ;  /* 0x000000000000781c */ /* 0x003fde000070e170 */
[----:B01----:R-:W-:-:S15]  /*0280*/  @P0 BRA `(.L_x_354) ;  /* 0x0000012000000947 */ /* 0x003fde0003800000 */
[----:B01----:R-:W-:-:S15]  /*0290*/  BRA `(.L_x_355) ;  /* 0x0000000000007947 */ /* 0x003fde0003800000 */
.L_x_355:
[----:B01----:R-:W-:-:S15]  /*02a0*/  SHF.L.U32 R4, R16, 0x2, RZ ;  /* 0x0000000210047819 */ /* 0x003fde00000006ff */
[----:B01----:R-:W-:-:S15]  /*02b0*/  IADD3 R4, R17, R4, RZ ;  /* 0x0000000411047210 */ /* 0x003fde0007ffe0ff */
[----:B01----:R-:W-:-:S15]  /*02c0*/  MOV R4, R4 ;  /* 0x0000000400047202 */ /* 0x003fde0000000f00 */
[----:B01----:R-:W-:-:S15]  /*02d0*/  MOV R20, 32@lo((_ZNK2FW10VectorBaseIfLi3ENS_5Vec3fEE6lenSqrEv + .L_x_53@srel)) ;  /* 0x0000000000147802 */ /* 0x003fde0000000f00 */
[----:B01----:R-:W-:-:S15]  /*02e0*/  MOV R21, 32@hi((_ZNK2FW10VectorBaseIfLi3ENS_5Vec3fEE6lenSqrEv + .L_x_53@srel)) ;  /* 0x0000000000157802 */ /* 0x003fde0000000f00 */
[----:B01----:R-:W-:-:S15]  /*02f0*/  CALL.ABS.NOINC `(_ZN2FW3sqrIfEET_RKS1_) ;  /* 0x0000000000007943 */ /* 0x003fde0003c00000 */
.L_x_53:
[----:B01----:R-:W-:-:S15]  /*0300*/  MOV R4, R4 ;  /* 0x0000000400047202 */ /* 0x003fde0000000f00 */
[----:B01----:R-:W-:-:S15]  /*0310*/  FADD.FTZ R4, R2, R4 ;  /* 0x0000000402047221 */ /* 0x003fde0000010000 */
[----:B01----:R-:W-:-:S15]  /*0320*/  MOV R4, R4 ;  /* 0x0000000400047202 */ /* 0x003fde0000000f00 */
.L_x_808:
[----:B01----:R-:W-:-:S15]  /*0330*/  BRA `(.L_x_356) ;  /* 0x0000000000007947 */ /* 0x003fde0003800000 */
.L_x_356:
[----:B01----:R-:W-:-:S15]  /*0340*/  IADD3 R0, R16, 0x1, RZ ;  /* 0x0000000110007810 */ /* 0x003fde0007ffe0ff */
[----:B01----:R-:W-:-:S15]  /*0350*/  MOV R3, R0 ;  /* 0x0000000000037202 */ /* 0x003fde0000000f00 */
.L_x_813:
[----:B01----:R-:W-:-:S15]  /*0360*/  MOV R4, R4 ;  /* 0x0000000400047202 */ /* 0x003fde0000000f00 */
[----:B01----:R-:W-:-:S15]  /*0370*/  MOV R0, R4 ;  /* 0x0000000400007202 */ /* 0x003fde0000000f00 */
.L_x_809:
[----:B01----:R-:W-:-:S15]  /*0380*/  MOV R3, R3 ;  /* 0x0000000300037202 */ /* 0x003fde0000000f00 */
[----:B01----:R-:W-:-:S15]  /*0390*/  MOV R3, R3 ;  /* 0x0000000300037202 */ /* 0x003fde0000000f00 */
.L_x_814:
[----:B01----:R-:W-:-:S15]  /*03a0*/  BRA `(.L_x_353) ;  /* 0xfffffe7000007947 */ /* 0x003fde000383ffff */
.L_x_354:
[----:B01----:R-:W-:-:S15]  /*03b0*/  BSYNC B6 ;  /* 0x0000000000067941 */ /* 0x003fde0003800000 */
.L_x_352:
[----:B01----:R-:W-:-:S15]  /*03c0*/  ISETP.NE.AND P0, PT, R18, RZ, PT ;  /* 0x000000ff1200720c */ /* 0x003fde0003f05270 */
[----:B01----:R-:W-:-:S15]  /*03d0*/  PLOP3.LUT P0, PT, P0, PT, PT, 0x8, 0x0 ;  /* 0x000000000000781c */ /* 0x003fde000070e170 */
[----:B01----:R-:W-:-:S15]  /*03e0*/  PLOP3.LUT P0, PT, P0, PT, PT, 0x8, 0x0 ;  /* 0x000000000000781c */ /* 0x003fde000070e170 */
[----:B01----:R-:W-:-:S15]  /*03f0*/  BSSY B0, `(.L_x_357) ;  /* 0x0000004000007945 */ /* 0x003fde0003800000 */
[----:B01----:R-:W-:-:S15]  /*0400*/  @P0 BRA `(.L_x_358) ;  /* 0x0000002000000947 */ /* 0x003fde0003800000 */
[----:B01----:R-:W-:-:S15]  /*0410*/  BRA `(.L_x_359) ;  /* 0x0000000000007947 */ /* 0x003fde0003800000 */
.L_x_359:
[----:B01----:R-:W-:-:S15]  /*0420*/  BRA `(.L_x_358) ;  /* 0x0000000000007947 */ /* 0x003fde0003800000 */
.L_x_358:
[----:B01----:R-:W-:-:S15]  /*0430*/  BSYNC B0 ;  /* 0x0000000000007941 */ /* 0x003fde0003800000 */
.L_x_357:
[----:B01----:R-:W-:-:S15]  /*0440*/  MOV R4, R2 ;  /* 0x0000000200047202 */ /* 0x003fde0000000f00 */
[----:B01----:R-:W-:-:S15]  /*0450*/  MOV R4, R4 ;  /* 0x0000000400047202 */ /* 0x003fde0000000f00 */
[----:B01----:R-:W-:-:S15]  /*0460*/  BRA `(.L_x_360) ;  /* 0x0000000000007947 */ /* 0x003fde0003800000 */
.L_x_360:
[----:B01----:R-:W-:-:S15]  /*0470*/  MOV R4, R4 ;  /* 0x0000000400047202 */ /* 0x003fde0000000f00 */
[----:B01----:R1:W-:-:S15]  /*0480*/  BMOV.32 B6, R19 ;  /* 0x0000001306007356 */ /* 0x0033de0000000000 */
[----:B01----:R1:W0:-:S15]  /*0490*/  LDL R2, [R1] ;  /* 0x0000000001027983 */ /* 0x00321e0000100800 */
        /* <DEDUP_REMOVED lines=8> */
.L_x_361:
        /* <DEDUP_REMOVED lines=14> */
.L_x_810:


//--------------------- .text._ZN2FW3sqrIfEET_RKS1_ --------------------------
	.section	.text._ZN2FW3sqrIfEET_RKS1_,"ax",@progbits
	.sectioninfo	@"SHI_REGISTERS=24"
	.align	128
        .global         _ZN2FW3sqrIfEET_RKS1_
        .type           _ZN2FW3sqrIfEET_RKS1_,@function
        .size           _ZN2FW3sqrIfEET_RKS1_,(.L_x_899 - _ZN2FW3sqrIfEET_RKS1_)
_ZN2FW3sqrIfEET_RKS1_:
.text._ZN2FW3sqrIfEET_RKS1_:
[----:B01----:R-:W-:-:S15]  /*0000*/  MOV R4, R4 ;  /* 0x0000000400047202 */ /* 0x003fde0000000f00 */
[----:B01----:R-:W-:-:S15]  /*0010*/  MOV R0, R4 ;  /* 0x0000000400007202 */ /* 0x003fde0000000f00 */
[----:B01----:R-:W-:-:S15]  /*0020*/  MOV R0, R0 ;  /* 0x0000000000007202 */ /* 0x003fde0000000f00 */
[----:B01----:R-:W-:-:S15]  /*0030*/  MOV R0, R0 ;  /* 0x0000000000007202 */ /* 0x003fde0000000f00 */
[----:B01----:R1:W0:-:S15]  /*0040*/  LD R3, [R0] ;  /* 0x0000000000037980 */ /* 0x00321e0000100800 */
[----:B01----:R-:W-:-:S15]  /*0050*/  MOV R0, R0 ;  /* 0x0000000000007202 */ /* 0x003fde0000000f00 */
[----:B01----:R1:W0:-:S15]  /*0060*/  LD R4, [R0] ;  /* 0x0000000000047980 */ /* 0x00321e0000100800 */
[----:B01----:R-:W-:-:S15]  /*0070*/  FMUL.FTZ R4, R3, R4 ;  /* 0x0000000403047220 */ /* 0x003fde0000410000 */
[----:B01----:R-:W-:-:S15]  /*0080*/  MOV R4, R4 ;  /* 0x0000000400047202 */ /* 0x003fde0000000f00 */
[----:B01----:R-:W-:-:S15]  /*0090*/  BRA `(.L_x_362) ;  /* 0x0000000000007947 */ /* 0x003fde0003800000 */
.L_x_362:
[----:B01----:R-:W-:-:S15]  /*00a0*/  MOV R4, R4 ;  /* 0x0000000400047202 */ /* 0x003fde0000000f00 */
[----:B01----:R-:W-:-:S15]  /*00b0*/  RET.ABS.NODEC R20 0x0 ;  /* 0x0000000014007950 */ /* 0x003fde0003e00000 */
.L_x_363:
        /* <DEDUP_REMOVED lines=12> */
.L_x_899:


//--------------------- .text._ZN2FW4sqrtEf       --------------------------
	.section	.text._ZN2FW4sqrtEf,"ax",@progbits
	.sectioninfo	@"SHI_REGISTERS=24"
	.align	128
        .global         _ZN2FW4sqrtEf
        .type           _ZN2FW4sqrtEf,@function
        .size           _ZN2FW4sqrtEf,(.L_x_900 - _ZN2FW4sqrtEf)
_ZN2FW4sqrtEf:
.text._ZN2FW4sqrtEf:
[----:B01----:R-:W-:-:S15]  /*0000*/  IADD3 R1, R1, -0x10, RZ ;  /* 0xfffffff001017810 */ /* 0x003fde0007ffe0ff */
[----:B01----:R1:W0:-:S15]  /*0010*/  S2R R0, SR_LMEMHIOFF ;  /* 0x0000000000007919 */ /* 0x00321e0000003700 */
[----:B01----:R-:W-:-:S15]  /*0020*/  ISETP.GE.U32.AND P0, PT, R1, R0, PT ;  /* 0x000000000100720c */ /* 0x003fde0003f06070 */
[----:B01----:R-:W-:-:S15]  /*0030*/  @P0 BRA `(.L_x_364) ;  /* 0x0000001000000947 */ /* 0x003fde0003800000 */
[----:B01----:R-:W-:-:S15]  /*0040*/  BPT.TRAP 0x1 ;  /* 0x000000040000795c */ /* 0x003fde0000300000 */
.L_x_364:
[----:B01----:R1:W-:-:S15]  /*0050*/  STL [R1+0x8], R21 ;  /* 0x0000081501007387 */ /* 0x0033de0000100800 */
[----:B01----:R1:W-:-:S15]  /*0060*/  STL [R1+0x4], R20 ;  /* 0x0000041401007387 */ /* 0x0033de0000100800 */
[----:B01----:R1:W-:-:S15]  /*0070*/  STL [R1], R2 ;  /* 0x0000000201007387 */ /* 0x0033de0000100800 */
[----:B01----:R-:W-:-:S15]  /*0080*/  MOV R4, R4 ;  /* 0x0000000400047202 */ /* 0x003fde0000000f00 */
[----:B01----:R-:W-:-:S15]  /*0090*/  MOV R4, R4 ;  /* 0x0000000400047202 */ /* 0x003fde0000000f00 */
[----:B01----:R-:W-:-:S15]  /*00a0*/  MOV R2, R4 ;  /* 0x0000000400027202 */ /* 0x003fde0000000f00 */
[----:B01----:R-:W-:-:S15]  /*00b0*/  MOV R4, R2 ;  /* 0x0000000200047202 */ /* 0x003fde0000000f00 */
[----:B01----:R-:W-:-:S15]  /*00c0*/  MOV R20, 32@lo((_ZN2FW4sqrtEf + .L_x_54@srel)) ;  /* 0x0000000000147802 */ /* 0x003fde0000000f00 */
[----:B01----:R-:W-:-:S15]  /*00d0*/  MOV R21, 32@hi((_ZN2FW4sqrtEf + .L_x_54@srel)) ;  /* 0x0000000000157802 */ /* 0x003fde0000000f00 */
[----:B01----:R-:W-:-:S15]  /*00e0*/  CALL.ABS.NOINC `(sqrtf) ;  /* 0x0000000000007943 */ /* 0x003fde0003c00000 */
.L_x_54:
[----:B01----:R-:W-:-:S15]  /*00f0*/  MOV R4, R4 ;  /* 0x0000000400047202 */ /* 0x003fde0000000f00 */
[----:B01----:R-:W-:-:S15]  /*0100*/  MOV R4, R4 ;  /* 0x0000000400047202 */ /* 0x003fde0000000f00 */
[----:B01----:R-:W-:-:S15]  /*0110*/  BRA `(.L_x_365) ;  /* 0x0000000000007947 */ /* 0x003fde0003800000 */
.L_x_365:
[----:B01----:R-:W-:-:S15]  /*0120*/  MOV R4, R4 ;  /* 0x0000000400047202 */ /* 0x003fde0000000f00 */
[----:B01----:R1:W0:-:S15]  /*0130*/  LDL R2, [R1] ;  /* 0x0000000001027983 */ /* 0x00321e0000100800 */
[----:B01----:R1:W0:-:S15]  /*0140*/  LDL R20, [R1+0x4] ;  /* 0x0000040001147983 */ /* 0x00321e0000100800 */
[----:B01----:R1:W0:-:S15]  /*0150*/  LDL R21, [R1+0x8] ;  /* 0x0000080001157983 */ /* 0x00321e0000100800 */
[----:B01----:R-:W-:-:S15]  /*0160*/  IADD3 R1, R1, 0x10, RZ ;  /* 0x0000001001017810 */ /* 0x003fde0007ffe0ff */
[----:B01----:R-:W-:-:S15]  /*0170*/  RET.ABS.NODEC R20 0x0 ;  /* 0x0000000014007950 */ /* 0x003fde0003e00000 */
.L_x_366:
        /* <DEDUP_REMOVED lines=16> */
.L_x_900:


//--------------------- .text._ZN2FW3rcpIfEET_RKS1_ --------------------------
	.section	.text._ZN2FW3rcpIfEET_RKS1_,"ax",@progbits
	.sectioninfo	@"SHI_REGISTERS=24"
	.align	128
        .global         _ZN2FW3rcpIfEET_RKS1_
        .type           _ZN2FW3rcpIfEET_RKS1_,@function
        .size           _ZN2FW3rcpIfEET_RKS1_,(.L_x_901 - _ZN2FW3rcpIfEET_RKS1_)
_ZN2FW3rcpIfEET_RKS1_:
.text._ZN2FW3rcpIfEET_RKS1_:
[----:B01----:R-:W-:-:S15]  /*0000*/  MOV R4, R4 ;  /* 0x0000000400047202 */ /* 0x003fde0000000f00 */
[----:B01----:R-:W-:-:S15]  /*0010*/  MOV R0, R4 ;  /* 0x0000000400007202 */ /* 0x003fde0000000f00 */
[----:B01----:R-:W-:-:S15]  /*0020*/  MOV R0, R0 ;  /* 0x0000000000007202 */ /* 0x003fde0000000f00 */
[----:B01----:R-:W-:-:S15]  /*0030*/  MOV R0, R0 ;  /* 0x0000000000007202 */ /* 0x003fde0000000f00 */
[----:B01----:R1:W0:-:S15]  /*0040*/  LD R3, [R0] ;  /* 0x0000000000037980 */ /* 0x00321e0000100800 */
[----:B01----:R-:W-:-:S15]  /*0050*/  FSETP.NEU.FTZ.AND P0, PT, R3, RZ, PT ;  /* 0x000000ff0300720b */ /* 0x003fde0003f1d000 */
[----:B01----:R-:W-:-:S15]  /*0060*/  PLOP3.LUT P0, PT, P0, PT, PT, 0x8, 0x0 ;  /* 0x000000000000781c */ /* 0x003fde000070e170 */
[----:B01----:R-:W-:-:S15]  /*0070*/  BSSY B0, `(.L_x_367) ;  /* 0x000000d000007945 */ /* 0x003fde0003800000 */
[----:B01----:R-:W-:-:S15]  /*0080*/  @P0 BRA `(.L_x_368) ;  /* 0x0000007000000947 */ /* 0x003fde0003800000 */
[----:B01----:R-:W-:-:S15]  /*0090*/  BRA `(.L_x_369) ;  /* 0x0000000000007947 */ /* 0x003fde0003800000 */
.L_x_369:
[----:B01----:R-:W-:-:S15]  /*00a0*/  MOV R0, R0 ;  /* 0x0000000000007202 */ /* 0x003fde0000000f00 */
[----:B01----:R1:W0:-:S15]  /*00b0*/  LD R3, [R0] ;  /* 0x0000000000037980 */ /* 0x00321e0000100800 */
[----:B01----:R1:W0:-:S15]  /*00c0*/  MUFU.RCP R3, R3 ;  /* 0x0000000300037308 */ /* 0x00321e0000001000 */
[----:B01----:R-:W-:-:S15]  /*00d0*/  MOV R3, R3 ;  /* 0x0000000300037202 */ /* 0x003fde0000000f00 */
[----:B01----:R-:W-:-:S15]  /*00e0*/  MOV R3, R3 ;  /* 0x0000000300037202 */ /* 0x003fde0000000f00 */
[----:B01----:R-:W-:-:S15]  /*00f0*/  BRA `(.L_x_370) ;  /* 0x0000004000007947 */ /* 0x003fde0003800000 */
.L_x_368:
[----:B01----:R-:W-:-:S15]  /*0100*/  MOV R3, RZ ;  /* 0x000000ff00037202 */ /* 0x003fde0000000f00 */
[----:B01----:R-:W-:-:S15]  /*0110*/  MOV R3, R3 ;  /* 0x0000000300037202 */ /* 0x003fde0000000f00 */
[----:B01----:R-:W-:-:S15]  /*0120*/  MOV R3, R3 ;  /* 0x0000000300037202 */ /* 0x003fde0000000f00 */
[----:B01----:R-:W-:-:S15]  /*0130*/  BRA `(.L_x_370) ;  /* 0x0000000000007947 */ /* 0x003fde0003800000 */
.L_x_370:
[----:B01----:R-:W-:-:S15]  /*0140*/  BSYNC B0 ;  /* 0x0000000000007941 */ /* 0x003fde0003800000 */
.L_x_367:
[----:B01----:R-:W-:-:S15]  /*0150*/  MOV R3, R3 ;  /* 0x0000000300037202 */ /* 0x003fde0000000f00 */
[----:B01----:R-:W-:-:S15]  /*0160*/  MOV R4, R3 ;  /* 0x0000000300047202 */ /* 0x003fde0000000f00 */
[----:B01----:R-:W-:-:S15]  /*0170*/  BRA `(.L_x_371) ;  /* 0x0000000000007947 */ /* 0x003fde0003800000 */
.L_x_371:
[----:B01----:R-:W-:-:S15]  /*0180*/  MOV R4, R4 ;  /* 0x0000000400047202 */ /* 0x003fde0000000f00 */
[----:B01----:R-:W-:-:S15]  /*0190*/  RET.ABS.NODEC R20 0x0 ;  /* 0x0000000014007950 */ /* 0x003fde0003e00000 */
.L_x_372:
        /* <DEDUP_REMOVED lines=14> */
.L_x_901:


//--------------------- .text._ZNK2FW10VectorBaseIfLi3ENS_5Vec3fEE3absEv --------------------------
	.section	.text._ZNK2FW10VectorBaseIfLi3ENS_5Vec3fEE3absEv,"ax",@progbits
	.sectioninfo	@"SHI_REGISTERS=25"
	.align	128
        .global         _ZNK2FW10VectorBaseIfLi3ENS_5Vec3fEE3absEv
        .type           _ZNK2FW10VectorBaseIfLi3ENS_5Vec3fEE3absEv,@function
        .size           _ZNK2FW10VectorBaseIfLi3ENS_5Vec3fEE3absEv,(.L_x_820 - _ZNK2FW10VectorBaseIfLi3ENS_5Vec3fEE3absEv)
_ZNK2FW10VectorBaseIfLi3ENS_5Vec3fEE3absEv:
.text._ZNK2FW10VectorBaseIfLi3ENS_5Vec3fEE3absEv:
[----:B01----:R-:W-:-:S15]  /*0000*/  IADD3 R1, R1, -0x30, RZ ;  /* 0xffffffd001017810 */ /* 0x003fde0007ffe0ff */
[----:B01----:R1:W0:-:S15]  /*0010*/  S2R R0, SR_LMEMHIOFF ;  /* 0x0000000000007919 */ /* 0x00321e0000003700 */
[----:B01----:R-:W-:-:S15]  /*0020*/  ISETP.GE.U32.AND P0, PT, R1, R0, PT ;  /* 0x000000000100720c */ /* 0x003fde0003f06070 */
[----:B01----:R-:W-:-:S15]  /*0030*/  @P0 BRA `(.L_x_373) ;  /* 0x0000001000000947 */ /* 0x003fde0003800000 */
[----:B01----:R-:W-:-:S15]  /*0040*/  BPT.TRAP 0x1 ;  /* 0x000000040000795c */ /* 0x003fde0000300000 */
.L_x_373:
        /* <DEDUP_REMOVED lines=9> */
[----:B01----:R-:W-:-:S15]  /*00e0*/  MOV R4, R4 ;  /* 0x0000000400047202 */ /* 0x003fde0000000f00 */
[----:B01----:R-:W-:-:S15]  /*00f0*/  IADD3 R0, R1, RZ, RZ ;  /* 0x000000ff01007210 */ /* 0x003fde0007ffe0ff */
[----:B01----:R-:W-:-:S15]  /*0100*/  MOV R0, R0 ;  /* 0x0000000000007202 */ /* 0x003fde0000000f00 */
[----:B01----:R-:W-:-:S15]  /*0110*/  IADD3 R0, R0, c[0x0][0x20], RZ ;  /* 0x0000080000007a10 */ /* 0x003fde0007ffe0ff */
[----:B01----:R-:W-:-:S15]  /*0120*/  MOV R4, R4 ;  /* 0x0000000400047202 */ /* 0x003fde0000000f00 */
[----:B01----:R-:W-:-:S15]  /*0130*/  MOV R18, R0 ;  /* 0x0000000000127202 */ /* 0x003fde0000000f00 */
[----:B01----:R-:W-:-:S15]  /*0140*/  MOV R19, R4 ;  /* 0x0000000400137202 */ /* 0x003fde0000000f00 */
.L_x_902:
[----:B01----:R-:W-:-:S15]  /*0150*/  MOV R4, R19 ;  /* 0x0000001300047202 */ /* 0x003fde0000000f00 */
[----:B01----:R-:W-:-:S15]  /*0160*/  MOV R20, 32@lo((_ZNK2FW10VectorBaseIfLi3ENS_5Vec3fEE3absEv + .L_x_55@srel)) ;  /* 0x0000000000147802 */ /* 0x003fde0000000f00 */
[----:B01----:R-:W-:-:S15]  /*0170*/  MOV R21, 32@hi((_ZNK2FW10VectorBaseIfLi3ENS_5Vec3fEE3absEv + .L_x_55@srel)) ;  /* 0x0000000000157802 */ /* 0x003fde0000000f00 */
[----:B01----:R-:W-:-:S15]  /*0180*/  CALL.ABS.NOINC `(_ZNK2FW10VectorBaseIfLi3ENS_5Vec3fEE6getPtrEv) ;  /* 0x0000000000007943 */ /* 0x003fde0003c00000 */
.L_x_55:
[----:B01----:R-:W-:-:S15]  /*0190*/  MOV R4, R4 ;  /* 0x0000000400047202 */ /* 0x003fde0000000f00 */
[----:B01----:R-:W-:-:S15]  /*01a0*/  MOV R16, R4 ;  /* 0x0000000400107202 */ /* 0x003fde0000000f00 */
[----:B01----:R-:W-:-:S15]  /*01b0*/  IADD3 R0, R18, RZ, RZ ;  /* 0x000000ff12007210 */ /* 0x003fde0007ffe0ff */
[----:B01----:R-:W-:-:S15]  /*01c0*/  MOV R4, R0 ;  /* 0x0000000000047202 */ /* 0x003fde0000000f00 */
[----:B01----:R-:W-:-:S15]  /*01d0*/  MOV R2, R0 ;  /* 0x0000000000027202 */ /* 0x003fde0000000f00 */
[----:B01----:R-:W-:-:S15]  /*01e0*/  MOV R20, 32@lo((_ZNK2FW10VectorBaseIfLi3ENS_5Vec3fEE3absEv + .L_x_56@srel)) ;  /* 0x0000000000147802 */ /* 0x003fde0000000f00 */
[----:B01----:R-:W-:-:S15]  /*01f0*/  MOV R21, 32@hi((_ZNK2FW10VectorBaseIfLi3ENS_5Vec3fEE3absEv + .L_x_56@srel)) ;  /* 0x0000000000157802 */ /* 0x003fde0000000f00 */
[----:B01----:R-:W-:-:S15]  /*0200*/  CALL.ABS.NOINC `(_ZN2FW5Vec3fC1Ev) ;  /* 0x0000000000007943 */ /* 0x003fde0003c00000 */
.L_x_56:
[----:B01----:R-:W-:-:S15]  /*0210*/  MOV R4, R2 ;  /* 0x0000000200047202 */ /* 0x003fde0000000f00 */
[----:B01----:R-:W-:-:S15]  /*0220*/  MOV R20, 32@lo((_ZNK2FW10VectorBaseIfLi3ENS_5Vec3fEE3absEv + .L_x_57@srel)) ;  /* 0x0000000000147802 */ /* 0x003fde0000000f00 */
[----:B01----:R-:W-:-:S15]  /*0230*/  MOV R21, 32@hi((_ZNK2FW10VectorBaseIfLi3ENS_5Vec3fEE3absEv + .L_x_57@srel)) ;  /* 0x0000000000157802 */ /* 0x003fde0000000f00 */
[----:B01----:R-:W-:-:S15]  /*0240*/  CALL.ABS.NOINC `(_ZN2FW5Vec3f6getPtrEv) ;  /* 0x0000000000007943 */ /* 0x003fde0003c00000 */
.L_x_57:
[----:B01----:R-:W-:-:S15]  /*0250*/  MOV R4, R4 ;  /* 0x0000000400047202 */ /* 0x003fde0000000f00 */
[----:B01----:R-:W-:-:S15]  /*0260*/  MOV R17, R4 ;  /* 0x0000000400117202 */ /* 0x003fde0000000f00 */
.L_x_903:
[----:B01----:R-:W-:-:S15]  /*0270*/  MOV R0, RZ ;  /* 0x000000ff00007202 */ /* 0x003fde0000000f00 */
[----:B01----:R-:W-:-:S15]  /*0280*/  MOV R0, R0 ;  /* 0x0000000000007202 */ /* 0x003fde0000000f00 */
[----:B01----:R-:W-:-:S15]  /*0290*/  MOV R0, R0 ;  /* 0x0000000000007202 */ /* 0x003fde0000000f00 */
.L_x_815:
[----:B01----:R-:W-:-:S15]  /*02a0*/  MOV R0, R0 ;  /* 0x0000000000007202 */ /* 0x003fde0000000f00 */
[----:B01----:R-:W-:-:S15]  /*02b0*/  MOV R0, R0 ;  /* 0x0000000000007202 */ /* 0x003fde0000000f00 */
.L_x_816:
[----:B01----:R-:W-:-:S15]  /*02c0*/  BSSY B6, `(.L_x_374) ;  /* 0x000001b000067945 */ /* 0x003fde0003800000 */
[----:B01----:R-:W-:-:S15]  /*02d0*/  BRA `(.L_x_375) ;  /* 0x0000000000007947 */ /* 0x003fde0003800000 */
.L_x_375:
[----:B01----:R-:W-:-:S15]  /*02e0*/  MOV R0, R0 ;  /* 0x0000000000007202 */ /* 0x003fde0000000f00 */
[----:B01----:R-:W-:-:S15]  /*02f0*/  MOV R2, R0 ;  /* 0x0000000000027202 */ /* 0x003fde0000000f00 */
.L_x_817:
[----:B01----:R-:W-:-:S15]  /*0300*/  ISETP.LT.AND P0, PT, R2, 0x3, PT ;  /* 0x000000030200780c */ /* 0x003fde0003f01270 */
[----:B01----:R-:W-:-:S15]  /*0310*/  PLOP3.LUT P0, PT, P0, PT, PT, 0x8, 0x0 ;  /* 0x000000000000781c */ /* 0x003fde000070e170 */
[----:B01----:R-:W-:-:S15]  /*0320*/  @P0 BRA `(.L_x_376) ;  /* 0x0000014000000947 */ /* 0x003fde0003800000 */
[----:B01----:R-:W-:-:S15]  /*0330*/  BRA `(.L_x_377) ;  /* 0x0000000000007947 */ /* 0x003fde0003800000 */
.L_x_377:
[----:B01----:R-:W-:-:S15]  /*0340*/  SHF.L.U32 R0, R2, 0x2, RZ ;  /* 0x0000000202007819 */ /* 0x003fde00000006ff */
[----:B01----:R-:W-:-:S15]  /*0350*/  IADD3 R0, R16, R0, RZ ;  /* 0x0000000010007210 */ /* 0x003fde0007ffe0ff */
[----:B01----:R-:W-:-:S15]  /*0360*/  MOV R0, R0 ;  /* 0x0000000000007202 */ /* 0x003fde0000000f00 */
[----:B01----:R1:W0:-:S15]  /*0370*/  LD R4, [R0] ;  /* 0x0000000000047980 */ /* 0x00321e0000100800 */
[----:B01----:R-:W-:-:S15]  /*0380*/  MOV R4, R4 ;  /* 0x0000000400047202 */ /* 0x003fde0000000f00 */
[----:B01----:R-:W-:-:S15]  /*0390*/  MOV R20, 32@lo((_ZNK2FW10VectorBaseIfLi3ENS_5Vec3fEE3absEv + .L_x_58@srel)) ;  /* 0x0000000000147802 */ /* 0x003fde0000000f00 */
[----:B01----:R-:W-:-:S15]  /*03a0*/  MOV R21, 32@hi((_ZNK2FW10VectorBaseIfLi3ENS_5Vec3fEE3absEv + .L_x_58@srel)) ;  /* 0x0000000000157802 */ /* 0x003fde0000000f00 */
[----:B01----:R-:W-:-:S15]  /*03b0*/  CALL.ABS.NOINC `(_ZN2FW3absEf) ;  /* 0x0000000000007943 */ /* 0x003fde0003c00000 */
.L_x_58:
[----:B01----:R-:W-:-:S15]  /*03c0*/  MOV R4, R4 ;  /* 0x0000000400047202 */ /* 0x003fde0000000f00 */
[----:B01----:R-:W-:-:S15]  /*03d0*/  SHF.L.U32 R0, R2, 0x2, RZ ;  /* 0x0000000202007819 */ /* 0x003fde00000006ff */
[----:B01----:R-:W-:-:S15]  /*03e0*/  IADD3 R0, R17, R0, RZ ;  /* 0x0000000011007210 */ /* 0x003fde0007ffe0ff */
[----:B01----:R-:W-:-:S15]  /*03f0*/  MOV R0, R0 ;  /* 0x0000000000007202 */ /* 0x003fde0000000f00 */
[----:B01----:R1:W-:-:S15]  /*0400*/  ST [R0], R4 ;  /* 0x0000000000007385 */ /* 0x0033de0000100804 */
[----:B01----:R-:W-:-:S15]  /*0410*/  BRA `(.L_x_378) ;  /* 0x0000000000007947 */ /* 0x003fde0003800000 */
.L_x_378:
[----:B01----:R-:W-:-:S15]  /*0420*/  IADD3 R0, R2, 0x1, RZ ;  /* 0x0000000102007810 */ /* 0x003fde0007ffe0ff */
[----:B01----:R-:W-:-:S15]  /*0430*/  MOV R0, R0 ;  /* 0x0000000000007202 */ /* 0x003fde0000000f00 */
.L_x_818:
[----:B01----:R-:W-:-:S15]  /*0440*/  MOV R0, R0 ;  /* 0x0000000000007202 */ /* 0x003fde0000000f00 */
[----:B01----:R-:W-:-:S15]  /*0450*/  MOV R0, R0 ;  /* 0x0000000000007202 */ /* 0x003fde0000000f00 */
.L_x_819:
[----:B01----:R-:W-:-:S15]  /*0460*/  BRA `(.L_x_375) ;  /* 0xfffffe7000007947 */ /* 0x003fde000383ffff */
.L_x_376:
[----:B01----:R-:W-:-:S15]  /*0470*/  BSYNC B6 ;  /* 0x0000000000067941 */ /* 0x003fde0003800000 */
.L_x_374:
        /* <DEDUP_REMOVED lines=18> */
.L_x_381:
[----:B01----:R-:W-:-:S15]  /*05a0*/  BRA `(.L_x_380) ;  /* 0x0000000000007947 */ /* 0x003fde0003800000 */
.L_x_380:
[----:B01----:R-:W-:-:S15]  /*05b0*/  BSYNC B0 ;  /* 0x0000000000007941 */ /* 0x003fde0003800000 */
.L_x_379:
[----:B01----:R-:W-:-:S15]  /*05c0*/  MOV R4, R4 ;  /* 0x0000000400047202 */ /* 0x003fde0000000f00 */
[----:B01----:R-:W-:-:S15]  /*05d0*/  MOV R5, R3 ;  /* 0x0000000300057202 */ /* 0x003fde0000000f00 */
[----:B01----:R-:W-:-:S15]  /*05e0*/  MOV R6, R0 ;  /* 0x0000000000067202 */ /* 0x003fde0000000f00 */
[----:B01----:R-:W-:-:S15]  /*05f0*/  BRA `(.L_x_382) ;  /* 0x0000000000007947 */ /* 0x003fde0003800000 */
.L_x_382:
[----:B01----:R-:W-:-:S15]  /*0600*/  MOV R4, R4 ;  /* 0x0000000400047202 */ /* 0x003fde0000000f00 */
[----:B01----:R-:W-:-:S15]  /*0610*/  MOV R5, R5 ;  /* 0x0000000500057202 */ /* 0x003fde0000000f00 */
[----:B01----:R-:W-:-:S15]  /*0620*/  MOV R6, R6 ;  /* 0x0000000600067202 */ /* 0x003fde0000000f00 */
        /* <DEDUP_REMOVED lines=11> */
.L_x_383:
        /* <DEDUP_REMOVED lines=10> */
.L_x_820:


//--------------------- .text._ZN2FW5Vec3fC1Ev    --------------------------
	.section	.text._ZN2FW5Vec3fC1Ev,"ax",@progbits
	.sectioninfo	@"SHI_REGISTERS=24"
	.align	128
        .global         _ZN2FW5Vec3fC1Ev
        .type           _ZN2FW5Vec3fC1Ev,@function
        .size           _ZN2FW5Vec3fC1Ev,(.L_x_904 - _ZN2FW5Vec3fC1Ev)
_ZN2FW5Vec3fC1Ev:
.text._ZN2FW5Vec3fC1Ev:
[----:B01----:R-:W-:-:S15]  /*0000*/  IADD3 R1, R1, -0x10, RZ ;  /* 0xfffffff001017810 */ /* 0x003fde0007ffe0ff */
[----:B01----:R1:W0:-:S15]  /*0010*/  S2R R0, SR_LMEMHIOFF ;  /* 0x0000000000007919 */ /* 0x00321e0000003700 */
[----:B01----:R-:W-:-:S15]  /*0020*/  ISETP.GE.U32.AND P0, PT, R1, R0, PT ;  /* 0x000000000100720c */ /* 0x003fde0003f06070 */
[----:B01----:R-:W-:-:S15]  /*0030*/  @P0 BRA `(.L_x_384) ;  /* 0x0000001000000947 */ /* 0x003fde0003800000 */
[----:B01----:R-:W-:-:S15]  /*0040*/  BPT.TRAP 0x1 ;  /* 0x000000040000795c */ /* 0x003fde0000300000 */
.L_x_384:
[----:B01----:R1:W-:-:S15]  /*0050*/  STL [R1+0x8], R21 ;  /* 0x0000081501007387 */ /* 0x0033de0000100800 */
[----:B01----:R1:W-:-:S15]  /*0060*/  STL [R1+0x4], R20 ;  /* 0x0000041401007387 */ /* 0x0033de0000100800 */
[----:B01----:R1:W-:-:S15]  /*0070*/  STL [R1], R2 ;  /* 0x0000000201007387 */ /* 0x0033de0000100800 */
[----:B01----:R-:W-:-:S15]  /*0080*/  MOV R4, R4 ;  /* 0x0000000400047202 */ /* 0x003fde0000000f00 */
[----:B01----:R-:W-:-:S15]  /*0090*/  MOV R4, R4 ;  /* 0x0000000400047202 */ /* 0x003fde0000000f00 */
[----:B01----:R-:W-:-:S15]  /*00a0*/  MOV R2, R4 ;  /* 0x0000000400027202 */ /* 0x003fde0000000f00 */
[----:B01----:R-:W-:-:S15]  /*00b0*/  MOV R4, R2 ;  /* 0x0000000200047202 */ /* 0x003fde0000000f00 */
[----:B01----:R-:W-:-:S15]  /*00c0*/  MOV R20, 32@lo((_ZN2FW5Vec3fC1Ev + .L_x_59@srel)) ;  /* 0x0000000000147802 */ /* 0x003fde0000000f00 */
[----:B01----:R-:W-:-:S15]  /*00d0*/  MOV R21, 32@hi((_ZN2FW5Vec3fC1Ev + .L_x_59@srel)) ;  /* 0x0000000000157802 */ /* 0x003fde0000000f00 */
[----:B01----:R-:W-:-:S15]  /*00e0*/  CALL.ABS.NOINC `(_ZN2FW10VectorBaseIfLi3ENS_5Vec3fEEC2Ev) ;  /* 0x0000000000007943 */ /* 0x003fde0003c00000 */
.L_x_59:
[----:B01----:R-:W-:-:S15]  /*00f0*/  MOV R4, R2 ;  /* 0x0000000200047202 */ /* 0x003fde0000000f00 */
[----:B01----:R-:W-:-:S15]  /*0100*/  MOV R20, 32@lo((_ZN2FW5Vec3fC1Ev + .L_x_60@srel)) ;  /* 0x0000000000147802 */ /* 0x003fde0000000f00 */
[----:B01----:R-:W-:-:S15]  /*0110*/  MOV R21, 32@hi((_ZN2FW5Vec3fC1Ev + .L_x_60@srel)) ;  /* 0x0000000000157802 */ /* 0x003fde0000000f00 */
[----:B01----:R-:W-:-:S15]  /*0120*/  CALL.ABS.NOINC `(_ZN2FW10VectorBaseIfLi3ENS_5Vec3fEE7setZeroEv) ;  /* 0x0000000000007943 */ /* 0x003fde0003c00000 */
.L_x_60:
[----:B01----:R-:W-:-:S15]  /*0130*/  BRA `(.L_x_385) ;  /* 0x0000000000007947 */ /* 0x003fde0003800000 */
.L_x_385:
[----:B01----:R1:W0:-:S15]  /*0140*/  LDL R2, [R1] ;  /* 0x0000000001027983 */ /* 0x00321e0000100800 */
[----:B01----:R1:W0:-:S15]  /*0150*/  LDL R20, [R1+0x4] ;  /* 0x0000040001147983 */ /* 0x00321e0000100800 */
[----:B01----:R1:W0:-:S15]  /*0160*/  LDL R21, [R1+0x8] ;  /* 0x0000080001157983 */ /* 0x00321e0000100800 */
[----:B01----:R-:W-:-:S15]  /*0170*/  IADD3 R1, R1, 0x10, RZ ;  /* 0x0000001001017810 */ /* 0x003fde0007ffe0ff */
[----:B01----:R-:W-:-:S15]  /*0180*/  RET.ABS.NODEC R20 0x0 ;  /* 0x0000000014007950 */ /* 0x003fde0003e00000 */
.L_x_386:
        /* <DEDUP_REMOVED lines=15> */
.L_x_904:


//--------------------- .text._ZN2FW3absEf        --------------------------
	.section	.text._ZN2FW3absEf,"ax",@progbits
	.sectioninfo	@"SHI_REGISTERS=24"
	.align	128
        .global         _ZN2FW3absEf
        .type           _ZN2FW3absEf,@function
        .size           _ZN2FW3absEf,(.L_x_905 - _ZN2FW3absEf)
_ZN2FW3absEf:
.text._ZN2FW3absEf:
[----:B01----:R-:W-:-:S15]  /*0000*/  IADD3 R1, R1, -0x10, RZ ;  /* 0xfffffff001017810 */ /* 0x003fde0007ffe0ff */
[----:B01----:R1:W0:-:S15]  /*0010*/  S2R R0, SR_LMEMHIOFF ;  /* 0x0000000000007919 */ /* 0x00321e0000003700 */
[----:B01----:R-:W-:-:S15]  /*0020*/  ISETP.GE.U32.AND P0, PT, R1, R0, PT ;  /* 0x000000000100720c */ /* 0x003fde0003f06070 */
[----:B01----:R-:W-:-:S15]  /*0030*/  @P0 BRA `(.L_x_387) ;  /* 0x0000001000000947 */ /* 0x003fde0003800000 */
[----:B01----:R-:W-:-:S15]  /*0040*/  BPT.TRAP 0x1 ;  /* 0x000000040000795c */ /* 0x003fde0000300000 */
.L_x_387:
[----:B01----:R1:W-:-:S15]  /*0050*/  STL [R1+0x8], R21 ;  /* 0x0000081501007387 */ /* 0x0033de0000100800 */
[----:B01----:R1:W-:-:S15]  /*0060*/  STL [R1+0x4], R20 ;  /* 0x0000041401007387 */ /* 0x0033de0000100800 */
[----:B01----:R1:W-:-:S15]  /*0070*/  STL [R1], R2 ;  /* 0x0000000201007387 */ /* 0x0033de0000100800 */
[----:B01----:R-:W-:-:S15]  /*0080*/  MOV R4, R4 ;  /* 0x0000000400047202 */ /* 0x003fde0000000f00 */
[----:B01----:R-:W-:-:S15]  /*0090*/  MOV R4, R4 ;  /* 0x0000000400047202 */ /* 0x003fde0000000f00 */
[----:B01----:R-:W-:-:S15]  /*00a0*/  MOV R2, R4 ;  /* 0x0000000400027202 */ /* 0x003fde0000000f00 */
[----:B01----:R-:W-:-:S15]  /*00b0*/  MOV R4, R2 ;  /* 0x0000000200047202 */ /* 0x003fde0000000f00 */
[----:B01----:R-:W-:-:S15]  /*00c0*/  MOV R20, 32@lo((_ZN2FW3absEf + .L_x_61@srel)) ;  /* 0x0000000000147802 */ /* 0x003fde0000000f00 */
[----:B01----:R-:W-:-:S15]  /*00d0*/  MOV R21, 32@hi((_ZN2FW3absEf + .L_x_61@srel)) ;  /* 0x0000000000157802 */ /* 0x003fde0000000f00 */
[----:B01----:R-:W-:-:S15]  /*00e0*/  CALL.ABS.NOINC `(fabsf) ;  /* 0x0000000000007943 */ /* 0x003fde0003c00000 */
.L_x_61:
[----:B01----:R-:W-:-:S15]  /*00f0*/  MOV R4, R4 ;  /* 0x0000000400047202 */ /* 0x003fde0000000f00 */
[----:B01----:R-:W-:-:S15]  /*0100*/  MOV R4, R4 ;  /* 0x0000000400047202 */ /* 0x003fde0000000f00 */
[----:B01----:R-:W-:-:S15]  /*0110*/  BRA `(.L_x_388) ;  /* 0x0000000000007947 */ /* 0x003fde0003800000 */
.L_x_388:
[----:B01----:R-:W-:-:S15]  /*0120*/  MOV R4, R4 ;  /* 0x0000000400047202 */ /* 0x003fde0000000f00 */
[----:B01----:R1:W0:-:S15]  /*0130*/  LDL R2, [R1] ;  /* 0x0000000001027983 */ /* 0x00321e0000100800 */
[----:B01----:R1:W0:-:S15]  /*0140*/  LDL R20, [R1+0x4] ;  /* 0x0000040001147983 */ /* 0x00321e0000100800 */
[----:B01----:R1:W0:-:S15]  /*0150*/  LDL R21, [R1+0x8] ;  /* 0x0000080001157983 */ /* 0x00321e0000100800 */
[----:B01----:R-:W-:-:S15]  /*0160*/  IADD3 R1, R1, 0x10, RZ ;  /* 0x0000001001017810 */ /* 0x003fde0007ffe0ff */
[----:B01----:R-:W-:-:S15]  /*0170*/  RET.ABS.NODEC R20 0x0 ;  /* 0x0000000014007950 */ /* 0x003fde0003e00000 */
.L_x_389:
        /* <DEDUP_REMOVED lines=16> */
.L_x_905:


//--------------------- .text._ZN2FW10VectorBaseIfLi3ENS_5Vec3fEE3setIS1_EEvRKNS0_IfLi3ET_EE --------------------------
	.section	.text._ZN2FW10VectorBaseIfLi3ENS_5Vec3fEE3setIS1_EEvRKNS0_IfLi3ET_EE,"ax",@progbits
	.sectioninfo	@"SHI_REGISTERS=24"
	.align	128
        .global         _ZN2FW10VectorBaseIfLi3ENS_5Vec3fEE3setIS1_EEvRKNS0_IfLi3ET_EE
        .type           _ZN2FW10VectorBaseIfLi3ENS_5Vec3fEE3setIS1_EEvRKNS0_IfLi3ET_EE,@function
        .size           _ZN2FW10VectorBaseIfLi3ENS_5Vec3fEE3setIS1_EEvRKNS0_IfLi3ET_EE,(.L_x_906 - _ZN2FW10VectorBaseIfLi3ENS_5Vec3fEE3setIS1_EEvRKNS0_IfLi3ET_EE)
_ZN2FW10VectorBaseIfLi3ENS_5Vec3fEE3setIS1_EEvRKNS0_IfLi3ET_EE:
.text._ZN2FW10VectorBaseIfLi3ENS_5Vec3fEE3setIS1_EEvRKNS0_IfLi3ET_EE:
[----:B01----:R-:W-:-:S15]  /*0000*/  IADD3 R1, R1, -0x18, RZ ;  /* 0xffffffe801017810 */ /* 0x003fde0007ffe0ff */
[----:B01----:R1:W0:-:S15]  /*0010*/  S2R R0, SR_LMEMHIOFF ;  /* 0x0000000000007919 */ /* 0x00321e0000003700 */
[----:B01----:R-:W-:-:S15]  /*0020*/  ISETP.GE.U32.AND P0, PT, R1, R0, PT ;  /* 0x000000000100720c */ /* 0x003fde0003f06070 */
[----:B01----:R-:W-:-:S15]  /*0030*/  @P0 BRA `(.L_x_390) ;  /* 0x0000001000000947 */ /* 0x003fde0003800000 */
[----:B01----:R-:W-:-:S15]  /*0040*/  BPT.TRAP 0x1 ;  /* 0x000000040000795c */ /* 0x003fde0000300000 */
.L_x_390:
        /* <DEDUP_REMOVED lines=8> */
[----:B01----:R-:W-:-:S15]  /*00d0*/  BSSY B6, `(.L_x_391) ;  /* 0x0000017000067945 */ /* 0x003fde0003800000 */
[----:B01----:R-:W-:-:S15]  /*00e0*/  MOV R4, R4 ;  /* 0x0000000400047202 */ /* 0x003fde0000000f00 */
[----:B01----:R-:W-:-:S15]  /*00f0*/  MOV R5, R5 ;  /* 0x0000000500057202 */ /* 0x003fde0000000f00 */
[----:B01----:R-:W-:-:S15]  /*0100*/  MOV R2, R4 ;  /* 0x0000000400027202 */ /* 0x003fde0000000f00 */
[----:B01----:R-:W-:-:S15]  /*0110*/  MOV R16, R5 ;  /* 0x0000000500107202 */ /* 0x003fde0000000f00 */
[----:B01----:R-:W-:-:S15]  /*0120*/  MOV R4, R16 ;  /* 0x0000001000047202 */ /* 0x003fde0000000f00 */
[----:B01----:R-:W-:-:S15]  /*0130*/  MOV R20, 32@lo((_ZN2FW10VectorBaseIfLi3ENS_5Vec3fEE3setIS1_EEvRKNS0_IfLi3ET_EE + .L_x_62@srel)) ;  /* 0x0000000000147802 */ /* 0x003fde0000000f00 */
[----:B01----:R-:W-:-:S15]  /*0140*/  MOV R21, 32@hi((_ZN2FW10VectorBaseIfLi3ENS_5Vec3fEE3setIS1_EEvRKNS0_IfLi3ET_EE + .L_x_62@srel)) ;  /* 0x0000000000157802 */ /* 0x003fde0000000f00 */
[----:B01----:R-:W-:-:S15]  /*0150*/  CALL.ABS.NOINC `(_ZNK2FW10VectorBaseIfLi3ENS_5Vec3fEE6getPtrEv) ;  /* 0x0000000000007943 */ /* 0x003fde0003c00000 */
.L_x_62:
[----:B01----:R-:W-:-:S15]  /*0160*/  MOV R5, R4 ;  /* 0x0000000400057202 */ /* 0x003fde0000000f00 */
[----:B01----:R-:W-:-:S15]  /*0170*/  MOV R4, R2 ;  /* 0x0000000200047202 */ /* 0x003fde0000000f00 */
[----:B01----:R-:W-:-:S15]  /*0180*/  MOV R5, R5 ;  /* 0x0000000500057202 */ /* 0x003fde0000000f00 */
[----:B01----:R-:W-:-:S15]  /*0190*/  MOV R20, 32@lo((_ZN2FW10VectorBaseIfLi3ENS_5Vec3fEE3setIS1_EEvRKNS0_IfLi3ET_EE + .L_x_63@srel)) ;  /* 0x0000000000147802 */ /* 0x003fde0000000f00 */
[----:B01----:R-:W-:-:S15]  /*01a0*/  MOV R21, 32@hi((_ZN2FW10VectorBaseIfLi3ENS_5Vec3fEE3setIS1_EEvRKNS0_IfLi3ET_EE + .L_x_63@srel)) ;  /* 0x0000000000157802 */ /* 0x003fde0000000f00 */
[----:B01----:R-:W-:-:S15]  /*01b0*/  CALL.ABS.NOINC `(_ZN2FW10VectorBaseIfLi3ENS_5Vec3fEE3setEPKf) ;  /* 0x0000000000007943 */ /* 0x003fde0003c00000 */
.L_x_63:
[----:B01----:R-:W-:-:S15]  /*01c0*/  ISETP.NE.AND P0, PT, R2, RZ, PT ;  /* 0x000000ff0200720c */ /* 0x003fde0003f05270 */
[----:B01----:R-:W-:-:S15]  /*01d0*/  PLOP3.LUT P0, PT, P0, PT, PT, 0x8, 0x0 ;  /* 0x000000000000781c */ /* 0x003fde000070e170 */
[----:B01----:R-:W-:-:S15]  /*01e0*/  PLOP3.LUT P0, PT, P0, PT, PT, 0x8, 0x0 ;  /* 0x000000000000781c */ /* 0x003fde000070e170 */
[----:B01----:R-:W-:-:S15]  /*01f0*/  @P0 BRA `(.L_x_392) ;  /* 0x0000002000000947 */ /* 0x003fde0003800000 */
[----:B01----:R-:W-:-:S15]  /*0200*/  BRA `(.L_x_393) ;  /* 0x0000000000007947 */ /* 0x003fde0003800000 */
.L_x_393:
[----:B01----:R-:W-:-:S15]  /*0210*/  BRA `(.L_x_392) ;  /* 0x0000000000007947 */ /* 0x003fde0003800000 */
.L_x_392:
[----:B01----:R-:W-:-:S15]  /*0220*/  BRA `(.L_x_394) ;  /* 0x0000000000007947 */ /* 0x003fde0003800000 */
.L_x_394:
[----:B01----:R-:W-:-:S15]  /*0230*/  BRA `(.L_x_395) ;  /* 0x0000000000007947 */ /* 0x003fde0003800000 */
.L_x_395:
[----:B01----:R-:W-:-:S15]  /*0240*/  BSYNC B6 ;  /* 0x0000000000067941 */ /* 0x003fde0003800000 */
.L_x_391:
[----:B01----:R1:W-:-:S15]  /*0250*/  BMOV.32 B6, R17 ;  /* 0x0000001106007356 */ /* 0x0033de0000000000 */
[----:B01----:R1:W0:-:S15]  /*0260*/  LDL R2, [R1] ;  /* 0x0000000001027983 */ /* 0x00321e0000100800 */
[----:B01----:R1:W0:-:S15]  /*0270*/  LDL R16, [R1+0x4] ;  /* 0x0000040001107983 */ /* 0x00321e0000100800 */
[----:B01----:R1:W0:-:S15]  /*0280*/  LDL R17, [R1+0x8] ;  /* 0x0000080001117983 */ /* 0x00321e0000100800 */
[----:B01----:R1:W0:-:S15]  /*0290*/  LDL R20, [R1+0xc] ;  /* 0x00000c0001147983 */ /* 0x00321e0000100800 */
[----:B01----:R1:W0:-:S15]  /*02a0*/  LDL R21, [R1+0x10] ;  /* 0x0000100001157983 */ /* 0x00321e0000100800 */
[----:B01----:R-:W-:-:S15]  /*02b0*/  IADD3 R1, R1, 0x18, RZ ;  /* 0x0000001801017810 */ /* 0x003fde0007ffe0ff */
[----:B01----:R-:W-:-:S15]  /*02c0*/  RET.ABS.NODEC R20 0x0 ;  /* 0x0000000014007950 */ /* 0x003fde0003e00000 */
.L_x_396:
        /* <DEDUP_REMOVED lines=11> */
.L_x_906:


//--------------------- .text._ZNK2FW10VectorBaseIfLi3ENS_5Vec3fEE3dotIS1_EEfRKNS0_IfLi3ET_EE --------------------------
	.section	.text._ZNK2FW10VectorBaseIfLi3ENS_5Vec3fEE3dotIS1_EEfRKNS0_IfLi3ET_EE,"ax",@progbits
	.sectioninfo	@"SHI_REGISTERS=24"
	.align	128
        .global         _ZNK2FW10VectorBaseIfLi3ENS_5Vec3fEE3dotIS1_EEfRKNS0_IfLi3ET_EE
        .type           _ZNK2FW10VectorBaseIfLi3ENS_5Vec3fEE3dotIS1_EEfRKNS0_IfLi3ET_EE,@function
        .size           _ZNK2FW10VectorBaseIfLi3ENS_5Vec3fEE3dotIS1_EEfRKNS0_IfLi3ET_EE,(.L_x_826 - _ZNK2FW10VectorBaseIfLi3ENS_5Vec3fEE3dotIS1_EEfRKNS0_IfLi3ET_EE)
_ZNK2FW10VectorBaseIfLi3ENS_5Vec3fEE3dotIS1_EEfRKNS0_IfLi3ET_EE:
.text._ZNK2FW10VectorBaseIfLi3ENS_5Vec3fEE3dotIS1_EEfRKNS0_IfLi3ET_EE:
[----:B01----:R-:W-:-:S15]  /*0000*/  IADD3 R1, R1, -0x18, RZ ;  /* 0xffffffe801017810 */ /* 0x003fde0007ffe0ff */
[----:B01----:R1:W0:-:S15]  /*0010*/  S2R R0, SR_LMEMHIOFF ;  /* 0x0000000000007919 */ /* 0x00321e0000003700 */
[----:B01----:R-:W-:-:S15]  /*0020*/  ISETP.GE.U32.AND P0, PT, R1, R0, PT ;  /* 0x000000000100720c */ /* 0x003fde0003f06070 */
[----:B01----:R-:W-:-:S15]  /*0030*/  @P0 BRA `(.L_x_397) ;  /* 0x0000001000000947 */ /* 0x003fde0003800000 */
[----:B01----:R-:W-:-:S15]  /*0040*/  BPT.TRAP 0x1 ;  /* 0x000000040000795c */ /* 0x003fde0000300000 */
.L_x_397:
        /* <DEDUP_REMOVED lines=11> */
.L_x_907:
[----:B01----:R-:W-:-:S15]  /*0100*/  MOV R4, R16 ;  /* 0x0000001000047202 */ /* 0x003fde0000000f00 */
[----:B01----:R-:W-:-:S15]  /*0110*/  MOV R20, 32@lo((_ZNK2FW10VectorBaseIfLi3ENS_5Vec3fEE3dotIS1_EEfRKNS0_IfLi3ET_EE + .L_x_64@srel)) ;  /* 0x0000000000147802 */ /* 0x003fde0000000f00 */
[----:B01----:R-:W-:-:S15]  /*0120*/  MOV R21, 32@hi((_ZNK2FW10VectorBaseIfLi3ENS_5Vec3fEE3dotIS1_EEfRKNS0_IfLi3ET_EE + .L_x_64@srel)) ;  /* 0x0000000000157802 */ /* 0x003fde0000000f00 */
[----:B01----:R-:W-:-:S15]  /*0130*/  CALL.ABS.NOINC `(_ZNK2FW10VectorBaseIfLi3ENS_5Vec3fEE6getPtrEv) ;  /* 0x0000000000007943 */ /* 0x003fde0003c00000 */
.L_x_64:
[----:B01----:R-:W-:-:S15]  /*0140*/  MOV R4, R4 ;  /* 0x0000000400047202 */ /* 0x003fde0000000f00 */
[----:B01----:R-:W-:-:S15]  /*0150*/  MOV R2, R4 ;  /* 0x0000000400027202 */ /* 0x003fde0000000f00 */
[----:B01----:R-:W-:-:S15]  /*0160*/  MOV R4, R17 ;  /* 0x0000001100047202 */ /* 0x003fde0000000f00 */
[----:B01----:R-:W-:-:S15]  /*0170*/  MOV R20, 32@lo((_ZNK2FW10VectorBaseIfLi3ENS_5Vec3fEE3dotIS1_EEfRKNS0_IfLi3ET_EE + .L_x_65@srel)) ;  /* 0x0000000000147802 */ /* 0x003fde0000000f00 */
[----:B01----:R-:W-:-:S15]  /*0180*/  MOV R21, 32@hi((_ZNK2FW10VectorBaseIfLi3ENS_5Vec3fEE3dotIS1_EEfRKNS0_IfLi3ET_EE + .L_x_65@srel)) ;  /* 0x0000000000157802 */ /* 0x003fde0000000f00 */
[----:B01----:R-:W-:-:S15]  /*0190*/  CALL.ABS.NOINC `(_ZNK2FW10VectorBaseIfLi3ENS_5Vec3fEE6getPtrEv) ;  /* 0x0000000000007943 */ /* 0x003fde0003c00000 */
.L_x_65:
[----:B01----:R-:W-:-:S15]  /*01a0*/  MOV R4, R4 ;  /* 0x0000000400047202 */ /* 0x003fde0000000f00 */
[----:B01----:R-:W-:-:S15]  /*01b0*/  MOV R0, R4 ;  /* 0x0000000400007202 */ /* 0x003fde0000000f00 */
[----:B01----:R-:W-:-:S15]  /*01c0*/  MOV R3, RZ ;  /* 0x000000ff00037202 */ /* 0x003fde0000000f00 */
[----:B01----:R-:W-:-:S15]  /*01d0*/  MOV R3, R3 ;  /* 0x0000000300037202 */ /* 0x003fde0000000f00 */
[----:B01----:R-:W-:-:S15]  /*01e0*/  MOV R3, R3 ;  /* 0x0000000300037202 */ /* 0x003fde0000000f00 */
.L_x_821:
[----:B01----:R-:W-:-:S15]  /*01f0*/  MOV R4, RZ ;  /* 0x000000ff00047202 */ /* 0x003fde0000000f00 */
[----:B01----:R-:W-:-:S15]  /*0200*/  MOV R4, R4 ;  /* 0x0000000400047202 */ /* 0x003fde0000000f00 */
[----:B01----:R-:W-:-:S15]  /*0210*/  MOV R4, R4 ;  /* 0x0000000400047202 */ /* 0x003fde0000000f00 */
.L_x_827:
[----:B01----:R-:W-:-:S15]  /*0220*/  MOV R3, R3 ;  /* 0x0000000300037202 */ /* 0x003fde0000000f00 */
[----:B01----:R-:W-:-:S15]  /*0230*/  MOV R3, R3 ;  /* 0x0000000300037202 */ /* 0x003fde0000000f00 */
.L_x_822:
[----:B01----:R-:W-:-:S15]  /*0240*/  MOV R4, R4 ;  /* 0x0000000400047202 */ /* 0x003fde0000000f00 */
[----:B01----:R-:W-:-:S15]  /*0250*/  MOV R4, R4 ;  /* 0x0000000400047202 */ /* 0x003fde0000000f00 */
.L_x_828:
[----:B01----:R-:W-:-:S15]  /*0260*/  BSSY B0, `(.L_x_398) ;  /* 0x000001d000007945 */ /* 0x003fde0003800000 */
[----:B01----:R-:W-:-:S15]  /*0270*/  BRA `(.L_x_399) ;  /* 0x0000000000007947 */ /* 0x003fde0003800000 */
.L_x_399:
[----:B01----:R-:W-:-:S15]  /*0280*/  MOV R4, R4 ;  /* 0x0000000400047202 */ /* 0x003fde0000000f00 */
[----:B01----:R-:W-:-:S15]  /*0290*/  MOV R3, R3 ;  /* 0x0000000300037202 */ /* 0x003fde0000000f00 */
[----:B01----:R-:W-:-:S15]  /*02a0*/  MOV R4, R4 ;  /* 0x0000000400047202 */ /* 0x003fde0000000f00 */
[----:B01----:R-:W-:-:S15]  /*02b0*/  MOV R3, R3 ;  /* 0x0000000300037202 */ /* 0x003fde0000000f00 */
.L_x_823:
[----:B01----:R-:W-:-:S15]  /*02c0*/  ISETP.LT.AND P0, PT, R4, 0x3, PT ;  /* 0x000000030400780c */ /* 0x003fde0003f01270 */
[----:B01----:R-:W-:-:S15]  /*02d0*/  PLOP3.LUT P0, PT, P0, PT, PT, 0x8, 0x0 ;  /* 0x000000000000781c */ /* 0x003fde000070e170 */
[----:B01----:R-:W-:-:S15]  /*02e0*/  @P0 BRA `(.L_x_400) ;  /* 0x0000014000000947 */ /* 0x003fde0003800000 */
[----:B01----:R-:W-:-:S15]  /*02f0*/  BRA `(.L_x_401) ;  /* 0x0000000000007947 */ /* 0x003fde0003800000 */
.L_x_401:
        /* <DEDUP_REMOVED lines=8> */
[----:B01----:R-:W-:-:S15]  /*0380*/  FMUL.FTZ R5, R5, R6 ;  /* 0x0000000605057220 */ /* 0x003fde0000410000 */
[----:B01----:R-:W-:-:S15]  /*0390*/  FADD.FTZ R5, R3, R5 ;  /* 0x0000000503057221 */ /* 0x003fde0000010000 */
[----:B01----:R-:W-:-:S15]  /*03a0*/  MOV R5, R5 ;  /* 0x0000000500057202 */ /* 0x003fde0000000f00 */
.L_x_824:
[----:B01----:R-:W-:-:S15]  /*03b0*/  BRA `(.L_x_402) ;  /* 0x0000000000007947 */ /* 0x003fde0003800000 */
.L_x_402:
[----:B01----:R-:W-:-:S15]  /*03c0*/  IADD3 R4, R4, 0x1, RZ ;  /* 0x0000000104047810 */ /* 0x003fde0007ffe0ff */
[----:B01----:R-:W-:-:S15]  /*03d0*/  MOV R4, R4 ;  /* 0x0000000400047202 */ /* 0x003fde0000000f00 */
.L_x_829:
[----:B01----:R-:W-:-:S15]  /*03e0*/  MOV R5, R5 ;  /* 0x0000000500057202 */ /* 0x003fde0000000f00 */
[----:B01----:R-:W-:-:S15]  /*03f0*/  MOV R3, R5 ;  /* 0x0000000500037202 */ /* 0x003fde0000000f00 */
.L_x_825:
[----:B01----:R-:W-:-:S15]  /*0400*/  MOV R4, R4 ;  /* 0x0000000400047202 */ /* 0x003fde0000000f00 */
[----:B01----:R-:W-:-:S15]  /*0410*/  MOV R4, R4 ;  /* 0x0000000400047202 */ /* 0x003fde0000000f00 */
.L_x_830:
[----:B01----:R-:W-:-:S15]  /*0420*/  BRA `(.L_x_399) ;  /* 0xfffffe5000007947 */ /* 0x003fde000383ffff */
.L_x_400:
[----:B01----:R-:W-:-:S15]  /*0430*/  BSYNC B0 ;  /* 0x0000000000007941 */ /* 0x003fde0003800000 */
.L_x_398:
[----:B01----:R-:W-:-:S15]  /*0440*/  ISETP.NE.AND P0, PT, R16, RZ, PT ;  /* 0x000000ff1000720c */ /* 0x003fde0003f05270 */
[----:B01----:R-:W-:-:S15]  /*0450*/  PLOP3.LUT P0, PT, P0, PT, PT, 0x8, 0x0 ;  /* 0x000000000000781c */ /* 0x003fde000070e170 */
[----:B01----:R-:W-:-:S15]  /*0460*/  PLOP3.LUT P0, PT, P0, PT, PT, 0x8, 0x0 ;  /* 0x000000000000781c */ /* 0x003fde000070e170 */
[----:B01----:R-:W-:-:S15]  /*0470*/  BSSY B0, `(.L_x_403) ;  /* 0x0000004000007945 */ /* 0x003fde0003800000 */
[----:B01----:R-:W-:-:S15]  /*0480*/  @P0 BRA `(.L_x_404) ;  /* 0x0000002000000947 */ /* 0x003fde0003800000 */
[----:B01----:R-:W-:-:S15]  /*0490*/  BRA `(.L_x_405) ;  /* 0x0000000000007947 */ /* 0x003fde0003800000 */
.L_x_405:
[----:B01----:R-:W-:-:S15]  /*04a0*/  BRA `(.L_x_404) ;  /* 0x0000000000007947 */ /* 0x003fde0003800000 */
.L_x_404:
[----:B01----:R-:W-:-:S15]  /*04b0*/  BSYNC B0 ;  /* 0x0000000000007941 */ /* 0x003fde0003800000 */
.L_x_403:
[----:B01----:R-:W-:-:S15]  /*04c0*/  MOV R4, R3 ;  /* 0x0000000300047202 */ /* 0x003fde0000000f00 */
[----:B01----:R-:W-:-:S15]  /*04d0*/  MOV R4, R4 ;  /* 0x0000000400047202 */ /* 0x003fde0000000f00 */
[----:B01----:R-:W-:-:S15]  /*04e0*/  BRA `(.L_x_406) ;  /* 0x0000000000007947 */ /* 0x003fde0003800000 */
.L_x_406:
[----:B01----:R-:W-:-:S15]  /*04f0*/  MOV R4, R4 ;  /* 0x0000000400047202 */ /* 0x003fde0000000f00 */
[----:B01----:R1:W0:-:S15]  /*0500*/  LDL R2, [R1] ;  /* 0x0000000001027983 */ /* 0x00321e0000100800 */
[----:B01----:R1:W0:-:S15]  /*0510*/  LDL R16, [R1+0x4] ;  /* 0x0000040001107983 */ /* 0x00321e0000100800 */
[----:B01----:R1:W0:-:S15]  /*0520*/  LDL R17, [R1+0x8] ;  /* 0x0000080001117983 */ /* 0x00321e0000100800 */
[----:B01----:R1:W0:-:S15]  /*0530*/  LDL R20, [R1+0xc] ;  /* 0x00000c0001147983 */ /* 0x00321e0000100800 */
[----:B01----:R1:W0:-:S15]  /*0540*/  LDL R21, [R1+0x10] ;  /* 0x0000100001157983 */ /* 0x00321e0000100800 */
[----:B01----:R-:W-:-:S15]  /*0550*/  IADD3 R1, R1, 0x18, RZ ;  /* 0x0000001801017810 */ /* 0x003fde0007ffe0ff */
[----:B01----:R-:W-:-:S15]  /*0560*/  RET.ABS.NODEC R20 0x0 ;  /* 0x0000000014007950 */ /* 0x003fde0003e00000 */
.L_x_407:
        /* <DEDUP_REMOVED lines=9> */
.L_x_826:


//--------------------- .text._ZNK2FW5Vec3f5crossERKS0_ --------------------------
	.section	.text._ZNK2FW5Vec3f5crossERKS0_,"ax",@progbits
	.sectioninfo	@"SHI_REGISTERS=24"
	.align	128
        .global         _ZNK2FW5Vec3f5crossERKS0_
        .type           _ZNK2FW5Vec3f5crossERKS0_,@function
        .size           _ZNK2FW5Vec3f5crossERKS0_,(.L_x_908 - _ZNK2FW5Vec3f5crossERKS0_)
_ZNK2FW5Vec3f5crossERKS0_:
.text._ZNK2FW5Vec3f5crossERKS0_:
[----:B01----:R-:W-:-:S15]  /*0000*/  IADD3 R1, R1, -0x20, RZ ;  /* 0xffffffe001017810 */ /* 0x003fde0007ffe0ff */
[----:B01----:R1:W0:-:S15]  /*0010*/  S2R R0, SR_LMEMHIOFF ;  /* 0x0000000000007919 */ /* 0x00321e0000003700 */
[----:B01----:R-:W-:-:S15]  /*0020*/  ISETP.GE.U32.AND P0, PT, R1, R0, PT ;  /* 0x000000000100720c */ /* 0x003fde0003f06070 */
[----:B01----:R-:W-:-:S15]  /*0030*/  @P0 BRA `(.L_x_408) ;  /* 0x0000001000000947 */ /* 0x003fde0003800000 */
[----:B01----:R-:W-:-:S15]  /*0040*/  BPT.TRAP 0x1 ;  /* 0x000000040000795c */ /* 0x003fde0000300000 */
.L_x_408:
        /* <DEDUP_REMOVED lines=14> */
[----:B01----:R-:W-:-:S15]  /*0130*/  IADD3 R3, R16, 0x4, RZ ;  /* 0x0000000410037810 */ /* 0x003fde0007ffe0ff */
[----:B01----:R-:W-:-:S15]  /*0140*/  MOV R3, R3 ;  /* 0x0000000300037202 */ /* 0x003fde0000000f00 */
[----:B01----:R1:W0:-:S15]  /*0150*/  LD R3, [R3] ;  /* 0x0000000003037980 */ /* 0x00321e0000100800 */
[----:B01----:R-:W-:-:S15]  /*0160*/  IADD3 R4, R0, 0x8, RZ ;  /* 0x0000000800047810 */ /* 0x003fde0007ffe0ff */
[----:B01----:R-:W-:-:S15]  /*0170*/  MOV R4, R4 ;  /* 0x0000000400047202 */ /* 0x003fde0000000f00 */
[----:B01----:R1:W0:-:S15]  /*0180*/  LD R4, [R4] ;  /* 0x0000000004047980 */ /* 0x00321e0000100800 */
[----:B01----:R-:W-:-:S15]  /*0190*/  FMUL.FTZ R3, R3, R4 ;  /* 0x0000000403037220 */ /* 0x003fde0000410000 */
[----:B01----:R-:W-:-:S15]  /*01a0*/  IADD3 R4, R16, 0x8, RZ ;  /* 0x0000000810047810 */ /* 0x003fde0007ffe0ff */
[----:B01----:R-:W-:-:S15]  /*01b0*/  MOV R4, R4 ;  /* 0x0000000400047202 */ /* 0x003fde0000000f00 */
[----:B01----:R1:W0:-:S15]  /*01c0*/  LD R4, [R4] ;  /* 0x0000000004047980 */ /* 0x00321e0000100800 */
[----:B01----:R-:W-:-:S15]  /*01d0*/  IADD3 R5, R0, 0x4, RZ ;  /* 0x0000000400057810 */ /* 0x003fde0007ffe0ff */
[----:B01----:R-:W-:-:S15]  /*01e0*/  MOV R5, R5 ;  /* 0x0000000500057202 */ /* 0x003fde0000000f00 */
[----:B01----:R1:W0:-:S15]  /*01f0*/  LD R5, [R5] ;  /* 0x0000000005057980 */ /* 0x00321e0000100800 */
[----:B01----:R-:W-:-:S15]  /*0200*/  FMUL.FTZ R5, R4, R5 ;  /* 0x0000000504057220 */ /* 0x003fde0000410000 */
[----:B01----:R-:W-:-:S15]  /*0210*/  FADD.FTZ R5, R3, -R5 ;  /* 0x8000000503057221 */ /* 0x003fde0000010000 */
[----:B01----:R-:W-:-:S15]  /*0220*/  IADD3 R3, R16, 0x8, RZ ;  /* 0x0000000810037810 */ /* 0x003fde0007ffe0ff */
[----:B01----:R-:W-:-:S15]  /*0230*/  MOV R3, R3 ;  /* 0x0000000300037202 */ /* 0x003fde0000000f00 */
[----:B01----:R1:W0:-:S15]  /*0240*/  LD R3, [R3] ;  /* 0x0000000003037980 */ /* 0x00321e0000100800 */
[----:B01----:R-:W-:-:S15]  /*0250*/  MOV R0, R0 ;  /* 0x0000000000007202 */ /* 0x003fde0000000f00 */
[----:B01----:R1:W0:-:S15]  /*0260*/  LD R4, [R0] ;  /* 0x0000000000047980 */ /* 0x00321e0000100800 */
[----:B01----:R-:W-:-:S15]  /*0270*/  FMUL.FTZ R3, R3, R4 ;  /* 0x0000000403037220 */ /* 0x003fde0000410000 */
[----:B01----:R-:W-:-:S15]  /*0280*/  MOV R4, R16 ;  /* 0x0000001000047202 */ /* 0x003fde0000000f00 */
[----:B01----:R1:W0:-:S15]  /*0290*/  LD R4, [R4] ;  /* 0x0000000004047980 */ /* 0x00321e0000100800 */
[----:B01----:R-:W-:-:S15]  /*02a0*/  IADD3 R6, R0, 0x8, RZ ;  /* 0x0000000800067810 */ /* 0x003fde0007ffe0ff */
[----:B01----:R-:W-:-:S15]  /*02b0*/  MOV R6, R6 ;  /* 0x0000000600067202 */ /* 0x003fde0000000f00 */
[----:B01----:R1:W0:-:S15]  /*02c0*/  LD R6, [R6] ;  /* 0x0000000006067980 */ /* 0x00321e0000100800 */
[----:B01----:R-:W-:-:S15]  /*02d0*/  FMUL.FTZ R6, R4, R6 ;  /* 0x0000000604067220 */ /* 0x003fde0000410000 */
[----:B01----:R-:W-:-:S15]  /*02e0*/  FADD.FTZ R6, R3, -R6 ;  /* 0x8000000603067221 */ /* 0x003fde0000010000 */
        /* <DEDUP_REMOVED lines=9> */
[----:B01----:R-:W-:-:S15]  /*0380*/  MOV R0, R0 ;  /* 0x0000000000007202 */ /* 0x003fde0000000f00 */
[----:B01----:R1:W0:-:S15]  /*0390*/  LD R0, [R0] ;  /* 0x0000000000007980 */ /* 0x00321e0000100800 */
[----:B01----:R-:W-:-:S15]  /*03a0*/  FMUL.FTZ R0, R4, R0 ;  /* 0x0000000004007220 */ /* 0x003fde0000410000 */
[----:B01----:R-:W-:-:S15]  /*03b0*/  FADD.FTZ R7, R3, -R0 ;  /* 0x8000000003077221 */ /* 0x003fde0000010000 */
[----:B01----:R-:W-:-:S15]  /*03c0*/  IADD3 R4, R2, RZ, RZ ;  /* 0x000000ff02047210 */ /* 0x003fde0007ffe0ff */
[----:B01----:R-:W-:-:S15]  /*03d0*/  MOV R4, R4 ;  /* 0x0000000400047202 */ /* 0x003fde0000000f00 */
[----:B01----:R-:W-:-:S15]  /*03e0*/  MOV R5, R5 ;  /* 0x0000000500057202 */ /* 0x003fde0000000f00 */
[----:B01----:R-:W-:-:S15]  /*03f0*/  MOV R6, R6 ;  /* 0x0000000600067202 */ /* 0x003fde0000000f00 */
[----:B01----:R-:W-:-:S15]  /*0400*/  MOV R7, R7 ;  /* 0x0000000700077202 */ /* 0x003fde0000000f00 */
[----:B01----:R-:W-:-:S15]  /*0410*/  MOV R20, 32@lo((_ZNK2FW5Vec3f5crossERKS0_ + .L_x_66@srel)) ;  /* 0x0000000000147802 */ /* 0x003fde0000000f00 */
[----:B01----:R-:W-:-:S15]  /*0420*/  MOV R21, 32@hi((_ZNK2FW5Vec3f5crossERKS0_ + .L_x_66@srel)) ;  /* 0x0000000000157802 */ /* 0x003fde0000000f00 */
[----:B01----:R-:W-:-:S15]  /*0430*/  CALL.ABS.NOINC `(_ZN2FW5Vec3fC1Efff) ;  /* 0x0000000000007943 */ /* 0x003fde0003c00000 */
.L_x_66:
[----:B01----:R-:W-:-:S15]  /*0440*/  ISETP.NE.AND P0, PT, R16, RZ, PT ;  /* 0x000000ff1000720c */ /* 0x003fde0003f05270 */
[----:B01----:R-:W-:-:S15]  /*0450*/  PLOP3.LUT P0, PT, P0, PT, PT, 0x8, 0x0 ;  /* 0x000000000000781c */ /* 0x003fde000070e170 */
[----:B01----:R-:W-:-:S15]  /*0460*/  PLOP3.LUT P0, PT, P0, PT, PT, 0x8, 0x0 ;  /* 0x000000000000781c */ /* 0x003fde000070e170 */
[----:B01----:R-:W-:-:S15]  /*0470*/  BSSY B0, `(.L_x_409) ;  /* 0x0000004000007945 */ /* 0x003fde0003800000 */
[----:B01----:R-:W-:-:S15]  /*0480*/  @P0 BRA `(.L_x_410) ;  /* 0x0000002000000947 */ /* 0x003fde0003800000 */
[----:B01----:R-:W-:-:S15]  /*0490*/  BRA `(.L_x_411) ;  /* 0x0000000000007947 */ /* 0x003fde0003800000 */
.L_x_411:
[----:B01----:R-:W-:-:S15]  /*04a0*/  BRA `(.L_x_410) ;  /* 0x0000000000007947 */ /* 0x003fde0003800000 */
.L_x_410:
[----:B01----:R-:W-:-:S15]  /*04b0*/  BSYNC B0 ;  /* 0x0000000000007941 */ /* 0x003fde0003800000 */
.L_x_409:
        /* <DEDUP_REMOVED lines=13> */
.L_x_412:
        /* <DEDUP_REMOVED lines=9> */
.L_x_413:
        /* <DEDUP_REMOVED lines=14> */
.L_x_908:


//--------------------- .text._ZN2FW10VectorBaseIfLi4ENS_5Vec4fEEC2Ev --------------------------
	.section	.text._ZN2FW10VectorBaseIfLi4ENS_5Vec4fEEC2Ev,"ax",@progbits
	.sectioninfo	@"SHI_REGISTERS=24"
	.align	128
        .global         _ZN2FW10VectorBaseIfLi4ENS_5Vec4fEEC2Ev
        .type           _ZN2FW10VectorBaseIfLi4ENS_5Vec4fEEC2Ev,@function
        .size           _ZN2FW10VectorBaseIfLi4ENS_5Vec4fEEC2Ev,(.L_x_935 - _ZN2FW10VectorBaseIfLi4ENS_5Vec4fEEC2Ev)
_ZN2FW10VectorBaseIfLi4ENS_5Vec4fEEC2Ev:
.text._ZN2FW10VectorBaseIfLi4ENS_5Vec4fEEC2Ev:
[----:B01----:R-:W-:-:S15]  /*0000*/  IADD3 R1, R1, -0x8, RZ ;  /* 0xfffffff801017810 */ /* 0x003fde0007ffe0ff */
[----:B01----:R1:W0:-:S15]  /*0010*/  S2R R0, SR_LMEMHIOFF ;  /* 0x0000000000007919 */ /* 0x00321e0000003700 */
[----:B01----:R-:W-:-:S15]  /*0020*/  ISETP.GE.U32.AND P0, PT, R1, R0, PT ;  /* 0x000000000100720c */ /* 0x003fde0003f06070 */
[----:B01----:R-:W-:-:S15]  /*0030*/  @P0 BRA `(.L_x_414) ;  /* 0x0000001000000947 */ /* 0x003fde0003800000 */
[----:B01----:R-:W-:-:S15]  /*0040*/  BPT.TRAP 0x1 ;  /* 0x000000040000795c */ /* 0x003fde0000300000 */
.L_x_414:
[----:B01----:R1:W-:-:S15]  /*0050*/  STL [R1+0x4], R21 ;  /* 0x0000041501007387 */ /* 0x0033de0000100800 */
[----:B01----:R1:W-:-:S15]  /*0060*/  STL [R1], R20 ;  /* 0x0000001401007387 */ /* 0x0033de0000100800 */
[----:B01----:R-:W-:-:S15]  /*0070*/  MOV R4, R4 ;  /* 0x0000000400047202 */ /* 0x003fde0000000f00 */
[----:B01----:R-:W-:-:S15]  /*0080*/  MOV R4, R4 ;  /* 0x0000000400047202 */ /* 0x003fde0000000f00 */
[----:B01----:R-:W-:-:S15]  /*0090*/  MOV R4, R4 ;  /* 0x0000000400047202 */ /* 0x003fde0000000f00 */
[----:B01----:R-:W-:-:S15]  /*00a0*/  MOV R20, 32@lo((_ZN2FW10VectorBaseIfLi4ENS_5Vec4fEEC2Ev + .L_x_67@srel)) ;  /* 0x0000000000147802 */ /* 0x003fde0000000f00 */
[----:B01----:R-:W-:-:S15]  /*00b0*/  MOV R21, 32@hi((_ZN2FW10VectorBaseIfLi4ENS_5Vec4fEEC2Ev + .L_x_67@srel)) ;  /* 0x0000000000157802 */ /* 0x003fde0000000f00 */
[----:B01----:R-:W-:-:S15]  /*00c0*/  CALL.ABS.NOINC `(_ZN2FW10VectorBaseIfLi4ENS_5Vec4fEEC1Ev) ;  /* 0x0000000000007943 */ /* 0x003fde0003c00000 */
.L_x_67:
[----:B01----:R-:W-:-:S15]  /*00d0*/  BRA `(.L_x_415) ;  /* 0x0000000000007947 */ /* 0x003fde0003800000 */
.L_x_415:
[----:B01----:R1:W0:-:S15]  /*00e0*/  LDL R20, [R1] ;  /* 0x0000000001147983 */ /* 0x00321e0000100800 */
[----:B01----:R1:W0:-:S15]  /*00f0*/  LDL R21, [R1+0x4] ;  /* 0x0000040001157983 */ /* 0x00321e0000100800 */
[----:B01----:R-:W-:-:S15]  /*0100*/  IADD3 R1, R1, 0x8, RZ ;  /* 0x0000000801017810 */ /* 0x003fde0007ffe0ff */
[----:B01----:R-:W-:-:S15]  /*0110*/  RET.ABS.NODEC R20 0x0 ;  /* 0x0000000014007950 */ /* 0x003fde0003e00000 */
.L_x_416:
        /* <DEDUP_REMOVED lines=14> */
.L_x_935:


//--------------------- .text._ZN2FW5Vec4f6getPtrEv --------------------------
	.section	.text._ZN2FW5Vec4f6getPtrEv,"ax",@progbits
	.sectioninfo	@"SHI_REGISTERS=24"
	.align	128
        .global         _ZN2FW5Vec4f6getPtrEv
        .type           _ZN2FW5Vec4f6getPtrEv,@function
        .size           _ZN2FW5Vec4f6getPtrEv,(.L_x_911 - _ZN2FW5Vec4f6getPtrEv)
_ZN2FW5Vec4f6getPtrEv:
.text._ZN2FW5Vec4f6getPtrEv:
        /* <DEDUP_REMOVED lines=9> */
.L_x_419:
[----:B01----:R-:W-:-:S15]  /*0090*/  BRA `(.L_x_418) ;  /* 0x0000000000007947 */ /* 0x003fde0003800000 */
.L_x_418:
[----:B01----:R-:W-:-:S15]  /*00a0*/  BSYNC B0 ;  /* 0x0000000000007941 */ /* 0x003fde0003800000 */
.L_x_417:
[----:B01----:R-:W-:-:S15]  /*00b0*/  MOV R4, R0 ;  /* 0x0000000000047202 */ /* 0x003fde0000000f00 */
[----:B01----:R-:W-:-:S15]  /*00c0*/  BRA `(.L_x_420) ;  /* 0x0000000000007947 */ /* 0x003fde0003800000 */
.L_x_420:
[----:B01----:R-:W-:-:S15]  /*00d0*/  MOV R4, R4 ;  /* 0x0000000400047202 */ /* 0x003fde0000000f00 */
[----:B01----:R-:W-:-:S15]  /*00e0*/  RET.ABS.NODEC R20 0x0 ;  /* 0x0000000014007950 */ /* 0x003fde0003e00000 */
.L_x_421:
        /* <DEDUP_REMOVED lines=9> */
.L_x_911:


//--------------------- .text._ZN2FW10VectorBaseIfLi4ENS_5Vec4fEE7setZeroEv --------------------------
	.section	.text._ZN2FW10VectorBaseIfLi4ENS_5Vec4fEE7setZeroEv,"ax",@progbits
	.sectioninfo	@"SHI_REGISTERS=24"
	.align	128
        .global         _ZN2FW10VectorBaseIfLi4ENS_5Vec4fEE7setZeroEv
        .type           _ZN2FW10VectorBaseIfLi4ENS_5Vec4fEE7setZeroEv,@function
        .size           _ZN2FW10VectorBaseIfLi4ENS_5Vec4fEE7setZeroEv,(.L_x_917 - _ZN2FW10VectorBaseIfLi4ENS_5Vec4fEE7setZeroEv)
_ZN2FW10VectorBaseIfLi4ENS_5Vec4fEE7setZeroEv:
.text._ZN2FW10VectorBaseIfLi4ENS_5Vec4fEE7setZeroEv:
[----:B01----:R-:W-:-:S15]  /*0000*/  IADD3 R1, R1, -0x18, RZ ;  /* 0xffffffe801017810 */ /* 0x003fde0007ffe0ff */
[----:B01----:R1:W0:-:S15]  /*0010*/  S2R R0, SR_LMEMHIOFF ;  /* 0x0000000000007919 */ /* 0x00321e0000003700 */
[----:B01----:R-:W-:-:S15]  /*0020*/  ISETP.GE.U32.AND P0, PT, R1, R0, PT ;  /* 0x000000000100720c */ /* 0x003fde0003f06070 */
[----:B01----:R-:W-:-:S15]  /*0030*/  @P0 BRA `(.L_x_422) ;  /* 0x0000001000000947 */ /* 0x003fde0003800000 */
[----:B01----:R-:W-:-:S15]  /*0040*/  BPT.TRAP 0x1 ;  /* 0x000000040000795c */ /* 0x003fde0000300000 */
.L_x_422:
        /* <DEDUP_REMOVED lines=21> */
[----:B01----:R-:W-:-:S15]  /*01a0*/  MOV R20, 32@lo((_ZN2FW10VectorBaseIfLi4ENS_5Vec4fEE7setZeroEv + .L_x_68@srel)) ;  /* 0x0000000000147802 */ /* 0x003fde0000000f00 */
[----:B01----:R-:W-:-:S15]  /*01b0*/  MOV R21, 32@hi((_ZN2FW10VectorBaseIfLi4ENS_5Vec4fEE7setZeroEv + .L_x_68@srel)) ;  /* 0x0000000000157802 */ /* 0x003fde0000000f00 */
[----:B01----:R-:W-:-:S15]  /*01c0*/  CALL.ABS.NOINC `(_ZN2FW10VectorBaseIfLi4ENS_5Vec4fEE3setERKf) ;  /* 0x0000000000007943 */ /* 0x003fde0003c00000 */
.L_x_68:
[----:B01----:R-:W-:-:S15]  /*01d0*/  ISETP.NE.AND P0, PT, R2, RZ, PT ;  /* 0x000000ff0200720c */ /* 0x003fde0003f05270 */
[----:B01----:R-:W-:-:S15]  /*01e0*/  PLOP3.LUT P0, PT, P0, PT, PT, 0x8, 0x0 ;  /* 0x000000000000781c */ /* 0x003fde000070e170 */
[----:B01----:R-:W-:-:S15]  /*01f0*/  PLOP3.LUT P0, PT, P0, PT, PT, 0x8, 0x0 ;  /* 0x000000000000781c */ /* 0x003fde000070e170 */
[----:B01----:R-:W-:-:S15]  /*0200*/  @P0 BRA `(.L_x_424) ;  /* 0x0000002000000947 */ /* 0x003fde0003800000 */
[----:B01----:R-:W-:-:S15]  /*0210*/  BRA `(.L_x_425) ;  /* 0x0000000000007947 */ /* 0x003fde0003800000 */
.L_x_425:
[----:B01----:R-:W-:-:S15]  /*0220*/  BRA `(.L_x_424) ;  /* 0x0000000000007947 */ /* 0x003fde0003800000 */
.L_x_424:
[----:B01----:R-:W-:-:S15]  /*0230*/  BRA `(.L_x_426) ;  /* 0x0000000000007947 */ /* 0x003fde0003800000 */
.L_x_426:
[----:B01----:R-:W-:-:S15]  /*0240*/  BRA `(.L_x_427) ;  /* 0x0000000000007947 */ /* 0x003fde0003800000 */
.L_x_427:
[----:B01----:R-:W-:-:S15]  /*0250*/  BSYNC B6 ;  /* 0x0000000000067941 */ /* 0x003fde0003800000 */
.L_x_423:
[----:B01----:R1:W-:-:S15]  /*0260*/  BMOV.32 B6, R16 ;  /* 0x0000001006007356 */ /* 0x0033de0000000000 */
[----:B01----:R1:W0:-:S15]  /*0270*/  LDL R2, [R1+0x4] ;  /* 0x0000040001027983 */ /* 0x00321e0000100800 */
[----:B01----:R1:W0:-:S15]  /*0280*/  LDL R16, [R1+0x8] ;  /* 0x0000080001107983 */ /* 0x00321e0000100800 */
[----:B01----:R1:W0:-:S15]  /*0290*/  LDL R20, [R1+0xc] ;  /* 0x00000c0001147983 */ /* 0x00321e0000100800 */
[----:B01----:R1:W0:-:S15]  /*02a0*/  LDL R21, [R1+0x10] ;  /* 0x0000100001157983 */ /* 0x00321e0000100800 */
[----:B01----:R-:W-:-:S15]  /*02b0*/  IADD3 R1, R1, 0x18, RZ ;  /* 0x0000001801017810 */ /* 0x003fde0007ffe0ff */
[----:B01----:R-:W-:-:S15]  /*02c0*/  RET.ABS.NODEC R20 0x0 ;  /* 0x0000000014007950 */ /* 0x003fde0003e00000 */
.L_x_428:
        /* <DEDUP_REMOVED lines=11> */
.L_x_917:


//--------------------- .text._ZNK2FW10VectorBaseIfLi4ENS_5Vec4fEEixEi --------------------------
	.section	.text._ZNK2FW10VectorBaseIfLi4ENS_5Vec4fEEixEi,"ax",@progbits
	.sectioninfo	@"SHI_REGISTERS=24"
	.align	128
        .global         _ZNK2FW10VectorBaseIfLi4ENS_5Vec4fEEixEi
        .type           _ZNK2FW10VectorBaseIfLi4ENS_5Vec4fEEixEi,@function
        .size           _ZNK2FW10VectorBaseIfLi4ENS_5Vec4fEEixEi,(.L_x_918 - _ZNK2FW10VectorBaseIfLi4ENS_5Vec4fEEixEi)
_ZNK2FW10VectorBaseIfLi4ENS_5Vec4fEEixEi:
.text._ZNK2FW10VectorBaseIfLi4ENS_5Vec4fEEixEi:
[----:B01----:R-:W-:-:S15]  /*0000*/  IADD3 R1, R1, -0x10, RZ ;  /* 0xfffffff001017810 */ /* 0x003fde0007ffe0ff */
[----:B01----:R1:W0:-:S15]  /*0010*/  S2R R0, SR_LMEMHIOFF ;  /* 0x0000000000007919 */ /* 0x00321e0000003700 */
[----:B01----:R-:W-:-:S15]  /*0020*/  ISETP.GE.U32.AND P0, PT, R1, R0, PT ;  /* 0x000000000100720c */ /* 0x003fde0003f06070 */
[----:B01----:R-:W-:-:S15]  /*0030*/  @P0 BRA `(.L_x_429) ;  /* 0x0000001000000947 */ /* 0x003fde0003800000 */
[----:B01----:R-:W-:-:S15]  /*0040*/  BPT.TRAP 0x1 ;  /* 0x000000040000795c */ /* 0x003fde0000300000 */
.L_x_429:
        /* <DEDUP_REMOVED lines=16> */
.L_x_432:
[----:B01----:R-:W-:-:S15]  /*0150*/  BRA `(.L_x_431) ;  /* 0x0000000000007947 */ /* 0x003fde0003800000 */
.L_x_431:
[----:B01----:R-:W-:-:S15]  /*0160*/  BSYNC B0 ;  /* 0x0000000000007941 */ /* 0x003fde0003800000 */
.L_x_430:
[----:B01----:R-:W-:-:S15]  /*0170*/  MOV R4, R2 ;  /* 0x0000000200047202 */ /* 0x003fde0000000f00 */
[----:B01----:R-:W-:-:S15]  /*0180*/  MOV R5, R16 ;  /* 0x0000001000057202 */ /* 0x003fde0000000f00 */
[----:B01----:R-:W-:-:S15]  /*0190*/  MOV R20, 32@lo((_ZNK2FW10VectorBaseIfLi4ENS_5Vec4fEEixEi + .L_x_69@srel)) ;  /* 0x0000000000147802 */ /* 0x003fde0000000f00 */
[----:B01----:R-:W-:-:S15]  /*01a0*/  MOV R21, 32@hi((_ZNK2FW10VectorBaseIfLi4ENS_5Vec4fEEixEi + .L_x_69@srel)) ;  /* 0x0000000000157802 */ /* 0x003fde0000000f00 */
[----:B01----:R-:W-:-:S15]  /*01b0*/  CALL.ABS.NOINC `(_ZNK2FW10VectorBaseIfLi4ENS_5Vec4fEE3getEi) ;  /* 0x0000000000007943 */ /* 0x003fde0003c00000 */
.L_x_69:
[----:B01----:R-:W-:-:S15]  /*01c0*/  MOV R4, R4 ;  /* 0x0000000400047202 */ /* 0x003fde0000000f00 */
[----:B01----:R-:W-:-:S15]  /*01d0*/  MOV R4, R4 ;  /* 0x0000000400047202 */ /* 0x003fde0000000f00 */
[----:B01----:R-:W-:-:S15]  /*01e0*/  BRA `(.L_x_433) ;  /* 0x0000000000007947 */ /* 0x003fde0003800000 */
.L_x_433:
[----:B01----:R-:W-:-:S15]  /*01f0*/  MOV R4, R4 ;  /* 0x0000000400047202 */ /* 0x003fde0000000f00 */
[----:B01----:R1:W0:-:S15]  /*0200*/  LDL R2, [R1] ;  /* 0x0000000001027983 */ /* 0x00321e0000100800 */
[----:B01----:R1:W0:-:S15]  /*0210*/  LDL R16, [R1+0x4] ;  /* 0x0000040001107983 */ /* 0x00321e0000100800 */
[----:B01----:R1:W0:-:S15]  /*0220*/  LDL R20, [R1+0x8] ;  /* 0x0000080001147983 */ /* 0x00321e0000100800 */
[----:B01----:R1:W0:-:S15]  /*0230*/  LDL R21, [R1+0xc] ;  /* 0x00000c0001157983 */ /* 0x00321e0000100800 */
[----:B01----:R-:W-:-:S15]  /*0240*/  IADD3 R1, R1, 0x10, RZ ;  /* 0x0000001001017810 */ /* 0x003fde0007ffe0ff */
[----:B01----:R-:W-:-:S15]  /*0250*/  RET.ABS.NODEC R20 0x0 ;  /* 0x0000000014007950 */ /* 0x003fde0003e00000 */
.L_x_434:
        /* <DEDUP_REMOVED lines=10> */
.L_x_918:


//--------------------- .text._ZN2FW10VectorBaseIfLi4ENS_5Vec4fEEixEi --------------------------
	.section	.text._ZN2FW10VectorBaseIfLi4ENS_5Vec4fEEixEi,"ax",@progbits
	.sectioninfo	@"SHI_REGISTERS=24"
	.align	128
        .global         _ZN2FW10VectorBaseIfLi4ENS_5Vec4fEEixEi
        .type           _ZN2FW10VectorBaseIfLi4ENS_5Vec4fEEixEi,@function
        .size           _ZN2FW10VectorBaseIfLi4ENS_5Vec4fEEixEi,(.L_x_919 - _ZN2FW10VectorBaseIfLi4ENS_5Vec4fEEixEi)
_ZN2FW10VectorBaseIfLi4ENS_5Vec4fEEixEi:
.text._ZN2FW10VectorBaseIfLi4ENS_5Vec4fEEixEi:
[----:B01----:R-:W-:-:S15]  /*0000*/  IADD3 R1, R1, -0x10, RZ ;  /* 0xfffffff001017810 */ /* 0x003fde0007ffe0ff */
[----:B01----:R1:W0:-:S15]  /*0010*/  S2R R0, SR_LMEMHIOFF ;  /* 0x0000000000007919 */ /* 0x00321e0000003700 */
[----:B01----:R-:W-:-:S15]  /*0020*/  ISETP.GE.U32.AND P0, PT, R1, R0, PT ;  /* 0x000000000100720c */ /* 0x003fde0003f06070 */
[----:B01----:R-:W-:-:S15]  /*0030*/  @P0 BRA `(.L_x_435) ;  /* 0x0000001000000947 */ /* 0x003fde0003800000 */
[----:B01----:R-:W-:-:S15]  /*0040*/  BPT.TRAP 0x1 ;  /* 0x000000040000795c */ /* 0x003fde0000300000 */
.L_x_435:
        /* <DEDUP_REMOVED lines=16> */
.L_x_438:
[----:B01----:R-:W-:-:S15]  /*0150*/  BRA `(.L_x_437) ;  /* 0x0000000000007947 */ /* 0x003fde0003800000 */
.L_x_437:
[----:B01----:R-:W-:-:S15]  /*0160*/  BSYNC B0 ;  /* 0x0000000000007941 */ /* 0x003fde0003800000 */
.L_x_436:
[----:B01----:R-:W-:-:S15]  /*0170*/  MOV R4, R2 ;  /* 0x0000000200047202 */ /* 0x003fde0000000f00 */
[----:B01----:R-:W-:-:S15]  /*0180*/  MOV R5, R16 ;  /* 0x0000001000057202 */ /* 0x003fde0000000f00 */
[----:B01----:R-:W-:-:S15]  /*0190*/  MOV R20, 32@lo((_ZN2FW10VectorBaseIfLi4ENS_5Vec4fEEixEi + .L_x_70@srel)) ;  /* 0x0000000000147802 */ /* 0x003fde0000000f00 */
[----:B01----:R-:W-:-:S15]  /*01a0*/  MOV R21, 32@hi((_ZN2FW10VectorBaseIfLi4ENS_5Vec4fEEixEi + .L_x_70@srel)) ;  /* 0x0000000000157802 */ /* 0x003fde0000000f00 */
[----:B01----:R-:W-:-:S15]  /*01b0*/  CALL.ABS.NOINC `(_ZN2FW10VectorBaseIfLi4ENS_5Vec4fEE3getEi) ;  /* 0x0000000000007943 */ /* 0x003fde0003c00000 */
.L_x_70:
[----:B01----:R-:W-:-:S15]  /*01c0*/  MOV R4, R4 ;  /* 0x0000000400047202 */ /* 0x003fde0000000f00 */
[----:B01----:R-:W-:-:S15]  /*01d0*/  MOV R4, R4 ;  /* 0x0000000400047202 */ /* 0x003fde0000000f00 */
[----:B01----:R-:W-:-:S15]  /*01e0*/  BRA `(.L_x_439) ;  /* 0x0000000000007947 */ /* 0x003fde0003800000 */
.L_x_439:
[----:B01----:R-:W-:-:S15]  /*01f0*/  MOV R4, R4 ;  /* 0x0000000400047202 */ /* 0x003fde0000000f00 */
[----:B01----:R1:W0:-:S15]  /*0200*/  LDL R2, [R1] ;  /* 0x0000000001027983 */ /* 0x00321e0000100800 */
[----:B01----:R1:W0:-:S15]  /*0210*/  LDL R16, [R1+0x4] ;  /* 0x0000040001107983 */ /* 0x00321e0000100800 */
[----:B01----:R1:W0:-:S15]  /*0220*/  LDL R20, [R1+0x8] ;  /* 0x0000080001147983 */ /* 0x00321e0000100800 */
[----:B01----:R1:W0:-:S15]  /*0230*/  LDL R21, [R1+0xc] ;  /* 0x00000c0001157983 */ /* 0x00321e0000100800 */
[----:B01----:R-:W-:-:S15]  /*0240*/  IADD3 R1, R1, 0x10, RZ ;  /* 0x0000001001017810 */ /* 0x003fde0007ffe0ff */
[----:B01----:R-:W-:-:S15]  /*0250*/  RET.ABS.NODEC R20 0x0 ;  /* 0x0000000014007950 */ /* 0x003fde0003e00000 */
.L_x_440:
        /* <DEDUP_REMOVED lines=10> */
.L_x_919:


//--------------------- .text._ZN2FW5Mat4f6getPtrEv --------------------------
	.section	.text._ZN2FW5Mat4f6getPtrEv,"ax",@progbits
	.sectioninfo	@"SHI_REGISTERS=24"
	.align	128
        .global         _ZN2FW5Mat4f6getPtrEv
        .type           _ZN2FW5Mat4f6getPtrEv,@function
        .size           _ZN2FW5Mat4f6getPtrEv,(.L_x_921 - _ZN2FW5Mat4f6getPtrEv)
_ZN2FW5Mat4f6getPtrEv:
.text._ZN2FW5Mat4f6getPtrEv:
        /* <DEDUP_REMOVED lines=9> */
.L_x_443:
[----:B01----:R-:W-:-:S15]  /*0090*/  BRA `(.L_x_442) ;  /* 0x0000000000007947 */ /* 0x003fde0003800000 */
.L_x_442:
[----:B01----:R-:W-:-:S15]  /*00a0*/  BSYNC B0 ;  /* 0x0000000000007941 */ /* 0x003fde0003800000 */
.L_x_441:
[----:B01----:R-:W-:-:S15]  /*00b0*/  MOV R4, R0 ;  /* 0x0000000000047202 */ /* 0x003fde0000000f00 */
[----:B01----:R-:W-:-:S15]  /*00c0*/  BRA `(.L_x_444) ;  /* 0x0000000000007947 */ /* 0x003fde0003800000 */
.L_x_444:
[----:B01----:R-:W-:-:S15]  /*00d0*/  MOV R4, R4 ;  /* 0x0000000400047202 */ /* 0x003fde0000000f00 */
[----:B01----:R-:W-:-:S15]  /*00e0*/  RET.ABS.NODEC R20 0x0 ;  /* 0x0000000014007950 */ /* 0x003fde0003e00000 */
.L_x_445:
        /* <DEDUP_REMOVED lines=9> */
.L_x_921:


//--------------------- .text._ZNK2FW10MatrixBaseIfLi4ENS_5Mat4fEE3getEii --------------------------
	.section	.text._ZNK2FW10MatrixBaseIfLi4ENS_5Mat4fEE3getEii,"ax",@progbits
	.sectioninfo	@"SHI_REGISTERS=24"
	.align	128
        .global         _ZNK2FW10MatrixBaseIfLi4ENS_5Mat4fEE3getEii
        .type           _ZNK2FW10MatrixBaseIfLi4ENS_5Mat4fEE3getEii,@function
        .size           _ZNK2FW10MatrixBaseIfLi4ENS_5Mat4fEE3getEii,(.L_x_922 - _ZNK2FW10MatrixBaseIfLi4ENS_5Mat4fEE3getEii)
_ZNK2FW10MatrixBaseIfLi4ENS_5Mat4fEE3getEii:
.text._ZNK2FW10MatrixBaseIfLi4ENS_5Mat4fEE3getEii:
[----:B01----:R-:W-:-:S15]  /*0000*/  IADD3 R1, R1, -0x18, RZ ;  /* 0xffffffe801017810 */ /* 0x003fde0007ffe0ff */
[----:B01----:R1:W0:-:S15]  /*0010*/  S2R R0, SR_LMEMHIOFF ;  /* 0x0000000000007919 */ /* 0x00321e0000003700 */
[----:B01----:R-:W-:-:S15]  /*0020*/  ISETP.GE.U32.AND P0, PT, R1, R0, PT ;  /* 0x000000000100720c */ /* 0x003fde0003f06070 */
[----:B01----:R-:W-:-:S15]  /*0030*/  @P0 BRA `(.L_x_446) ;  /* 0x0000001000000947 */ /* 0x003fde0003800000 */
[----:B01----:R-:W-:-:S15]  /*0040*/  BPT.TRAP 0x1 ;  /* 0x000000040000795c */ /* 0x003fde0000300000 */
.L_x_446:
        /* <DEDUP_REMOVED lines=20> */
.L_x_449:
[----:B01----:R-:W-:-:S15]  /*0190*/  BRA `(.L_x_448) ;  /* 0x0000000000007947 */ /* 0x003fde0003800000 */
.L_x_448:
[----:B01----:R-:W-:-:S15]  /*01a0*/  BSYNC B0 ;  /* 0x0000000000007941 */ /* 0x003fde0003800000 */
.L_x_447:
[----:B01----:R-:W-:-:S15]  /*01b0*/  MOV R4, R2 ;  /* 0x0000000200047202 */ /* 0x003fde0000000f00 */
[----:B01----:R-:W-:-:S15]  /*01c0*/  MOV R20, 32@lo((_ZNK2FW10MatrixBaseIfLi4ENS_5Mat4fEE3getEii + .L_x_71@srel)) ;  /* 0x0000000000147802 */ /* 0x003fde0000000f00 */
[----:B01----:R-:W-:-:S15]  /*01d0*/  MOV R21, 32@hi((_ZNK2FW10MatrixBaseIfLi4ENS_5Mat4fEE3getEii + .L_x_71@srel)) ;  /* 0x0000000000157802 */ /* 0x003fde0000000f00 */
[----:B01----:R-:W-:-:S15]  /*01e0*/  CALL.ABS.NOINC `(_ZNK2FW10MatrixBaseIfLi4ENS_5Mat4fEE6getPtrEv) ;  /* 0x0000000000007943 */ /* 0x003fde0003c00000 */
.L_x_71:
[----:B01----:R-:W-:-:S15]  /*01f0*/  MOV R4, R4 ;  /* 0x0000000400047202 */ /* 0x003fde0000000f00 */
[----:B01----:R-:W-:-:S15]  /*0200*/  IMAD.SHL R0, R17, 0x4, RZ ;  /* 0x0000000411007824 */ /* 0x003fde00078e02ff */
[----:B01----:R-:W-:-:S15]  /*0210*/  IADD3 R0, R16, R0, RZ ;  /* 0x0000000010007210 */ /* 0x003fde0007ffe0ff */
[----:B01----:R-:W-:-:S15]  /*0220*/  SHF.L.U32 R0, R0, 0x2, RZ ;  /* 0x0000000200007819 */ /* 0x003fde00000006ff */
[----:B01----:R-:W-:-:S15]  /*0230*/  IADD3 R4, R4, R0, RZ ;  /* 0x0000000004047210 */ /* 0x003fde0007ffe0ff */
[----:B01----:R-:W-:-:S15]  /*0240*/  MOV R4, R4 ;  /* 0x0000000400047202 */ /* 0x003fde0000000f00 */
[----:B01----:R-:W-:-:S15]  /*0250*/  BRA `(.L_x_450) ;  /* 0x0000000000007947 */ /* 0x003fde0003800000 */
.L_x_450:
        /* <DEDUP_REMOVED lines=8> */
.L_x_451:
        /* <DEDUP_REMOVED lines=10> */
.L_x_922:


//--------------------- .text._Z10jenkinsMixRjS_S_ --------------------------
	.section	.text._Z10jenkinsMixRjS_S_,"ax",@progbits
	.sectioninfo	@"SHI_REGISTERS=24"
	.align	128
        .global         _Z10jenkinsMixRjS_S_
        .type           _Z10jenkinsMixRjS_S_,@function
        .size           _Z10jenkinsMixRjS_S_,(.L_x_837 - _Z10jenkinsMixRjS_S_)
_Z10jenkinsMixRjS_S_:
.text._Z10jenkinsMixRjS_S_:
        /* <DEDUP_REMOVED lines=10> */
[----:B01----:R1:W0:-:S15]  /*00a0*/  LD R5, [R0] ;  /* 0x0000000000057980 */ /* 0x00321e0000100800 */
[----:B01----:R-:W-:-:S15]  /*00b0*/  MOV R3, R3 ;  /* 0x0000000300037202 */ /* 0x003fde0000000f00 */
[----:B01----:R1:W0:-:S15]  /*00c0*/  LD R6, [R3] ;  /* 0x0000000003067980 */ /* 0x00321e0000100800 */
[----:B01----:R-:W-:-:S15]  /*00d0*/  IADD3 R5, R6, -R5, RZ ;  /* 0x8000000506057210 */ /* 0x003fde0007ffe0ff */
[----:B01----:R-:W-:-:S15]  /*00e0*/  MOV R3, R3 ;  /* 0x0000000300037202 */ /* 0x003fde0000000f00 */
[----:B01----:R1:W-:-:S15]  /*00f0*/  ST [R3], R5 ;  /* 0x0000000003007385 */ /* 0x0033de0000100805 */
        /* <DEDUP_REMOVED lines=9> */
[----:B01----:R-:W-:-:S15]  /*0190*/  SHF.R.U32.HI R5, RZ, 0xd, R5 ;  /* 0x0000000dff057819 */ /* 0x003fde0000011605 */
[----:B01----:R-:W-:-:S15]  /*01a0*/  MOV R3, R3 ;  /* 0x0000000300037202 */ /* 0x003fde0000000f00 */
[----:B01----:R1:W0:-:S15]  /*01b0*/  LD R6, [R3] ;  /* 0x0000000003067980 */ /* 0x00321e0000100800 */
[----:B01----:R-:W-:-:S15]  /*01c0*/  LOP3.LUT R5, R6, R5, RZ, 0x3c, !PT ;  /* 0x0000000506057212 */ /* 0x003fde00078e3cff */
        /* <DEDUP_REMOVED lines=18> */
[----:B01----:R-:W-:-:S15]  /*02f0*/  SHF.L.U32 R5, R5, 0x8, RZ ;  /* 0x0000000805057819 */ /* 0x003fde00000006ff */
        /* <DEDUP_REMOVED lines=159> */
[----:B01----:R-:W-:-:S15]  /*0cf0*/  BRA `(.L_x_452) ;  /* 0x0000000000007947 */ /* 0x003fde0003800000 */
.L_x_452:
[----:B01----:R-:W-:-:S15]  /*0d00*/  RET.ABS.NODEC R20 0x0 ;  /* 0x0000000014007950 */ /* 0x003fde0003e00000 */
.L_x_453:
        /* <DEDUP_REMOVED lines=15> */
.L_x_837:


//--------------------- .text._Z10hammersleyii    --------------------------
	.section	.text._Z10hammersleyii,"ax",@progbits
	.sectioninfo	@"SHI_REGISTERS=24"
	.align	128
        .global         _Z10hammersleyii
        .type           _Z10hammersleyii,@function
        .size           _Z10hammersleyii,(.L_x_838 - _Z10hammersleyii)
_Z10hammersleyii:
.text._Z10hammersleyii:
[----:B01----:R-:W-:-:S15]  /*0000*/  MOV R5, R5 ;  /* 0x0000000500057202 */ /* 0x003fde0000000f00 */
[----:B01----:R-:W-:-:S15]  /*0010*/  MOV R4, R4 ;  /* 0x0000000400047202 */ /* 0x003fde0000000f00 */
[----:B01----:R-:W-:-:S15]  /*0020*/  MOV R3, R4 ;  /* 0x0000000400037202 */ /* 0x003fde0000000f00 */
[----:B01----:R-:W-:-:S15]  /*0030*/  MOV R0, R5 ;  /* 0x0000000500007202 */ /* 0x003fde0000000f00 */
[----:B01----:R-:W-:-:S15]  /*0040*/  MOV R3, R3 ;  /* 0x0000000300037202 */ /* 0x003fde0000000f00 */
[----:B01----:R-:W-:-:S15]  /*0050*/  MOV R0, R0 ;  /* 0x0000000000007202 */ /* 0x003fde0000000f00 */
[----:B01----:R-:W-:-:S15]  /*0060*/  I2FP.F32.S32 R4, R3 ;  /* 0x0000000300047245 */ /* 0x003fde0000201400 */
[----:B01----:R-:W-:-:S15]  /*0070*/  FADD.FTZ R4, R4, 0.5 ;  /* 0x3f00000004047421 */ /* 0x003fde0000010000 */
[----:B01----:R-:W-:-:S15]  /*0080*/  I2FP.F32.S32 R5, R0 ;  /* 0x0000000000057245 */ /* 0x003fde0000201400 */
[----:B01----:R1:W0:-:S15]  /*0090*/  MUFU.RCP R5, R5 ;  /* 0x0000000500057308 */ /* 0x00321e0000001000 */
[----:B01----:R-:W-:-:S15]  /*00a0*/  FMUL.FTZ R4, R4, R5 ;  /* 0x0000000504047220 */ /* 0x003fde0000410000 */
[----:B01----:R-:W-:-:S15]  /*00b0*/  MOV R4, R4 ;  /* 0x0000000400047202 */ /* 0x003fde0000000f00 */
[----:B01----:R-:W-:-:S15]  /*00c0*/  BRA `(.L_x_454) ;  /* 0x0000000000007947 */ /* 0x003fde0003800000 */
.L_x_454:
[----:B01----:R-:W-:-:S15]  /*00d0*/  MOV R4, R4 ;  /* 0x0000000400047202 */ /* 0x003fde0000000f00 */
[----:B01----:R-:W-:-:S15]  /*00e0*/  RET.ABS.NODEC R20 0x0 ;  /* 0x0000000014007950 */ /* 0x003fde0003e00000 */
.L_x_455:
        /* <DEDUP_REMOVED lines=9> */
.L_x_838:


//--------------------- .text._Z7sobol2Di         --------------------------
	.section	.text._Z7sobol2Di,"ax",@progbits
	.sectioninfo	@"SHI_REGISTERS=24"
	.align	128
        .global         _Z7sobol2Di
        .type           _Z7sobol2Di,@function
        .size           _Z7sobol2Di,(.L_x_684 - _Z7sobol2Di)
_Z7sobol2Di:
.text._Z7sobol2Di:
[----:B01----:R-:W-:-:S15]  /*0000*/  IADD3 R1, R1, -0x28, RZ ;  /* 0xffffffd801017810 */ /* 0x003fde0007ffe0ff */
[----:B01----:R1:W0:-:S15]  /*0010*/  S2R R0, SR_LMEMHIOFF ;  /* 0x0000000000007919 */ /* 0x00321e0000003700 */
[----:B01----:R-:W-:-:S15]  /*0020*/  ISETP.GE.U32.AND P0, PT, R1, R0, PT ;  /* 0x000000000100720c */ /* 0x003fde0003f06070 */
[----:B01----:R-:W-:-:S15]  /*0030*/  @P0 BRA `(.L_x_456) ;  /* 0x0000001000000947 */ /* 0x003fde0003800000 */
[----:B01----:R-:W-:-:S15]  /*0040*/  BPT.TRAP 0x1 ;  /* 0x000000040000795c */ /* 0x003fde0000300000 */
.L_x_456:
        /* <DEDUP_REMOVED lines=12> */
[----:B01----:R-:W-:-:S15]  /*0110*/  IADD3 R3, R0, RZ, RZ ;  /* 0x000000ff00037210 */ /* 0x003fde0007ffe0ff */
[----:B01----:R-:W-:-:S15]  /*0120*/  MOV R19, R0 ;  /* 0x0000000000137202 */ /* 0x003fde0000000f00 */
[----:B01----:R-:W-:-:S15]  /*0130*/  MOV R2, R4 ;  /* 0x0000000400027202 */ /* 0x003fde0000000f00 */
[----:B01----:R-:W-:-:S15]  /*0140*/  MOV R4, R3 ;  /* 0x0000000300047202 */ /* 0x003fde0000000f00 */
.L_x_839:
[----:B01----:R-:W-:-:S15]  /*0150*/  MOV R4, R4 ;  /* 0x0000000400047202 */ /* 0x003fde0000000f00 */
[----:B01----:R-:W-:-:S15]  /*0160*/  MOV R20, 32@lo((_Z7sobol2Di + .L_x_72@srel)) ;  /* 0x0000000000147802 */ /* 0x003fde0000000f00 */
[----:B01----:R-:W-:-:S15]  /*0170*/  MOV R21, 32@hi((_Z7sobol2Di + .L_x_72@srel)) ;  /* 0x0000000000157802 */ /* 0x003fde0000000f00 */
[----:B01----:R-:W-:-:S15]  /*0180*/  CALL.ABS.NOINC `(_ZN2FW5Vec2fC1Ev) ;  /* 0x0000000000007943 */ /* 0x003fde0003c00000 */
.L_x_72:
[----:B01----:R-:W-:-:S15]  /*0190*/  MOV R0, RZ ;  /* 0x000000ff00007202 */ /* 0x003fde0000000f00 */
[----:B01----:R-:W-:-:S15]  /*01a0*/  MOV R0, R0 ;  /* 0x0000000000007202 */ /* 0x003fde0000000f00 */
[----:B01----:R-:W-:-:S15]  /*01b0*/  MOV R3, R0 ;  /* 0x0000000000037202 */ /* 0x003fde0000000f00 */
[----:B01----:R-:W-:-:S15]  /*01c0*/  MOV R0, R0 ;  /* 0x0000000000007202 */ /* 0x003fde0000000f00 */
.L_x_685:
[----:B01----:R-:W-:-:S15]  /*01d0*/  MOV R3, R3 ;  /* 0x0000000300037202 */ /* 0x003fde0000000f00 */
[----:B01----:R-:W-:-:S15]  /*01e0*/  MOV R3, R3 ;  /* 0x0000000300037202 */ /* 0x003fde0000000f00 */
.L_x_692:
[----:B01----:R-:W-:-:S15]  /*01f0*/  MOV R4, 0x80000000 ;  /* 0x8000000000047802 */ /* 0x003fde0000000f00 */
[----:B01----:R-:W-:-:S15]  /*0200*/  MOV R4, R4 ;  /* 0x0000000400047202 */ /* 0x003fde0000000f00 */
[----:B01----:R-:W-:-:S15]  /*0210*/  MOV R4, R4 ;  /* 0x0000000400047202 */ /* 0x003fde0000000f00 */
.L_x_699:
[----:B01----:R-:W-:-:S15]  /*0220*/  MOV R5, 0xc0000000 ;  /* 0xc000000000057802 */ /* 0x003fde0000000f00 */
[----:B01----:R-:W-:-:S15]  /*0230*/  MOV R5, R5 ;  /* 0x0000000500057202 */ /* 0x003fde0000000f00 */
[----:B01----:R-:W-:-:S15]  /*0240*/  MOV R5, R5 ;  /* 0x0000000500057202 */ /* 0x003fde0000000f00 */
.L_x_703:
[----:B01----:R-:W-:-:S15]  /*0250*/  MOV R3, R3 ;  /* 0x0000000300037202 */ /* 0x003fde0000000f00 */
[----:B01----:R-:W-:-:S15]  /*0260*/  MOV R3, R3 ;  /* 0x0000000300037202 */ /* 0x003fde0000000f00 */
.L_x_693:
[----:B01----:R-:W-:-:S15]  /*0270*/  MOV R0, R0 ;  /* 0x0000000000007202 */ /* 0x003fde0000000f00 */
[----:B01----:R-:W-:-:S15]  /*0280*/  MOV R0, R0 ;  /* 0x0000000000007202 */ /* 0x003fde0000000f00 */
.L_x_686:
[----:B01----:R-:W-:-:S15]  /*0290*/  MOV R4, R4 ;  /* 0x0000000400047202 */ /* 0x003fde0000000f00 */
[----:B01----:R-:W-:-:S15]  /*02a0*/  MOV R4, R4 ;  /* 0x0000000400047202 */ /* 0x003fde0000000f00 */
.L_x_700:
[----:B01----:R-:W-:-:S15]  /*02b0*/  MOV R6, R2 ;  /* 0x0000000200067202 */ /* 0x003fde0000000f00 */
[----:B01----:R-:W-:-:S15]  /*02c0*/  MOV R18, R6 ;  /* 0x0000000600127202 */ /* 0x003fde0000000f00 */
.L_x_680:
[----:B01----:R-:W-:-:S15]  /*02d0*/  MOV R5, R5 ;  /* 0x0000000500057202 */ /* 0x003fde0000000f00 */
[----:B01----:R-:W-:-:S15]  /*02e0*/  MOV R5, R5 ;  /* 0x0000000500057202 */ /* 0x003fde0000000f00 */
.L_x_704:
[----:B01----:R-:W-:-:S15]  /*02f0*/  BSSY B0, `(.L_x_457) ;  /* 0x000003e000007945 */ /* 0x003fde0003800000 */
[----:B01----:R-:W-:-:S15]  /*0300*/  BRA `(.L_x_458) ;  /* 0x0000000000007947 */ /* 0x003fde0003800000 */
.L_x_458:
        /* <DEDUP_REMOVED lines=10> */
.L_x_681:
[----:B01----:R-:W-:-:S15]  /*03b0*/  ISETP.NE.AND P0, PT, R6, RZ, PT ;  /* 0x000000ff0600720c */ /* 0x003fde0003f05270 */
[----:B01----:R-:W-:-:S15]  /*03c0*/  PLOP3.LUT P0, PT, P0, PT, PT, 0x8, 0x0 ;  /* 0x000000000000781c */ /* 0x003fde000070e170 */
[----:B01----:R-:W-:-:S15]  /*03d0*/  @P0 BRA `(.L_x_459) ;  /* 0x000002f000000947 */ /* 0x003fde0003800000 */
[----:B01----:R-:W-:-:S15]  /*03e0*/  BRA `(.L_x_460) ;  /* 0x0000000000007947 */ /* 0x003fde0003800000 */
.L_x_460:
[----:B01----:R-:W-:-:S15]  /*03f0*/  LOP3.LUT R3, R6, 0x1, RZ, 0xc0, !PT ;  /* 0x0000000106037812 */ /* 0x003fde00078ec0ff */
[----:B01----:R-:W-:-:S15]  /*0400*/  ISETP.NE.AND P0, PT, R3, RZ, PT ;  /* 0x000000ff0300720c */ /* 0x003fde0003f05270 */
[----:B01----:R-:W-:-:S15]  /*0410*/  PLOP3.LUT P0, PT, P0, PT, PT, 0x8, 0x0 ;  /* 0x000000000000781c */ /* 0x003fde000070e170 */
[----:B01----:R-:W-:-:S15]  /*0420*/  MOV R3, R17 ;  /* 0x0000001100037202 */ /* 0x003fde0000000f00 */
[----:B01----:R-:W-:-:S15]  /*0430*/  PLOP3.LUT P0, PT, P0, PT, PT, 0x80, 0x0 ;  /* 0x000000000000781c */ /* 0x003fde000070f070 */
[----:B01----:R-:W-:-:S15]  /*0440*/  MOV R3, R3 ;  /* 0x0000000300037202 */ /* 0x003fde0000000f00 */
.L_x_694:
[----:B01----:R-:W-:-:S15]  /*0450*/  MOV R0, R0 ;  /* 0x0000000000007202 */ /* 0x003fde0000000f00 */
[----:B01----:R-:W-:-:S15]  /*0460*/  MOV R7, R0 ;  /* 0x0000000000077202 */ /* 0x003fde0000000f00 */
.L_x_687:
[----:B01----:R-:W-:-:S15]  /*0470*/  BSSY B1, `(.L_x_461) ;  /* 0x000000d000017945 */ /* 0x003fde0003800000 */
[----:B01----:R-:W-:-:S15]  /*0480*/  @P0 BRA `(.L_x_462) ;  /* 0x000000b000000947 */ /* 0x003fde0003800000 */
[----:B01----:R-:W-:-:S15]  /*0490*/  BRA `(.L_x_463) ;  /* 0x0000000000007947 */ /* 0x003fde0003800000 */
.L_x_463:
[----:B01----:R-:W-:-:S15]  /*04a0*/  LOP3.LUT R0, R0, R4, RZ, 0x3c, !PT ;  /* 0x0000000400007212 */ /* 0x003fde00078e3cff */
[----:B01----:R-:W-:-:S15]  /*04b0*/  MOV R0, R0 ;  /* 0x0000000000007202 */ /* 0x003fde0000000f00 */
.L_x_688:
[----:B01----:R-:W-:-:S15]  /*04c0*/  SHF.L.U32 R3, R5, 0x1, RZ ;  /* 0x0000000105037819 */ /* 0x003fde00000006ff */
[----:B01----:R-:W-:-:S15]  /*04d0*/  LOP3.LUT R3, R17, R3, RZ, 0x3c, !PT ;  /* 0x0000000311037212 */ /* 0x003fde00078e3cff */
[----:B01----:R-:W-:-:S15]  /*04e0*/  MOV R3, R3 ;  /* 0x0000000300037202 */ /* 0x003fde0000000f00 */
.L_x_695:
[----:B01----:R-:W-:-:S15]  /*04f0*/  MOV R3, R3 ;  /* 0x0000000300037202 */ /* 0x003fde0000000f00 */
[----:B01----:R-:W-:-:S15]  /*0500*/  MOV R3, R3 ;  /* 0x0000000300037202 */ /* 0x003fde0000000f00 */
.L_x_696:
[----:B01----:R-:W-:-:S15]  /*0510*/  MOV R0, R0 ;  /* 0x0000000000007202 */ /* 0x003fde0000000f00 */
[----:B01----:R-:W-:-:S15]  /*0520*/  MOV R7, R0 ;  /* 0x0000000000077202 */ /* 0x003fde0000000f00 */
.L_x_689:
[----:B01----:R-:W-:-:S15]  /*0530*/  BRA `(.L_x_462) ;  /* 0x0000000000007947 */ /* 0x003fde0003800000 */
.L_x_462:
[----:B01----:R-:W-:-:S15]  /*0540*/  BSYNC B1 ;  /* 0x0000000000017941 */ /* 0x003fde0003800000 */
.L_x_461:
[----:B01----:R-:W-:-:S15]  /*0550*/  MOV R7, R7 ;  /* 0x0000000700077202 */ /* 0x003fde0000000f00 */
[----:B01----:R-:W-:-:S15]  /*0560*/  MOV R3, R3 ;  /* 0x0000000300037202 */ /* 0x003fde0000000f00 */
[----:B01----:R-:W-:-:S15]  /*0570*/  MOV R7, R7 ;  /* 0x0000000700077202 */ /* 0x003fde0000000f00 */
[----:B01----:R-:W-:-:S15]  /*0580*/  MOV R3, R3 ;  /* 0x0000000300037202 */ /* 0x003fde0000000f00 */
.L_x_690:
[----:B01----:R-:W-:-:S15]  /*0590*/  SHF.R.U32.HI R0, RZ, 0x1, R4 ;  /* 0x00000001ff007819 */ /* 0x003fde0000011604 */
[----:B01----:R-:W-:-:S15]  /*05a0*/  LOP3.LUT R0, R4, R0, RZ, 0xfc, !PT ;  /* 0x0000000004007212 */ /* 0x003fde00078efcff */
[----:B01----:R-:W-:-:S15]  /*05b0*/  MOV R4, R0 ;  /* 0x0000000000047202 */ /* 0x003fde0000000f00 */
.L_x_701:
[----:B01----:R-:W-:-:S15]  /*05c0*/  SHF.R.U32.HI R0, RZ, 0x1, R5 ;  /* 0x00000001ff007819 */ /* 0x003fde0000011605 */
[----:B01----:R-:W-:-:S15]  /*05d0*/  LOP3.LUT R0, R5, R0, RZ, 0x3c, !PT ;  /* 0x0000000005007212 */ /* 0x003fde00078e3cff */
[----:B01----:R-:W-:-:S15]  /*05e0*/  MOV R5, R0 ;  /* 0x0000000000057202 */ /* 0x003fde0000000f00 */
.L_x_697:
[----:B01----:R-:W-:-:S15]  /*05f0*/  BRA `(.L_x_464) ;  /* 0x0000000000007947 */ /* 0x003fde0003800000 */
.L_x_464:
[----:B01----:R-:W-:-:S15]  /*0600*/  SHF.R.S32.HI R0, RZ, 0x1, R6 ;  /* 0x00000001ff007819 */ /* 0x003fde0000011406 */
[----:B01----:R-:W-:-:S15]  /*0610*/  MOV R8, R0 ;  /* 0x0000000000087202 */ /* 0x003fde0000000f00 */
.L_x_682:
[----:B01----:R-:W-:-:S15]  /*0620*/  MOV R3, R3 ;  /* 0x0000000300037202 */ /* 0x003fde0000000f00 */
[----:B01----:R-:W-:-:S15]  /*0630*/  MOV R3, R3 ;  /* 0x0000000300037202 */ /* 0x003fde0000000f00 */
.L_x_698:
[----:B01----:R-:W-:-:S15]  /*0640*/  MOV R7, R7 ;  /* 0x0000000700077202 */ /* 0x003fde0000000f00 */
[----:B01----:R-:W-:-:S15]  /*0650*/  MOV R0, R7 ;  /* 0x0000000700007202 */ /* 0x003fde0000000f00 */
.L_x_691:
[----:B01----:R-:W-:-:S15]  /*0660*/  MOV R4, R4 ;  /* 0x0000000400047202 */ /* 0x003fde0000000f00 */
[----:B01----:R-:W-:-:S15]  /*0670*/  MOV R4, R4 ;  /* 0x0000000400047202 */ /* 0x003fde0000000f00 */
.L_x_702:
[----:B01----:R-:W-:-:S15]  /*0680*/  MOV R6, R8 ;  /* 0x0000000800067202 */ /* 0x003fde0000000f00 */
[----:B01----:R-:W-:-:S15]  /*0690*/  MOV R18, R6 ;  /* 0x0000000600127202 */ /* 0x003fde0000000f00 */
.L_x_683:
[----:B01----:R-:W-:-:S15]  /*06a0*/  MOV R5, R5 ;  /* 0x0000000500057202 */ /* 0x003fde0000000f00 */
[----:B01----:R-:W-:-:S15]  /*06b0*/  MOV R5, R5 ;  /* 0x0000000500057202 */ /* 0x003fde0000000f00 */
.L_x_705:
[----:B01----:R-:W-:-:S15]  /*06c0*/  BRA `(.L_x_458) ;  /* 0xfffffc4000007947 */ /* 0x003fde000383ffff */
.L_x_459:
[----:B01----:R-:W-:-:S15]  /*06d0*/  BSYNC B0 ;  /* 0x0000000000007941 */ /* 0x003fde0003800000 */
.L_x_457:
[----:B01----:R-:W-:-:S15]  /*06e0*/  I2FP.F32.U32 R0, R0 ;  /* 0x0000000000007245 */ /* 0x003fde0000201000 */
[----:B01----:R-:W-:-:S15]  /*06f0*/  FMUL.FTZ R0, R0, 2.3283064365386962891e-10 ;  /* 0x2f80000000007820 */ /* 0x003fde0000410000 */
[----:B01----:R-:W-:-:S15]  /*0700*/  MOV R5, RZ ;  /* 0x000000ff00057202 */ /* 0x003fde0000000f00 */
[----:B01----:R-:W-:-:S15]  /*0710*/  IADD3 R3, R19, RZ, RZ ;  /* 0x000000ff13037210 */ /* 0x003fde0007ffe0ff */
[----:B01----:R-:W-:-:S15]  /*0720*/  MOV R4, R3 ;  /* 0x0000000300047202 */ /* 0x003fde0000000f00 */
[----:B01----:R-:W-:-:S15]  /*0730*/  MOV R5, R5 ;  /* 0x0000000500057202 */ /* 0x003fde0000000f00 */
[----:B01----:R-:W-:-:S15]  /*0740*/  MOV R16, R0 ;  /* 0x0000000000107202 */ /* 0x003fde0000000f00 */
[----:B01----:R-:W-:-:S15]  /*0750*/  MOV R2, R3 ;  /* 0x0000000300027202 */ /* 0x003fde0000000f00 */
[----:B01----:R-:W-:-:S15]  /*0760*/  MOV R20, 32@lo((_Z7sobol2Di + .L_x_73@srel)) ;  /* 0x0000000000147802 */ /* 0x003fde0000000f00 */
[----:B01----:R-:W-:-:S15]  /*0770*/  MOV R21, 32@hi((_Z7sobol2Di + .L_x_73@srel)) ;  /* 0x0000000000157802 */ /* 0x003fde0000000f00 */
[----:B01----:R-:W-:-:S15]  /*0780*/  CALL.ABS.NOINC `(_ZN2FW10VectorBaseIfLi2ENS_5Vec2fEEixEi) ;  /* 0x0000000000007943 */ /* 0x003fde0003c00000 */
.L_x_73:
[----:B01----:R-:W-:-:S15]  /*0790*/  MOV R4, R4 ;  /* 0x0000000400047202 */ /* 0x003fde0000000f00 */
[----:B01----:R-:W-:-:S15]  /*07a0*/  MOV R4, R4 ;  /* 0x0000000400047202 */ /* 0x003fde0000000f00 */
[----:B01----:R1:W-:-:S15]  /*07b0*/  ST [R4], R16 ;  /* 0x0000000004007385 */ /* 0x0033de0000100810 */
[----:B01----:R-:W-:-:S15]  /*07c0*/  I2FP.F32.U32 R0, R17 ;  /* 0x0000001100007245 */ /* 0x003fde0000201000 */
[----:B01----:R-:W-:-:S15]  /*07d0*/  FMUL.FTZ R0, R0, 2.3283064365386962891e-10 ;  /* 0x2f80000000007820 */ /* 0x003fde0000410000 */
[----:B01----:R-:W-:-:S15]  /*07e0*/  MOV R5, 0x1 ;  /* 0x0000000100057802 */ /* 0x003fde0000000f00 */
[----:B01----:R-:W-:-:S15]  /*07f0*/  MOV R4, R2 ;  /* 0x0000000200047202 */ /* 0x003fde0000000f00 */
[----:B01----:R-:W-:-:S15]  /*0800*/  MOV R5, R5 ;  /* 0x0000000500057202 */ /* 0x003fde0000000f00 */
[----:B01----:R-:W-:-:S15]  /*0810*/  MOV R2, R0 ;  /* 0x0000000000027202 */ /* 0x003fde0000000f00 */
[----:B01----:R-:W-:-:S15]  /*0820*/  MOV R20, 32@lo((_Z7sobol2Di + .L_x_74@srel)) ;  /* 0x0000000000147802 */ /* 0x003fde0000000f00 */
[----:B01----:R-:W-:-:S15]  /*0830*/  MOV R21, 32@hi((_Z7sobol2Di + .L_x_74@srel)) ;  /* 0x0000000000157802 */ /* 0x003fde0000000f00 */
[----:B01----:R-:W-:-:S15]  /*0840*/  CALL.ABS.NOINC `(_ZN2FW10VectorBaseIfLi2ENS_5Vec2fEEixEi) ;  /* 0x0000000000007943 */ /* 0x003fde0003c00000 */
.L_x_74:
[----:B01----:R-:W-:-:S15]  /*0850*/  MOV R4, R4 ;  /* 0x0000000400047202 */ /* 0x003fde0000000f00 */
[----:B01----:R-:W-:-:S15]  /*0860*/  MOV R4, R4 ;  /* 0x0000000400047202 */ /* 0x003fde0000000f00 */
[----:B01----:R1:W-:-:S15]  /*0870*/  ST [R4], R2 ;  /* 0x0000000004007385 */ /* 0x0033de0000100802 */
        /* <DEDUP_REMOVED lines=8> */
[----:B01----:R-:W-:-:S15]  /*0900*/  BRA `(.L_x_465) ;  /* 0x0000000000007947 */ /* 0x003fde0003800000 */
.L_x_465:
        /* <DEDUP_REMOVED lines=11> */
.L_x_466:
        /* <DEDUP_REMOVED lines=12> */
.L_x_684:


//--------------------- .text.rayGenPrimaryKernel --------------------------
	.section	.text.rayGenPrimaryKernel,"ax",@progbits
	.sectioninfo	@"SHI_REGISTERS=29"
	.align	128
        .global         rayGenPrimaryKernel
        .type           rayGenPrimaryKernel,@function
        .size           rayGenPrimaryKernel,(.L_x_842 - rayGenPrimaryKernel)
        .other          rayGenPrimaryKernel,@"STO_CUDA_ENTRY STV_DEFAULT"
rayGenPrimaryKernel:
.text.rayGenPrimaryKernel:
[----:B01----:R-:W-:-:S15]  /*0000*/  MOV R1, c[0x0][0x28] ;  /* 0x00000a0000017a02 */ /* 0x003fde0000000f00 */
[----:B01----:R-:W-:-:S15]  /*0010*/  IADD3 R1, R1, -0x50, RZ ;  /* 0xffffffb001017810 */ /* 0x003fde0007ffe0ff */
[----:B01----:R1:W0:-:S15]  /*0020*/  S2R R0, SR_LMEMHIOFF ;  /* 0x0000000000007919 */ /* 0x00321e0000003700 */
[----:B01----:R-:W-:-:S15]  /*0030*/  ISETP.GE.U32.AND P0, PT, R1, R0, PT ;  /* 0x000000000100720c */ /* 0x003fde0003f06070 */
[----:B01----:R-:W-:-:S15]  /*0040*/  @P0 BRA `(.L_x_467) ;  /* 0x0000001000000947 */ /* 0x003fde0003800000 */
[----:B01----:R-:W-:-:S15]  /*0050*/  BPT.TRAP 0x1 ;  /* 0x000000040000795c */ /* 0x003fde0000300000 */
.L_x_467:
[----:B01----:R-:W-:-:S15]  /*0060*/  IADD3 R0, R1, RZ, RZ ;  /* 0x000000ff01007210 */ /* 0x003fde0007ffe0ff */
[----:B01----:R-:W-:-:S15]  /*0070*/  MOV R0, R0 ;  /* 0x0000000000007202 */ /* 0x003fde0000000f00 */
[----:B01----:R-:W-:-:S15]  /*0080*/  IADD3 R0, R0, c[0x0][0x20], RZ ;  /* 0x0000080000007a10 */ /* 0x003fde0007ffe0ff */
[----:B01----:R-:W-:-:S15]  /*0090*/  MOV R24, R0 ;  /* 0x0000000000187202 */ /* 0x003fde0000000f00 */
.L_x_843:
[----:B01----:R-:W-:-:S15]  /*00a0*/  MOV R0, 0x0 ;  /* 0x0000000000007802 */ /* 0x003fde0000000f00 */
[----:B01----:R-:W-:-:S15]  /*00b0*/  MOV R0, R0 ;  /* 0x0000000000007202 */ /* 0x003fde0000000f00 */
[----:B01----:R-:W-:-:S15]  /*00c0*/  MOV R2, 0x50 ;  /* 0x0000005000027802 */ /* 0x003fde0000000f00 */
[----:B01----:R1:W0:-:S15]  /*00d0*/  LDC R2, c[0x0][R2] ;  /* 0x0000000002027b82 */ /* 0x00321e0000000800 */
[----:B01----:R-:W-:-:S15]  /*00e0*/  MOV R2, R2 ;  /* 0x0000000200027202 */ /* 0x003fde0000000f00 */
[----:B01----:R-:W-:-:S15]  /*00f0*/  IADD3 R0, R0, R2, RZ ;  /* 0x0000000200007210 */ /* 0x003fde0007ffe0ff */
[----:B01----:R-:W-:-:S15]  /*0100*/  MOV R0, R0 ;  /* 0x0000000000007202 */ /* 0x003fde0000000f00 */
[----:B01----:R-:W-:-:S15]  /*0110*/  IADD3 R2, R24, 0x18, RZ ;  /* 0x0000001818027810 */ /* 0x003fde0007ffe0ff */
[----:B01----:R-:W-:-:S15]  /*0120*/  MOV R2, R2 ;  /* 0x0000000200027202 */ /* 0x003fde0000000f00 */
[----:B01----:R1:W-:-:S15]  /*0130*/  ST [R2], R0 ;  /* 0x0000000002007385 */ /* 0x0033de0000100800 */
[----:B01----:R1:W0:-:S15]  /*0140*/  S2R R0, SR_TID.X ;  /* 0x0000000000007919 */ /* 0x00321e0000002100 */
[----:B01----:R-:W-:-:S15]  /*0150*/  MOV R0, R0 ;  /* 0x0000000000007202 */ /* 0x003fde0000000f00 */
[----:B01----:R-:W-:-:S15]  /*0160*/  MOV R2, c[0x0][0x0] ;  /* 0x0000000000027a02 */ /* 0x003fde0000000f00 */
[----:B01----:R1:W0:-:S15]  /*0170*/  S2R R3, SR_TID.Y ;  /* 0x0000000000037919 */ /* 0x00321e0000002200 */
[----:B01----:R-:W-:-:S15]  /*0180*/  MOV R3, R3 ;  /* 0x0000000300037202 */ /* 0x003fde0000000f00 */
[----:B01----:R-:W-:-:S15]  /*0190*/  MOV R4, c[0x0][0x4] ;  /* 0x0000010000047a02 */ /* 0x003fde0000000f00 */
[----:B01----:R1:W0:-:S15]  /*01a0*/  S2R R5, SR_CTAID.X ;  /* 0x0000000000057919 */ /* 0x00321e0000002500 */
[----:B01----:R-:W-:-:S15]  /*01b0*/  MOV R5, R5 ;  /* 0x0000000500057202 */ /* 0x003fde0000000f00 */
[----:B01----:R-:W-:-:S15]  /*01c0*/  MOV R6, c[0x0][0xc] ;  /* 0x0000030000067a02 */ /* 0x003fde0000000f00 */
[----:B01----:R1:W0:-:S15]  /*01d0*/  S2R R7, SR_CTAID.Y ;  /* 0x0000000000077919 */ /* 0x00321e0000002600 */
[----:B01----:R-:W-:-:S15]  /*01e0*/  MOV R7, R7 ;  /* 0x0000000700077202 */ /* 0x003fde0000000f00 */
[----:B01----:R-:W-:-:S15]  /*01f0*/  IMAD R6, R6, R7, RZ ;  /* 0x0000000706067224 */ /* 0x003fde00078e02ff */
[----:B01----:R-:W-:-:S15]  /*0200*/  IADD3 R5, R5, R6, RZ ;  /* 0x0000000605057210 */ /* 0x003fde0007ffe0ff */
[----:B01----:R-:W-:-:S15]  /*0210*/  IMAD R4, R4, R5, RZ ;  /* 0x0000000504047224 */ /* 0x003fde00078e02ff */
[----:B01----:R-:W-:-:S15]  /*0220*/  IADD3 R3, R3, R4, RZ ;  /* 0x0000000403037210 */ /* 0x003fde0007ffe0ff */
[----:B01----:R-:W-:-:S15]  /*0230*/  IMAD R2, R2, R3, RZ ;  /* 0x0000000302027224 */ /* 0x003fde00078e02ff */
[----:B01----:R-:W-:-:S15]  /*0240*/  IADD3 R0, R0, R2, RZ ;  /* 0x0000000200007210 */ /* 0x003fde0007ffe0ff */
[----:B01----:R-:W-:-:S15]  /*0250*/  MOV R19, R0 ;  /* 0x0000000000137202 */ /* 0x003fde0000000f00 */
        /* <DEDUP_REMOVED lines=12> */
[----:B01----:R-:W-:-:S15]  /*0320*/  IMAD R0, R0, R2, RZ ;  /* 0x0000000200007224 */ /* 0x003fde00078e02ff */
[----:B01----:R-:W-:-:S15]  /*0330*/  ISETP.GE.AND P0, PT, R19, R0, PT ;  /* 0x000000001300720c */ /* 0x003fde0003f06270 */
[----:B01----:R-:W-:-:S15]  /*0340*/  PLOP3.LUT P0, PT, P0, PT, PT, 0x8, 0x0 ;  /* 0x000000000000781c */ /* 0x003fde000070e170 */
[----:B01----:R-:W-:-:S15]  /*0350*/  @P0 BRA `(.L_x_468) ;  /* 0x0000002000000947 */ /* 0x003fde0003800000 */
[----:B01----:R-:W-:-:S15]  /*0360*/  BRA `(.L_x_469) ;  /* 0x0000000000007947 */ /* 0x003fde0003800000 */
.L_x_469:
[----:B01----:R-:W-:-:S15]  /*0370*/  BRA `(.L_x_470) ;  /* 0x0000166000007947 */ /* 0x003fde0003800000 */
.L_x_468:
[----:B01----:R-:W-:-:S15]  /*0380*/  IADD3 R0, R24, 0x18, RZ ;  /* 0x0000001818007810 */ /* 0x003fde0007ffe0ff */
[----:B01----:R-:W-:-:S15]  /*0390*/  MOV R0, R0 ;  /* 0x0000000000007202 */ /* 0x003fde0000000f00 */
[----:B01----:R1:W0:-:S15]  /*03a0*/  LD R0, [R0] ;  /* 0x0000000000007980 */ /* 0x00321e0000100800 */
[----:B01----:R-:W-:-:S15]  /*03b0*/  IADD3 R0, R0, 0x64, RZ ;  /* 0x0000006400007810 */ /* 0x003fde0007ffe0ff */
[----:B01----:R-:W-:-:S15]  /*03c0*/  MOV R0, R0 ;  /* 0x0000000000007202 */ /* 0x003fde0000000f00 */
[----:B01----:R1:W0:-:S15]  /*03d0*/  LD R0, [R0] ;  /* 0x0000000000007980 */ /* 0x00321e0000100800 */
[----:B01----:R-:W-:-:S15]  /*03e0*/  SHF.L.U32 R2, R19, 0x2, RZ ;  /* 0x0000000213027819 */ /* 0x003fde00000006ff */
[----:B01----:R-:W-:-:S15]  /*03f0*/  IADD3 R0, R0, R2, RZ ;  /* 0x0000000200007210 */ /* 0x003fde0007ffe0ff */
[----:B01----:R-:W-:-:S15]  /*0400*/  MOV R0, R0 ;  /* 0x0000000000007202 */ /* 0x003fde0000000f00 */
[----:B01----:R1:W0:-:S15]  /*0410*/  LD R0, [R0] ;  /* 0x0000000000007980 */ /* 0x00321e0000100800 */
[----:B01----:R-:W-:-:S15]  /*0420*/  MOV R0, R0 ;  /* 0x0000000000007202 */ /* 0x003fde0000000f00 */
[----:B01----:R-:W-:-:S15]  /*0430*/  MOV R22, R0 ;  /* 0x0000000000167202 */ /* 0x003fde0000000f00 */
[----:B01----:R-:W-:-:S15]  /*0440*/  MOV R23, R22 ;  /* 0x0000001600177202 */ /* 0x003fde0000000f00 */
[----:B01----:R-:W-:-:S15]  /*0450*/  MOV R23, R23 ;  /* 0x0000001700177202 */ /* 0x003fde0000000f00 */
[----:B01----:R-:W-:-:S15]  /*0460*/  IADD3 R2, R24, 0x20, RZ ;  /* 0x0000002018027810 */ /* 0x003fde0007ffe0ff */
[----:B01----:R-:W-:-:S15]  /*0470*/  MOV R4, R2 ;  /* 0x0000000200047202 */ /* 0x003fde0000000f00 */
[----:B01----:R-:W-:-:S15]  /*0480*/  MOV R2, R2 ;  /* 0x0000000200027202 */ /* 0x003fde0000000f00 */
[----:B01----:R-:W-:-:S15]  /*0490*/  MOV R20, 32@lo((rayGenPrimaryKernel + .L_x_75@srel)) ;  /* 0x0000000000147802 */ /* 0x003fde0000000f00 */
[----:B01----:R-:W-:-:S15]  /*04a0*/  MOV R21, 32@hi((rayGenPrimaryKernel + .L_x_75@srel)) ;  /* 0x0000000000157802 */ /* 0x003fde0000000f00 */
[----:B01----:R-:W-:-:S15]  /*04b0*/  CALL.ABS.NOINC `(_ZN2FW5Vec4fC1Ev) ;  /* 0x0000000000007943 */ /* 0x003fde0003c00000 */
.L_x_75:
[----:B01----:R-:W-:-:S15]  /*04c0*/  IADD3 R0, R24, 0x18, RZ ;  /* 0x0000001818007810 */ /* 0x003fde0007ffe0ff */
[----:B01----:R-:W-:-:S15]  /*04d0*/  MOV R0, R0 ;  /* 0x0000000000007202 */ /* 0x003fde0000000f00 */
[----:B01----:R1:W0:-:S15]  /*04e0*/  LD R0, [R0] ;  /* 0x0000000000007980 */ /* 0x00321e0000100800 */
[----:B01----:R-:W-:-:S15]  /*04f0*/  IADD3 R0, R0, 0x4c, RZ ;  /* 0x0000004c00007810 */ /* 0x003fde0007ffe0ff */
[----:B01----:R-:W-:-:S15]  /*0500*/  MOV R0, R0 ;  /* 0x0000000000007202 */ /* 0x003fde0000000f00 */
[----:B01----:R1:W0:-:S15]  /*0510*/  LD R0, [R0] ;  /* 0x0000000000007980 */ /* 0x00321e0000100800 */
        /* <DEDUP_REMOVED lines=8> */
[----:B01----:R-:W-:-:S15]  /*05a0*/  IABS R4, R0 ;  /* 0x0000000000047213 */ /* 0x003fde0000000000 */
[----:B01----:R-:W-:-:S15]  /*05b0*/  MOV R4, R4 ;  /* 0x0000000400047202 */ /* 0x003fde0000000f00 */
[----:B01----:R-:W-:-:S15]  /*05c0*/  MOV R4, R4 ;  /* 0x0000000400047202 */ /* 0x003fde0000000f00 */
[----:B01----:R1:W0:-:S15]  /*05d0*/  I2F.U32.RP R5, R4 ;  /* 0x0000000400057306 */ /* 0x00321e0000209000 */
[----:B01----:R1:W0:-:S15]  /*05e0*/  MUFU.RCP R5, R5 ;  /* 0x0000000500057308 */ /* 0x00321e0000001000 */
[----:B01----:R-:W-:-:S15]  /*05f0*/  MOV R5, R5 ;  /* 0x0000000500057202 */ /* 0x003fde0000000f00 */
[----:B01----:R-:W-:-:S15]  /*0600*/  IADD3 R5, R5, 0xffffffe, RZ ;  /* 0x0ffffffe05057810 */ /* 0x003fde0007ffe0ff */
[----:B01----:R-:W-:-:S15]  /*0610*/  MOV R5, R5 ;  /* 0x0000000500057202 */ /* 0x003fde0000000f00 */
[----:B01----:R1:W0:-:S15]  /*0620*/  F2I.FTZ.U32.TRUNC.NTZ R5, R5 ;  /* 0x0000000500057305 */ /* 0x00321e000021f000 */
[----:B01----:R-:W-:-:S15]  /*0630*/  IMAD.U32 R6, R4, R5, RZ ;  /* 0x0000000504067224 */ /* 0x003fde00078e00ff */
[----:B01----:R-:W-:-:S15]  /*0640*/  IADD3 R6, RZ, -R6, RZ ;  /* 0x80000006ff067210 */ /* 0x003fde0007ffe0ff */
[----:B01----:R-:W-:-:S15]  /*0650*/  MOV R6, R6 ;  /* 0x0000000600067202 */ /* 0x003fde0000000f00 */
[----:B01----:R-:W-:-:S15]  /*0660*/  MOV R6, R6 ;  /* 0x0000000600067202 */ /* 0x003fde0000000f00 */
[----:B01----:R-:W-:-:S15]  /*0670*/  IMAD.HI.U32 R6, R5, R6, RZ ;  /* 0x0000000605067227 */ /* 0x003fde00078e00ff */
[----:B01----:R-:W-:-:S15]  /*0680*/  IADD3 R6, R5, R6, RZ ;  /* 0x0000000605067210 */ /* 0x003fde0007ffe0ff */
[----:B01----:R-:W-:-:S15]  /*0690*/  IABS R5, R3 ;  /* 0x0000000300057213 */ /* 0x003fde0000000000 */
[----:B01----:R-:W-:-:S15]  /*06a0*/  MOV R5, R5 ;  /* 0x0000000500057202 */ /* 0x003fde0000000f00 */
[----:B01----:R-:W-:-:S15]  /*06b0*/  MOV R5, R5 ;  /* 0x0000000500057202 */ /* 0x003fde0000000f00 */
[----:B01----:R-:W-:-:S15]  /*06c0*/  IMAD.HI.U32 R6, R6, R5, RZ ;  /* 0x0000000506067227 */ /* 0x003fde00078e00ff */
[----:B01----:R-:W-:-:S15]  /*06d0*/  IMAD.U32 R6, R4, R6, RZ ;  /* 0x0000000604067224 */ /* 0x003fde00078e00ff */
[----:B01----:R-:W-:-:S15]  /*06e0*/  IADD3 R6, R5, -R6, RZ ;  /* 0x8000000605067210 */ /* 0x003fde0007ffe0ff */
[----:B01----:R-:W-:-:S15]  /*06f0*/  ISETP.LE.U32.AND P0, PT, R4, R6, PT ;  /* 0x000000060400720c */ /* 0x003fde0003f03070 */
[----:B01----:R-:W-:-:S15]  /*0700*/  IADD3 R5, R6, -R4, RZ ;  /* 0x8000000406057210 */ /* 0x003fde0007ffe0ff */
[----:B01----:R-:W-:-:S15]  /*0710*/  SEL R5, R5, R6, P0 ;  /* 0x0000000605057207 */ /* 0x003fde0000000000 */
[----:B01----:R-:W-:-:S15]  /*0720*/  IADD3 R6, R5, -R4, RZ ;  /* 0x8000000405067210 */ /* 0x003fde0007ffe0ff */
[----:B01----:R-:W-:-:S15]  /*0730*/  ISETP.LE.U32.AND P0, PT, R4, R5, PT ;  /* 0x000000050400720c */ /* 0x003fde0003f03070 */
[----:B01----:R-:W-:-:S15]  /*0740*/  SEL R6, R6, R5, P0 ;  /* 0x0000000506067207 */ /* 0x003fde0000000000 */
[----:B01----:R-:W-:-:S15]  /*0750*/  MOV R4, RZ ;  /* 0x000000ff00047202 */ /* 0x003fde0000000f00 */
[----:B01----:R-:W-:-:S15]  /*0760*/  ISETP.GE.AND P0, PT, R3, R4, PT ;  /* 0x000000040300720c */ /* 0x003fde0003f06270 */
[----:B01----:R-:W-:-:S15]  /*0770*/  MOV R0, R0 ;  /* 0x0000000000007202 */ /* 0x003fde0000000f00 */
[----:B01----:R-:W-:-:S15]  /*0780*/  MOV R6, R6 ;  /* 0x0000000600067202 */ /* 0x003fde0000000f00 */
[----:B01----:R-:W-:-:S15]  /*0790*/  BSSY B0, `(.L_x_471) ;  /* 0x0000006000007945 */ /* 0x003fde0003800000 */
[----:B01----:R-:W-:-:S15]  /*07a0*/  @P0 BRA `(.L_x_472) ;  /* 0x0000004000000947 */ /* 0x003fde0003800000 */
[----:B01----:R-:W-:-:S15]  /*07b0*/  IADD3 R6, RZ, -R6, RZ ;  /* 0x80000006ff067210 */ /* 0x003fde0007ffe0ff */
[----:B01----:R-:W-:-:S15]  /*07c0*/  MOV R6, R6 ;  /* 0x0000000600067202 */ /* 0x003fde0000000f00 */
[----:B01----:R-:W-:-:S15]  /*07d0*/  MOV R6, R6 ;  /* 0x0000000600067202 */ /* 0x003fde0000000f00 */
[----:B01----:R-:W-:-:S15]  /*07e0*/  MOV R6, R6 ;  /* 0x0000000600067202 */ /* 0x003fde0000000f00 */
.L_x_472:
[----:B01----:R-:W-:-:S15]  /*07f0*/  BSYNC B0 ;  /* 0x0000000000007941 */ /* 0x003fde0003800000 */
.L_x_471:
[----:B01----:R-:W-:-:S15]  /*0800*/  MOV R3, RZ ;  /* 0x000000ff00037202 */ /* 0x003fde0000000f00 */
[----:B01----:R-:W-:-:S15]  /*0810*/  ISETP.NE.AND P0, PT, R0, R3, PT ;  /* 0x000000030000720c */ /* 0x003fde0003f05270 */
[----:B01----:R-:W-:-:S15]  /*0820*/  LOP3.LUT R0, RZ, R0, RZ, 0x33, !PT ;  /* 0x00000000ff007212 */ /* 0x003fde00078e33ff */
[----:B01----:R-:W-:-:S15]  /*0830*/  PLOP3.LUT P0, PT, P0, PT, PT, 0x8, 0x0 ;  /* 0x000000000000781c */ /* 0x003fde000070e170 */
[----:B01----:R-:W-:-:S15]  /*0840*/  SEL R0, R0, R6, P0 ;  /* 0x0000000600007207 */ /* 0x003fde0000000000 */
[----:B01----:R-:W-:-:S15]  /*0850*/  MOV R0, R0 ;  /* 0x0000000000007202 */ /* 0x003fde0000000f00 */
[----:B01----:R-:W-:-:S15]  /*0860*/  MOV R3, R0 ;  /* 0x0000000000037202 */ /* 0x003fde0000000f00 */
[----:B01----:R-:W-:-:S15]  /*0870*/  MOV R3, R3 ;  /* 0x0000000300037202 */ /* 0x003fde0000000f00 */
[----:B01----:R-:W-:-:S15]  /*0880*/  I2FP.F32.S32 R3, R3 ;  /* 0x0000000300037245 */ /* 0x003fde0000201400 */
[----:B01----:R-:W-:-:S15]  /*0890*/  FADD.FTZ R3, R3, 0.5 ;  /* 0x3f00000003037421 */ /* 0x003fde0000010000 */
[----:B01----:R-:W-:-:S15]  /*08a0*/  FMUL.FTZ R3, R3, 2 ;  /* 0x4000000003037820 */ /* 0x003fde0000410000 */
[----:B01----:R-:W-:-:S15]  /*08b0*/  IADD3 R4, R24, 0x18, RZ ;  /* 0x0000001818047810 */ /* 0x003fde0007ffe0ff */
[----:B01----:R-:W-:-:S15]  /*08c0*/  MOV R4, R4 ;  /* 0x0000000400047202 */ /* 0x003fde0000000f00 */
[----:B01----:R1:W0:-:S15]  /*08d0*/  LD R4, [R4] ;  /* 0x0000000004047980 */ /* 0x00321e0000100800 */
[----:B01----:R-:W-:-:S15]  /*08e0*/  IADD3 R4, R4, 0x4c, RZ ;  /* 0x0000004c04047810 */ /* 0x003fde0007ffe0ff */
[----:B01----:R-:W-:-:S15]  /*08f0*/  MOV R4, R4 ;  /* 0x0000000400047202 */ /* 0x003fde0000000f00 */
[----:B01----:R1:W0:-:S15]  /*0900*/  LD R4, [R4] ;  /* 0x0000000004047980 */ /* 0x00321e0000100800 */
[----:B01----:R-:W-:-:S15]  /*0910*/  I2FP.F32.S32 R4, R4 ;  /* 0x0000000400047245 */ /* 0x003fde0000201400 */
[----:B01----:R1:W0:-:S15]  /*0920*/  MUFU.RCP R4, R4 ;  /* 0x0000000400047308 */ /* 0x00321e0000001000 */
[----:B01----:R-:W-:-:S15]  /*0930*/  FMUL.FTZ R3, R3, R4 ;  /* 0x0000000403037220 */ /* 0x003fde0000410000 */
[----:B01----:R-:W-:-:S15]  /*0940*/  FADD.FTZ R3, R3, -1 ;  /* 0xbf80000003037421 */ /* 0x003fde0000010000 */
[----:B01----:R-:W-:-:S15]  /*0950*/  MOV R18, 0x3f800000 ;  /* 0x3f80000000127802 */ /* 0x003fde0000000f00 */
[----:B01----:R-:W-:-:S15]  /*0960*/  MOV R4, 0x3f800000 ;  /* 0x3f80000000047802 */ /* 0x003fde0000000f00 */
[----:B01----:R-:W-:-:S15]  /*0970*/  IADD3 R5, R24, 0x20, RZ ;  /* 0x0000002018057810 */ /* 0x003fde0007ffe0ff */
[----:B01----:R-:W-:-:S15]  /*0980*/  MOV R5, R5 ;  /* 0x0000000500057202 */ /* 0x003fde0000000f00 */
[----:B01----:R1:W-:-:S15]  /*0990*/  ST [R5], R3 ;  /* 0x0000000005007385 */ /* 0x0033de0000100803 */
        /* <DEDUP_REMOVED lines=37> */
[----:B01----:R-:W-:-:S15]  /*0bf0*/  IADD3 R9, R7, 0x1, RZ ;  /* 0x0000000107097810 */ /* 0x003fde0007ffe0ff */
[----:B01----:R-:W-:-:S15]  /*0c00*/  IADD3 R8, R6, -R8, RZ ;  /* 0x8000000806087210 */ /* 0x003fde0007ffe0ff */
[----:B01----:R-:W-:-:S15]  /*0c10*/  ISETP.LE.U32.AND P0, PT, R4, R8, PT ;  /* 0x000000080400720c */ /* 0x003fde0003f03070 */
[----:B01----:R-:W-:-:S15]  /*0c20*/  SEL R9, R9, R7, P0 ;  /* 0x0000000709097207 */ /* 0x003fde0000000000 */
[----:B01----:R-:W-:-:S15]  /*0c30*/  IADD3 R6, R9, 0x1, RZ ;  /* 0x0000000109067810 */ /* 0x003fde0007ffe0ff */
[----:B01----:R-:W-:-:S15]  /*0c40*/  IADD3 R7, R8, -R4, RZ ;  /* 0x8000000408077210 */ /* 0x003fde0007ffe0ff */
[----:B01----:R-:W-:-:S15]  /*0c50*/  SEL R7, R7, R8, P0 ;  /* 0x0000000807077207 */ /* 0x003fde0000000000 */
[----:B01----:R-:W-:-:S15]  /*0c60*/  ISETP.GE.U32.AND P0, PT, R7, R4, PT ;  /* 0x000000040700720c */ /* 0x003fde0003f06070 */
[----:B01----:R-:W-:-:S15]  /*0c70*/  SEL R6, R6, R9, P0 ;  /* 0x0000000906067207 */ /* 0x003fde0000000000 */
[----:B01----:R-:W-:-:S15]  /*0c80*/  LOP3.LUT R5, R5, R3, RZ, 0x3c, !PT ;  /* 0x0000000305057212 */ /* 0x003fde00078e3cff */
        /* <DEDUP_REMOVED lines=10> */
.L_x_474:
[----:B01----:R-:W-:-:S15]  /*0d30*/  BSYNC B0 ;  /* 0x0000000000007941 */ /* 0x003fde0003800000 */
.L_x_473:
        /* <DEDUP_REMOVED lines=21> */
[----:B01----:R-:W-:-:S15]  /*0e90*/  IADD3 R5, R24, 0x24, RZ ;  /* 0x0000002418057810 */ /* 0x003fde0007ffe0ff */
[----:B01----:R-:W-:-:S15]  /*0ea0*/  MOV R5, R5 ;  /* 0x0000000500057202 */ /* 0x003fde0000000f00 */
[----:B01----:R1:W-:-:S15]  /*0eb0*/  ST [R5], R4 ;  /* 0x0000000005007385 */ /* 0x0033de0000100804 */
[----:B01----:R-:W-:-:S15]  /*0ec0*/  MOV R17, RZ ;  /* 0x000000ff00117202 */ /* 0x003fde0000000f00 */
[----:B01----:R-:W-:-:S15]  /*0ed0*/  MOV R5, RZ ;  /* 0x000000ff00057202 */ /* 0x003fde0000000f00 */
[----:B01----:R-:W-:-:S15]  /*0ee0*/  IADD3 R4, R24, 0x28, RZ ;  /* 0x0000002818047810 */ /* 0x003fde0007ffe0ff */
[----:B01----:R-:W-:-:S15]  /*0ef0*/  MOV R4, R4 ;  /* 0x0000000400047202 */ /* 0x003fde0000000f00 */
[----:B01----:R1:W-:-:S15]  /*0f00*/  ST [R4], R5 ;  /* 0x0000000004007385 */ /* 0x0033de0000100805 */
        /* <DEDUP_REMOVED lines=8> */
[----:B01----:R-:W-:-:S15]  /*0f90*/  MOV R5, R2 ;  /* 0x0000000200057202 */ /* 0x003fde0000000f00 */
[----:B01----:R-:W-:-:S15]  /*0fa0*/  MOV R6, R3 ;  /* 0x0000000300067202 */ /* 0x003fde0000000f00 */
[----:B01----:R-:W-:-:S15]  /*0fb0*/  MOV R17, R17 ;  /* 0x0000001100117202 */ /* 0x003fde0000000f00 */
[----:B01----:R-:W-:-:S15]  /*0fc0*/  MOV R20, 32@lo((rayGenPrimaryKernel + .L_x_76@srel)) ;  /* 0x0000000000147802 */ /* 0x003fde0000000f00 */
[----:B01----:R-:W-:-:S15]  /*0fd0*/  MOV R21, 32@hi((rayGenPrimaryKernel + .L_x_76@srel)) ;  /* 0x0000000000157802 */ /* 0x003fde0000000f00 */
[----:B01----:R-:W-:-:S15]  /*0fe0*/  CALL.ABS.NOINC `(_ZNK2FW10MatrixBaseIfLi4ENS_5Mat4fEEmlINS_5Vec4fEEET_RKNS_10VectorBaseIfLi4ES5_EE) ;  /* 0x0000000000007943 */ /* 0x003fde0003c00000 */
.L_x_76:
        /* <DEDUP_REMOVED lines=22> */
[----:B01----:R-:W-:-:S15]  /*1150*/  MOV R2, R2 ;  /* 0x0000000200027202 */ /* 0x003fde0000000f00 */
[----:B01----:R-:W-:-:S15]  /*1160*/  MOV R20, 32@lo((rayGenPrimaryKernel + .L_x_77@srel)) ;  /* 0x0000000000147802 */ /* 0x003fde0000000f00 */
[----:B01----:R-:W-:-:S15]  /*1170*/  MOV R21, 32@hi((rayGenPrimaryKernel + .L_x_77@srel)) ;  /* 0x0000000000157802 */ /* 0x003fde0000000f00 */
[----:B01----:R-:W-:-:S15]  /*1180*/  CALL.ABS.NOINC `(_ZNK2FW5Vec4f6getXYZEv) ;  /* 0x0000000000007943 */ /* 0x003fde0003c00000 */
.L_x_77:
        /* <DEDUP_REMOVED lines=12> */
[----:B01----:R-:W-:-:S15]  /*1250*/  IADD3 R2, R2, 0xc, RZ ;  /* 0x0000000c02027810 */ /* 0x003fde0007ffe0ff */
[----:B01----:R-:W-:-:S15]  /*1260*/  IADD3 R4, R24, RZ, RZ ;  /* 0x000000ff18047210 */ /* 0x003fde0007ffe0ff */
[----:B01----:R-:W-:-:S15]  /*1270*/  MOV R4, R4 ;  /* 0x0000000400047202 */ /* 0x003fde0000000f00 */
[----:B01----:R-:W-:-:S15]  /*1280*/  MOV R5, R2 ;  /* 0x0000000200057202 */ /* 0x003fde0000000f00 */
[----:B01----:R-:W-:-:S15]  /*1290*/  MOV R20, 32@lo((rayGenPrimaryKernel + .L_x_78@srel)) ;  /* 0x0000000000147802 */ /* 0x003fde0000000f00 */
[----:B01----:R-:W-:-:S15]  /*12a0*/  MOV R21, 32@hi((rayGenPrimaryKernel + .L_x_78@srel)) ;  /* 0x0000000000157802 */ /* 0x003fde0000000f00 */
[----:B01----:R-:W-:-:S15]  /*12b0*/  CALL.ABS.NOINC `(_ZNK2FW10VectorBaseIfLi3ENS_5Vec3fEEdvERKf) ;  /* 0x0000000000007943 */ /* 0x003fde0003c00000 */
.L_x_78:
        /* <DEDUP_REMOVED lines=58> */
[----:B01----:R-:W-:-:S15]  /*1660*/  MOV R0, R16 ;  /* 0x0000001000007202 */ /* 0x003fde0000000f00 */
[----:B01----:R1:W-:-:S15]  /*1670*/  ST [R0], R2 ;  /* 0x0000000000007385 */ /* 0x0033de0000100802 */
[----:B01----:R-:W-:-:S15]  /*1680*/  IADD3 R2, R16, 0x10, RZ ;  /* 0x0000001010027810 */ /* 0x003fde0007ffe0ff */
[----:B01----:R-:W-:-:S15]  /*1690*/  IADD3 R0, R24, 0x18, RZ ;  /* 0x0000001818007810 */ /* 0x003fde0007ffe0ff */
[----:B01----:R-:W-:-:S15]  /*16a0*/  MOV R0, R0 ;  /* 0x0000000000007202 */ /* 0x003fde0000000f00 */
[----:B01----:R1:W0:-:S15]  /*16b0*/  LD R5, [R0] ;  /* 0x0000000000057980 */ /* 0x00321e0000100800 */
[----:B01----:R-:W-:-:S15]  /*16c0*/  IADD3 R4, R24, 0x40, RZ ;  /* 0x0000004018047810 */ /* 0x003fde0007ffe0ff */
[----:B01----:R-:W-:-:S15]  /*16d0*/  MOV R4, R4 ;  /* 0x0000000400047202 */ /* 0x003fde0000000f00 */
[----:B01----:R-:W-:-:S15]  /*16e0*/  MOV R5, R5 ;  /* 0x0000000500057202 */ /* 0x003fde0000000f00 */
[----:B01----:R-:W-:-:S15]  /*16f0*/  MOV R2, R2 ;  /* 0x0000000200027202 */ /* 0x003fde0000000f00 */
[----:B01----:R-:W-:-:S15]  /*1700*/  MOV R20, 32@lo((rayGenPrimaryKernel + .L_x_79@srel)) ;  /* 0x0000000000147802 */ /* 0x003fde0000000f00 */
[----:B01----:R-:W-:-:S15]  /*1710*/  MOV R21, 32@hi((rayGenPrimaryKernel + .L_x_79@srel)) ;  /* 0x0000000000157802 */ /* 0x003fde0000000f00 */
[----:B01----:R-:W-:-:S15]  /*1720*/  CALL.ABS.NOINC `(_ZNK2FW10VectorBaseIfLi3ENS_5Vec3fEEmiIS1_EES1_RKNS0_IfLi3ET_EE) ;  /* 0x0000000000007943 */ /* 0x003fde0003c00000 */
.L_x_79:
        /* <DEDUP_REMOVED lines=17> */
[----:B01----:R-:W-:-:S15]  /*1840*/  CALL.ABS.NOINC `(_ZN2FW9normalizeIfLi3ENS_5Vec3fEEET1_RKNS_10VectorBaseIT_XT0_ES2_EES4_) ;  /* 0x0000000000007943 */ /* 0x003fde0003c00000 */
.L_x_80:
        /* <DEDUP_REMOVED lines=24> */
[----:B01----:R-:W-:-:S15]  /*19d0*/  BRA `(.L_x_470) ;  /* 0x0000000000007947 */ /* 0x003fde0003800000 */
.L_x_470:
[----:B------:R-:W-:Y:S06]  /*19e0*/  MEMBAR.SC.VC ;  /* 0x0000000000007992 */ /* 0x000fec0000005000 */
[----:B01----:R-:W-:-:S00]  /*19f0*/  ERRBAR ;  /* 0x00000000000079ab */ /* 0x003fc00000000000 */
[----:B01----:R-:W-:-:S15]  /*1a00*/  EXIT ;  /* 0x000000000000794d */ /* 0x003fde0003800000 */
.L_x_844:
[----:B01----:R-:W-:-:S15]  /*1a10*/  NOP ;  /* 0x0000000000007918 */ /* 0x003fde0000000000 */
.L_x_475:
        /* <DEDUP_REMOVED lines=14> */
.L_x_842:


//--------------------- .text.rayGenAOKernel      --------------------------
	.section	.text.rayGenAOKernel,"ax",@progbits
	.sectioninfo	@"SHI_REGISTERS=41"
	.align	128
        .global         rayGenAOKernel
        .type           rayGenAOKernel,@function
        .size           rayGenAOKernel,(.L_x_738 - rayGenAOKernel)
        .other          rayGenAOKernel,@"STO_CUDA_ENTRY STV_DEFAULT"
rayGenAOKernel:
.text.rayGenAOKernel:
[----:B01----:R-:W-:-:S15]  /*0000*/  MOV R1, c[0x0][0x28] ;  /* 0x00000a0000017a02 */ /* 0x003fde0000000f00 */
[----:B01----:R-:W-:-:S15]  /*0010*/  IADD3 R1, R1, -0x118, RZ ;  /* 0xfffffee801017810 */ /* 0x003fde0007ffe0ff */
[----:B01----:R1:W0:-:S15]  /*0020*/  S2R R0, SR_LMEMHIOFF ;  /* 0x0000000000007919 */ /* 0x00321e0000003700 */
[----:B01----:R-:W-:-:S15]  /*0030*/  ISETP.GE.U32.AND P0, PT, R1, R0, PT ;  /* 0x000000000100720c */ /* 0x003fde0003f06070 */
[----:B01----:R-:W-:-:S15]  /*0040*/  @P0 BRA `(.L_x_476) ;  /* 0x0000001000000947 */ /* 0x003fde0003800000 */
[----:B01----:R-:W-:-:S15]  /*0050*/  BPT.TRAP 0x1 ;  /* 0x000000040000795c */ /* 0x003fde0000300000 */
.L_x_476:
[----:B01----:R-:W-:-:S15]  /*0060*/  IADD3 R0, R1, RZ, RZ ;  /* 0x000000ff01007210 */ /* 0x003fde0007ffe0ff */
[----:B01----:R-:W-:-:S15]  /*0070*/  MOV R0, R0 ;  /* 0x0000000000007202 */ /* 0x003fde0000000f00 */
[----:B01----:R-:W-:-:S15]  /*0080*/  IADD3 R0, R0, c[0x0][0x20], RZ ;  /* 0x0000080000007a10 */ /* 0x003fde0007ffe0ff */
[----:B01----:R-:W-:-:S15]  /*0090*/  MOV R38, R0 ;  /* 0x0000000000267202 */ /* 0x003fde0000000f00 */
.L_x_854:
        /* <DEDUP_REMOVED lines=34> */
[----:B01----:R-:W-:-:S15]  /*02c0*/  ISETP.GE.AND P0, PT, R23, R0, PT ;  /* 0x000000001700720c */ /* 0x003fde0003f06270 */
[----:B01----:R-:W-:-:S15]  /*02d0*/  PLOP3.LUT P0, PT, P0, PT, PT, 0x8, 0x0 ;  /* 0x000000000000781c */ /* 0x003fde000070e170 */
[----:B01----:R-:W-:-:S15]  /*02e0*/  BSSY B8, `(.L_x_477) ;  /* 0x0000414000087945 */ /* 0x003fde0003800000 */
[----:B01----:R-:W-:-:S15]  /*02f0*/  @P0 BRA `(.L_x_478) ;  /* 0x0000002000000947 */ /* 0x003fde0003800000 */
[----:B01----:R-:W-:-:S15]  /*0300*/  BRA `(.L_x_479) ;  /* 0x0000000000007947 */ /* 0x003fde0003800000 */
.L_x_479:
[----:B01----:R-:W-:-:S15]  /*0310*/  BRA `(.L_x_480) ;  /* 0x0000410000007947 */ /* 0x003fde0003800000 */
.L_x_478:
[----:B01----:R-:W-:-:S15]  /*0320*/  IADD3 R0, R38, 0x50, RZ ;  /* 0x0000005026007810 */ /* 0x003fde0007ffe0ff */
[----:B01----:R-:W-:-:S15]  /*0330*/  MOV R0, R0 ;  /* 0x0000000000007202 */ /* 0x003fde0000000f00 */
[----:B01----:R1:W0:-:S15]  /*0340*/  LD R0, [R0] ;  /* 0x0000000000007980 */ /* 0x00321e0000100800 */
[----:B01----:R-:W-:-:S15]  /*0350*/  MOV R0, R0 ;  /* 0x0000000000007202 */ /* 0x003fde0000000f00 */
[----:B01----:R1:W0:-:S15]  /*0360*/  LD R0, [R0] ;  /* 0x0000000000007980 */ /* 0x00321e0000100800 */
        /* <DEDUP_REMOVED lines=26> */
[----:B01----:R-:W-:-:S15]  /*0510*/  IMAD R0, R23, R0, RZ ;  /* 0x0000000017007224 */ /* 0x003fde00078e02ff */
        /* <DEDUP_REMOVED lines=34> */
[----:B01----:R-:W-:-:S15]  /*0740*/  MOV R29, R0 ;  /* 0x00000000001d7202 */ /* 0x003fde0000000f00 */
[----:B01----:R-:W-:-:S15]  /*0750*/  MOV R0, 0x38d1b717 ;  /* 0x38d1b71700007802 */ /* 0x003fde0000000f00 */
[----:B01----:R-:W-:-:S15]  /*0760*/  MOV R0, R0 ;  /* 0x0000000000007202 */ /* 0x003fde0000000f00 */
[----:B01----:R-:W-:-:S15]  /*0770*/  MOV R30, R0 ;  /* 0x00000000001e7202 */ /* 0x003fde0000000f00 */
[----:B01----:R-:W-:-:S15]  /*0780*/  IADD3 R17, R16, 0x10, RZ ;  /* 0x0000001010117810 */ /* 0x003fde0007ffe0ff */
[----:B01----:R-:W-:-:S15]  /*0790*/  IADD3 R0, R18, 0x4, RZ ;  /* 0x0000000412007810 */ /* 0x003fde0007ffe0ff */
[----:B01----:R-:W-:-:S15]  /*07a0*/  MOV R0, R0 ;  /* 0x0000000000007202 */ /* 0x003fde0000000f00 */
[----:B01----:R1:W0:-:S15]  /*07b0*/  LD R0, [R0] ;  /* 0x0000000000007980 */ /* 0x00321e0000100800 */
[----:B01----:R-:W-:-:S15]  /*07c0*/  FADD.FTZ R4, R0, -R30 ;  /* 0x8000001e00047221 */ /* 0x003fde0000010000 */
[----:B01----:R-:W-:-:S15]  /*07d0*/  MOV R2, RZ ;  /* 0x000000ff00027202 */ /* 0x003fde0000000f00 */
[----:B01----:R-:W-:-:S15]  /*07e0*/  MOV R4, R4 ;  /* 0x0000000400047202 */ /* 0x003fde0000000f00 */
[----:B01----:R-:W-:-:S15]  /*07f0*/  MOV R5, R2 ;  /* 0x0000000200057202 */ /* 0x003fde0000000f00 */
[----:B01----:R-:W-:-:S15]  /*0800*/  MOV R17, R17 ;  /* 0x0000001100117202 */ /* 0x003fde0000000f00 */
[----:B01----:R-:W-:-:S15]  /*0810*/  MOV R2, R2 ;  /* 0x0000000200027202 */ /* 0x003fde0000000f00 */
[----:B01----:R-:W-:-:S15]  /*0820*/  MOV R20, 32@lo((rayGenAOKernel + .L_x_81@srel)) ;  /* 0x0000000000147802 */ /* 0x003fde0000000f00 */
[----:B01----:R-:W-:-:S15]  /*0830*/  MOV R21, 32@hi((rayGenAOKernel + .L_x_81@srel)) ;  /* 0x0000000000157802 */ /* 0x003fde0000000f00 */
[----:B01----:R-:W-:-:S15]  /*0840*/  CALL.ABS.NOINC `(fmaxf) ;  /* 0x0000000000007943 */ /* 0x003fde0003c00000 */
.L_x_81:
[----:B01----:R-:W-:-:S15]  /*0850*/  MOV R4, R4 ;  /* 0x0000000400047202 */ /* 0x003fde0000000f00 */
[----:B01----:R-:W-:-:S15]  /*0860*/  IADD3 R0, R38, 0xc, RZ ;  /* 0x0000000c26007810 */ /* 0x003fde0007ffe0ff */
[----:B01----:R-:W-:-:S15]  /*0870*/  MOV R0, R0 ;  /* 0x0000000000007202 */ /* 0x003fde0000000f00 */
[----:B01----:R1:W-:-:S15]  /*0880*/  ST [R0], R4 ;  /* 0x0000000000007385 */ /* 0x0033de0000100804 */
[----:B01----:R-:W-:-:S15]  /*0890*/  IADD3 R5, R38, 0xc, RZ ;  /* 0x0000000c26057810 */ /* 0x003fde0007ffe0ff */
[----:B01----:R-:W-:-:S15]  /*08a0*/  MOV R4, R17 ;  /* 0x0000001100047202 */ /* 0x003fde0000000f00 */
[----:B01----:R-:W-:-:S15]  /*08b0*/  MOV R5, R5 ;  /* 0x0000000500057202 */ /* 0x003fde0000000f00 */
[----:B01----:R-:W-:-:S15]  /*08c0*/  MOV R20, 32@lo((rayGenAOKernel + .L_x_82@srel)) ;  /* 0x0000000000147802 */ /* 0x003fde0000000f00 */
[----:B01----:R-:W-:-:S15]  /*08d0*/  MOV R21, 32@hi((rayGenAOKernel + .L_x_82@srel)) ;  /* 0x0000000000157802 */ /* 0x003fde0000000f00 */
[----:B01----:R-:W-:-:S15]  /*08e0*/  CALL.ABS.NOINC `(_ZNK2FW10VectorBaseIfLi3ENS_5Vec3fEEmlERKf) ;  /* 0x0000000000007943 */ /* 0x003fde0003c00000 */
.L_x_82:
        /* <DEDUP_REMOVED lines=15> */
[----:B01----:R-:W-:-:S15]  /*09e0*/  MOV R20, 32@lo((rayGenAOKernel + .L_x_83@srel)) ;  /* 0x0000000000147802 */ /* 0x003fde0000000f00 */
[----:B01----:R-:W-:-:S15]  /*09f0*/  MOV R21, 32@hi((rayGenAOKernel + .L_x_83@srel)) ;  /* 0x0000000000157802 */ /* 0x003fde0000000f00 */
[----:B01----:R-:W-:-:S15]  /*0a00*/  CALL.ABS.NOINC `(_ZNK2FW10VectorBaseIfLi3ENS_5Vec3fEEplIS1_EES1_RKNS0_IfLi3ET_EE) ;  /* 0x0000000000007943 */ /* 0x003fde0003c00000 */
.L_x_83:
        /* <DEDUP_REMOVED lines=12> */
[----:B01----:R-:W-:-:S15]  /*0ad0*/  MOV R18, R18 ;  /* 0x0000001200127202 */ /* 0x003fde0000000f00 */
[----:B01----:R1:W0:-:S15]  /*0ae0*/  LD R18, [R18] ;  /* 0x0000000012127980 */ /* 0x00321e0000100800 */
[----:B01----:R-:W-:-:S15]  /*0af0*/  MOV R18, R18 ;  /* 0x0000001200127202 */ /* 0x003fde0000000f00 */
[----:B01----:R-:W-:-:S15]  /*0b00*/  MOV R31, R18 ;  /* 0x00000012001f7202 */ /* 0x003fde0000000f00 */
[----:B01----:R-:W-:-:S15]  /*0b10*/  MOV R5, 0x3f800000 ;  /* 0x3f80000000057802 */ /* 0x003fde0000000f00 */
[----:B01----:R-:W-:-:S15]  /*0b20*/  IADD3 R4, R38, 0x60, RZ ;  /* 0x0000006026047810 */ /* 0x003fde0007ffe0ff */
[----:B01----:R-:W-:-:S15]  /*0b30*/  MOV R4, R4 ;  /* 0x0000000400047202 */ /* 0x003fde0000000f00 */
[----:B01----:R-:W-:-:S15]  /*0b40*/  MOV R5, R5 ;  /* 0x0000000500057202 */ /* 0x003fde0000000f00 */
[----:B01----:R-:W-:-:S15]  /*0b50*/  MOV R6, R2 ;  /* 0x0000000200067202 */ /* 0x003fde0000000f00 */
[----:B01----:R-:W-:-:S15]  /*0b60*/  MOV R7, R2 ;  /* 0x0000000200077202 */ /* 0x003fde0000000f00 */
[----:B01----:R-:W-:-:S15]  /*0b70*/  MOV R20, 32@lo((rayGenAOKernel + .L_x_84@srel)) ;  /* 0x0000000000147802 */ /* 0x003fde0000000f00 */
[----:B01----:R-:W-:-:S15]  /*0b80*/  MOV R21, 32@hi((rayGenAOKernel + .L_x_84@srel)) ;  /* 0x0000000000157802 */ /* 0x003fde0000000f00 */
[----:B01----:R-:W-:-:S15]  /*0b90*/  CALL.ABS.NOINC `(_ZN2FW5Vec3fC1Efff) ;  /* 0x0000000000007943 */ /* 0x003fde0003c00000 */
.L_x_84:
[----:B01----:R-:W-:-:S15]  /*0ba0*/  ISETP.NE.AND P0, PT, R31, -0x1, PT ;  /* 0xffffffff1f00780c */ /* 0x003fde0003f05270 */
[----:B01----:R-:W-:-:S15]  /*0bb0*/  PLOP3.LUT P0, PT, P0, PT, PT, 0x8, 0x0 ;  /* 0x000000000000781c */ /* 0x003fde000070e170 */
[----:B01----:R-:W-:-:S15]  /*0bc0*/  BSSY B0, `(.L_x_481) ;  /* 0x0000017000007945 */ /* 0x003fde0003800000 */
[----:B01----:R-:W-:-:S15]  /*0bd0*/  @P0 BRA `(.L_x_482) ;  /* 0x0000015000000947 */ /* 0x003fde0003800000 */
[----:B01----:R-:W-:-:S15]  /*0be0*/  BRA `(.L_x_483) ;  /* 0x0000000000007947 */ /* 0x003fde0003800000 */
.L_x_483:
[----:B01----:R-:W-:-:S15]  /*0bf0*/  IMAD R0, R31, 0xc, RZ ;  /* 0x0000000c1f007824 */ /* 0x003fde00078e02ff */
[----:B01----:R-:W-:-:S15]  /*0c00*/  IADD3 R0, R29, R0, RZ ;  /* 0x000000001d007210 */ /* 0x003fde0007ffe0ff */
        /* <DEDUP_REMOVED lines=18> */
.L_x_482:
[----:B01----:R-:W-:-:S15]  /*0d30*/  BSYNC B0 ;  /* 0x0000000000007941 */ /* 0x003fde0003800000 */
.L_x_481:
[----:B01----:R-:W-:-:S15]  /*0d40*/  IADD3 R5, R16, 0x10, RZ ;  /* 0x0000001010057810 */ /* 0x003fde0007ffe0ff */
[----:B01----:R-:W-:-:S15]  /*0d50*/  IADD3 R4, R38, 0x60, RZ ;  /* 0x0000006026047810 */ /* 0x003fde0007ffe0ff */
[----:B01----:R-:W-:-:S15]  /*0d60*/  MOV R4, R4 ;  /* 0x0000000400047202 */ /* 0x003fde0000000f00 */
[----:B01----:R-:W-:-:S15]  /*0d70*/  MOV R5, R5 ;  /* 0x0000000500057202 */ /* 0x003fde0000000f00 */
[----:B01----:R-:W-:-:S15]  /*0d80*/  MOV R20, 32@lo((rayGenAOKernel + .L_x_85@srel)) ;  /* 0x0000000000147802 */ /* 0x003fde0000000f00 */
[----:B01----:R-:W-:-:S15]  /*0d90*/  MOV R21, 32@hi((rayGenAOKernel + .L_x_85@srel)) ;  /* 0x0000000000157802 */ /* 0x003fde0000000f00 */
[----:B01----:R-:W-:-:S15]  /*0da0*/  CALL.ABS.NOINC `(_ZN2FW3dotIfLi3ENS_5Vec3fES1_EET_RKNS_10VectorBaseIS2_XT0_ET1_EERKNS3_IS2_XT0_ET2_EE) ;  /* 0x0000000000007943 */ /* 0x003fde0003c00000 */
.L_x_85:
[----:B01----:R-:W-:-:S15]  /*0db0*/  MOV R4, R4 ;  /* 0x0000000400047202 */ /* 0x003fde0000000f00 */
[----:B01----:R-:W-:-:S15]  /*0dc0*/  FSETP.GT.FTZ.AND P0, PT, R4, RZ, PT ;  /* 0x000000ff0400720b */ /* 0x003fde0003f14000 */
[----:B01----:R-:W-:-:S15]  /*0dd0*/  PLOP3.LUT P0, PT, P0, PT, PT, 0x8, 0x0 ;  /* 0x000000000000781c */ /* 0x003fde000070e170 */
[----:B01----:R-:W-:-:S15]  /*0de0*/  BSSY B6, `(.L_x_484) ;  /* 0x0000016000067945 */ /* 0x003fde0003800000 */
[----:B01----:R-:W-:-:S15]  /*0df0*/  @P0 BRA `(.L_x_485) ;  /* 0x0000014000000947 */ /* 0x003fde0003800000 */
[----:B01----:R-:W-:-:S15]  /*0e00*/  BRA `(.L_x_486) ;  /* 0x0000000000007947 */ /* 0x003fde0003800000 */
.L_x_486:
[----:B01----:R-:W-:-:S15]  /*0e10*/  IADD3 R4, R38, 0x60, RZ ;  /* 0x0000006026047810 */ /* 0x003fde0007ffe0ff */
[----:B01----:R-:W-:-:S15]  /*0e20*/  MOV R4, R4 ;  /* 0x0000000400047202 */ /* 0x003fde0000000f00 */
[----:B01----:R-:W-:-:S15]  /*0e30*/  MOV R4, R4 ;  /* 0x0000000400047202 */ /* 0x003fde0000000f00 */
[----:B01----:R-:W-:-:S15]  /*0e40*/  MOV R20, 32@lo((rayGenAOKernel + .L_x_86@srel)) ;  /* 0x0000000000147802 */ /* 0x003fde0000000f00 */
[----:B01----:R-:W-:-:S15]  /*0e50*/  MOV R21, 32@hi((rayGenAOKernel + .L_x_86@srel)) ;  /* 0x0000000000157802 */ /* 0x003fde0000000f00 */
[----:B01----:R-:W-:-:S15]  /*0e60*/  CALL.ABS.NOINC `(_ZNK2FW10VectorBaseIfLi3ENS_5Vec3fEEngEv) ;  /* 0x0000000000007943 */ /* 0x003fde0003c00000 */
.L_x_86:
        /* <DEDUP_REMOVED lines=13> */
.L_x_485:
[----:B01----:R-:W-:-:S15]  /*0f40*/  BSYNC B6 ;  /* 0x0000000000067941 */ /* 0x003fde0003800000 */
.L_x_484:
[----:B01----:R-:W-:-:S15]  /*0f50*/  IADD3 R4, R38, 0x60, RZ ;  /* 0x0000006026047810 */ /* 0x003fde0007ffe0ff */
[----:B01----:R-:W-:-:S15]  /*0f60*/  MOV R4, R4 ;  /* 0x0000000400047202 */ /* 0x003fde0000000f00 */
[----:B01----:R-:W-:-:S15]  /*0f70*/  MOV R20, 32@lo((rayGenAOKernel + .L_x_87@srel)) ;  /* 0x0000000000147802 */ /* 0x003fde0000000f00 */
[----:B01----:R-:W-:-:S15]  /*0f80*/  MOV R21, 32@hi((rayGenAOKernel + .L_x_87@srel)) ;  /* 0x0000000000157802 */ /* 0x003fde0000000f00 */
[----:B01----:R-:W-:-:S15]  /*0f90*/  CALL.ABS.NOINC `(_ZN2FW3absIfLi3ENS_5Vec3fEEET1_RKNS_10VectorBaseIT_XT0_ES2_EE) ;  /* 0x0000000000007943 */ /* 0x003fde0003c00000 */
.L_x_87:
        /* <DEDUP_REMOVED lines=20> */
[----:B01----:R-:W-:-:S15]  /*10e0*/  MOV R20, 32@lo((rayGenAOKernel + .L_x_88@srel)) ;  /* 0x0000000000147802 */ /* 0x003fde0000000f00 */
[----:B01----:R-:W-:-:S15]  /*10f0*/  MOV R21, 32@hi((rayGenAOKernel + .L_x_88@srel)) ;  /* 0x0000000000157802 */ /* 0x003fde0000000f00 */
[----:B01----:R-:W-:-:S15]  /*1100*/  CALL.ABS.NOINC `(fmaxf) ;  /* 0x0000000000007943 */ /* 0x003fde0003c00000 */
.L_x_88:
[----:B01----:R-:W-:-:S15]  /*1110*/  MOV R4, R4 ;  /* 0x0000000400047202 */ /* 0x003fde0000000f00 */
        /* <DEDUP_REMOVED lines=8> */
.L_x_89:
        /* <DEDUP_REMOVED lines=8> */
[----:B01----:R-:W-:-:S15]  /*1220*/  FADD.FTZ R6, -RZ, -R0 ;  /* 0x80000000ff067221 */ /* 0x003fde0000010100 */
[----:B01----:R-:W-:-:S15]  /*1230*/  MOV R7, RZ ;  /* 0x000000ff00077202 */ /* 0x003fde0000000f00 */
        /* <DEDUP_REMOVED lines=8> */
.L_x_90:
[----:B01----:R-:W-:-:S15]  /*12c0*/  IADD3 R0, R38, 0x74, RZ ;  /* 0x0000007426007810 */ /* 0x003fde0007ffe0ff */
[----:B01----:R-:W-:-:S15]  /*12d0*/  MOV R0, R0 ;  /* 0x0000000000007202 */ /* 0x003fde0000000f00 */
[----:B01----:R1:W0:-:S15]  /*12e0*/  LD R0, [R0] ;  /* 0x0000000000007980 */ /* 0x00321e0000100800 */
[----:B01----:R-:W-:-:S15]  /*12f0*/  FSETP.EQ.FTZ.AND P0, PT, R36, R0, PT ;  /* 0x000000002400720b */ /* 0x003fde0003f12000 */
[----:B01----:R-:W-:-:S15]  /*1300*/  PLOP3.LUT P0, PT, P0, PT, PT, 0x8, 0x0 ;  /* 0x000000000000781c */ /* 0x003fde000070e170 */
[----:B01----:R-:W-:-:S15]  /*1310*/  BSSY B7, `(.L_x_487) ;  /* 0x0000053000077945 */ /* 0x003fde0003800000 */
[----:B01----:R-:W-:-:S15]  /*1320*/  @P0 BRA `(.L_x_488) ;  /* 0x0000024000000947 */ /* 0x003fde0003800000 */
[----:B01----:R-:W-:-:S15]  /*1330*/  BRA `(.L_x_489) ;  /* 0x0000000000007947 */ /* 0x003fde0003800000 */
.L_x_489:
        /* <DEDUP_REMOVED lines=16> */
.L_x_91:
        /* <DEDUP_REMOVED lines=19> */
.L_x_488:
        /* <DEDUP_REMOVED lines=8> */
.L_x_493:
[----:B01----:R-:W-:-:S15]  /*15f0*/  IADD3 R0, R38, 0x68, RZ ;  /* 0x0000006826007810 */ /* 0x003fde0007ffe0ff */
[----:B01----:R-:W-:-:S15]  /*1600*/  MOV R0, R0 ;  /* 0x0000000000007202 */ /* 0x003fde0000000f00 */
[----:B01----:R1:W0:-:S15]  /*1610*/  LD R0, [R0] ;  /* 0x0000000000007980 */ /* 0x00321e0000100800 */
[----:B01----:R-:W-:-:S15]  /*1620*/  FADD.FTZ R5, -RZ, -R0 ;  /* 0x80000000ff057221 */ /* 0x003fde0000010100 */
[----:B01----:R-:W-:-:S15]  /*1630*/  IADD3 R0, R38, 0x60, RZ ;  /* 0x0000006026007810 */ /* 0x003fde0007ffe0ff */
[----:B01----:R-:W-:-:S15]  /*1640*/  MOV R0, R0 ;  /* 0x0000000000007202 */ /* 0x003fde0000000f00 */
[----:B01----:R1:W0:-:S15]  /*1650*/  LD R7, [R0] ;  /* 0x0000000000077980 */ /* 0x00321e0000100800 */
        /* <DEDUP_REMOVED lines=9> */
.L_x_92:
        /* <DEDUP_REMOVED lines=19> */
.L_x_492:
[----:B01----:R-:W-:-:S15]  /*1820*/  BSYNC B6 ;  /* 0x0000000000067941 */ /* 0x003fde0003800000 */
.L_x_491:
[----:B01----:R-:W-:-:S15]  /*1830*/  BRA `(.L_x_490) ;  /* 0x0000000000007947 */ /* 0x003fde0003800000 */
.L_x_490:
[----:B01----:R-:W-:-:S15]  /*1840*/  BSYNC B7 ;  /* 0x0000000000077941 */ /* 0x003fde0003800000 */
.L_x_487:
[----:B01----:R-:W-:-:S15]  /*1850*/  MOV R5, 0x3f800000 ;  /* 0x3f80000000057802 */ /* 0x003fde0000000f00 */
[----:B01----:R-:W-:-:S15]  /*1860*/  IADD3 R2, R38, 0x78, RZ ;  /* 0x0000007826027810 */ /* 0x003fde0007ffe0ff */
[----:B01----:R-:W-:-:S15]  /*1870*/  MOV R4, R2 ;  /* 0x0000000200047202 */ /* 0x003fde0000000f00 */
[----:B01----:R-:W-:-:S15]  /*1880*/  MOV R5, R5 ;  /* 0x0000000500057202 */ /* 0x003fde0000000f00 */
[----:B01----:R-:W-:-:S15]  /*1890*/  MOV R2, R2 ;  /* 0x0000000200027202 */ /* 0x003fde0000000f00 */
[----:B01----:R-:W-:-:S15]  /*18a0*/  MOV R20, 32@lo((rayGenAOKernel + .L_x_93@srel)) ;  /* 0x0000000000147802 */ /* 0x003fde0000000f00 */
[----:B01----:R-:W-:-:S15]  /*18b0*/  MOV R21, 32@hi((rayGenAOKernel + .L_x_93@srel)) ;  /* 0x0000000000157802 */ /* 0x003fde0000000f00 */
[----:B01----:R-:W-:-:S15]  /*18c0*/  CALL.ABS.NOINC `(_ZN2FW9normalizeIfLi3ENS_5Vec3fEEET1_RKNS_10VectorBaseIT_XT0_ES2_EES4_) ;  /* 0x0000000000007943 */ /* 0x003fde0003c00000 */
.L_x_93:
        /* <DEDUP_REMOVED lines=17> */
[----:B01----:R-:W-:-:S15]  /*19e0*/  CALL.ABS.NOINC `(_ZN2FW5crossERKNS_5Vec3fES2_) ;  /* 0x0000000000007943 */ /* 0x003fde0003c00000 */
.L_x_94:
        /* <DEDUP_REMOVED lines=18> */
[----:B01----:R-:W-:-:S15]  /*1b10*/  IADD3 R0, R0, R23, RZ ;  /* 0x0000001700007210 */ /* 0x003fde0007ffe0ff */
[----:B01----:R-:W-:-:S15]  /*1b20*/  IADD3 R3, R38, 0x90, RZ ;  /* 0x0000009026037810 */ /* 0x003fde0007ffe0ff */
[----:B01----:R-:W-:-:S15]  /*1b30*/  MOV R3, R3 ;  /* 0x0000000300037202 */ /* 0x003fde0000000f00 */
[----:B01----:R1:W-:-:S15]  /*1b40*/  ST [R3], R0 ;  /* 0x0000000003007385 */ /* 0x0033de0000100800 */
[----:B01----:R-:W-:-:S15]  /*1b50*/  MOV R0, 0x9e3779b9 ;  /* 0x9e3779b900007802 */ /* 0x003fde0000000f00 */
[----:B01----:R-:W-:-:S15]  /*1b60*/  MOV R0, R0 ;  /* 0x0000000000007202 */ /* 0x003fde0000000f00 */
[----:B01----:R-:W-:-:S15]  /*1b70*/  IADD3 R3, R38, 0x94, RZ ;  /* 0x0000009426037810 */ /* 0x003fde0007ffe0ff */
[----:B01----:R-:W-:-:S15]  /*1b80*/  MOV R3, R3 ;  /* 0x0000000300037202 */ /* 0x003fde0000000f00 */
[----:B01----:R1:W-:-:S15]  /*1b90*/  ST [R3], R0 ;  /* 0x0000000003007385 */ /* 0x0033de0000100800 */
[----:B01----:R-:W-:-:S15]  /*1ba0*/  MOV R0, R0 ;  /* 0x0000000000007202 */ /* 0x003fde0000000f00 */
[----:B01----:R-:W-:-:S15]  /*1bb0*/  IADD3 R3, R38, 0x98, RZ ;  /* 0x0000009826037810 */ /* 0x003fde0007ffe0ff */
[----:B01----:R-:W-:-:S15]  /*1bc0*/  MOV R3, R3 ;  /* 0x0000000300037202 */ /* 0x003fde0000000f00 */
[----:B01----:R1:W-:-:S15]  /*1bd0*/  ST [R3], R0 ;  /* 0x0000000003007385 */ /* 0x0033de0000100800 */
[----:B01----:R-:W-:-:S15]  /*1be0*/  IADD3 R18, R38, 0x90, RZ ;  /* 0x0000009026127810 */ /* 0x003fde0007ffe0ff */
[----:B01----:R-:W-:-:S15]  /*1bf0*/  IADD3 R17, R38, 0x94, RZ ;  /* 0x0000009426117810 */ /* 0x003fde0007ffe0ff */
[----:B01----:R-:W-:-:S15]  /*1c00*/  IADD3 R16, R38, 0x98, RZ ;  /* 0x0000009826107810 */ /* 0x003fde0007ffe0ff */
[----:B01----:R-:W-:-:S15]  /*1c10*/  MOV R4, R18 ;  /* 0x0000001200047202 */ /* 0x003fde0000000f00 */
[----:B01----:R-:W-:-:S15]  /*1c20*/  MOV R5, R17 ;  /* 0x0000001100057202 */ /* 0x003fde0000000f00 */
[----:B01----:R-:W-:-:S15]  /*1c30*/  MOV R6, R16 ;  /* 0x0000001000067202 */ /* 0x003fde0000000f00 */
[----:B01----:R-:W-:-:S15]  /*1c40*/  MOV R18, R18 ;  /* 0x0000001200127202 */ /* 0x003fde0000000f00 */
[----:B01----:R-:W-:-:S15]  /*1c50*/  MOV R17, R17 ;  /* 0x0000001100117202 */ /* 0x003fde0000000f00 */
[----:B01----:R-:W-:-:S15]  /*1c60*/  MOV R16, R16 ;  /* 0x0000001000107202 */ /* 0x003fde0000000f00 */
[----:B01----:R-:W-:-:S15]  /*1c70*/  MOV R20, 32@lo((rayGenAOKernel + .L_x_95@srel)) ;  /* 0x0000000000147802 */ /* 0x003fde0000000f00 */
[----:B01----:R-:W-:-:S15]  /*1c80*/  MOV R21, 32@hi((rayGenAOKernel + .L_x_95@srel)) ;  /* 0x0000000000157802 */ /* 0x003fde0000000f00 */
[----:B01----:R-:W-:-:S15]  /*1c90*/  CALL.ABS.NOINC `(_Z10jenkinsMixRjS_S_) ;  /* 0x0000000000007943 */ /* 0x003fde0003c00000 */
.L_x_95:
[----:B01----:R-:W-:-:S15]  /*1ca0*/  MOV R4, R18 ;  /* 0x0000001200047202 */ /* 0x003fde0000000f00 */
[----:B01----:R-:W-:-:S15]  /*1cb0*/  MOV R5, R17 ;  /* 0x0000001100057202 */ /* 0x003fde0000000f00 */
[----:B01----:R-:W-:-:S15]  /*1cc0*/  MOV R6, R16 ;  /* 0x0000001000067202 */ /* 0x003fde0000000f00 */
[----:B01----:R-:W-:-:S15]  /*1cd0*/  MOV R20, 32@lo((rayGenAOKernel + .L_x_96@srel)) ;  /* 0x0000000000147802 */ /* 0x003fde0000000f00 */
[----:B01----:R-:W-:-:S15]  /*1ce0*/  MOV R21, 32@hi((rayGenAOKernel + .L_x_96@srel)) ;  /* 0x0000000000157802 */ /* 0x003fde0000000f00 */
[----:B01----:R-:W-:-:S15]  /*1cf0*/  CALL.ABS.NOINC `(_Z10jenkinsMixRjS_S_) ;  /* 0x0000000000007943 */ /* 0x003fde0003c00000 */
.L_x_96:
[----:B01----:R-:W-:-:S15]  /*1d00*/  IADD3 R0, R38, 0x98, RZ ;  /* 0x0000009826007810 */ /* 0x003fde0007ffe0ff */
[----:B01----:R-:W-:-:S15]  /*1d10*/  MOV R0, R0 ;  /* 0x0000000000007202 */ /* 0x003fde0000000f00 */
[----:B01----:R1:W0:-:S15]  /*1d20*/  LD R0, [R0] ;  /* 0x0000000000007980 */ /* 0x00321e0000100800 */
[----:B01----:R-:W-:-:S15]  /*1d30*/  I2FP.F32.U32 R0, R0 ;  /* 0x0000000000007245 */ /* 0x003fde0000201000 */
[----:B01----:R-:W-:-:S15]  /*1d40*/  FMUL.FTZ R0, R0, 6.2831854820251464844 ;  /* 0x40c90fdb00007820 */ /* 0x003fde0000410000 */
[----:B01----:R-:W-:-:S15]  /*1d50*/  MOV R4, 0xffffffe0 ;  /* 0xffffffe000047802 */ /* 0x003fde0000000f00 */
[----:B01----:R-:W-:-:S15]  /*1d60*/  MOV R4, R4 ;  /* 0x0000000400047202 */ /* 0x003fde0000000f00 */
[----:B01----:R-:W-:-:S15]  /*1d70*/  MOV R16, R0 ;  /* 0x0000000000107202 */ /* 0x003fde0000000f00 */
[----:B01----:R-:W-:-:S15]  /*1d80*/  MOV R20, 32@lo((rayGenAOKernel + .L_x_97@srel)) ;  /* 0x0000000000147802 */ /* 0x003fde0000000f00 */
[----:B01----:R-:W-:-:S15]  /*1d90*/  MOV R21, 32@hi((rayGenAOKernel + .L_x_97@srel)) ;  /* 0x0000000000157802 */ /* 0x003fde0000000f00 */
[----:B01----:R-:W-:-:S15]  /*1da0*/  CALL.ABS.NOINC `(_ZN2FW4exp2Ei) ;  /* 0x0000000000007943 */ /* 0x003fde0003c00000 */
.L_x_97:
[----:B01----:R-:W-:-:S15]  /*1db0*/  MOV R4, R4 ;  /* 0x0000000400047202 */ /* 0x003fde0000000f00 */
[----:B01----:R-:W-:-:S15]  /*1dc0*/  FMUL.FTZ R4, R16, R4 ;  /* 0x0000000410047220 */ /* 0x003fde0000410000 */
[----:B01----:R-:W-:-:S15]  /*1dd0*/  MOV R37, R4 ;  /* 0x0000000400257202 */ /* 0x003fde0000000f00 */
[----:B01----:R-:W-:-:S15]  /*1de0*/  MOV R4, R37 ;  /* 0x0000002500047202 */ /* 0x003fde0000000f00 */
[----:B01----:R-:W-:-:S15]  /*1df0*/  MOV R20, 32@lo((rayGenAOKernel + .L_x_98@srel)) ;  /* 0x0000000000147802 */ /* 0x003fde0000000f00 */
[----:B01----:R-:W-:-:S15]  /*1e00*/  MOV R21, 32@hi((rayGenAOKernel + .L_x_98@srel)) ;  /* 0x0000000000157802 */ /* 0x003fde0000000f00 */
[----:B01----:R-:W-:-:S15]  /*1e10*/  CALL.ABS.NOINC `(cosf) ;  /* 0x0000000000007943 */ /* 0x003fde0003c00000 */
.L_x_98:
        /* <DEDUP_REMOVED lines=10> */
.L_x_99:
        /* <DEDUP_REMOVED lines=13> */
[----:B01----:R-:W-:-:S15]  /*1f90*/  MOV R20, 32@lo((rayGenAOKernel + .L_x_100@srel)) ;  /* 0x0000000000147802 */ /* 0x003fde0000000f00 */
[----:B01----:R-:W-:-:S15]  /*1fa0*/  MOV R21, 32@hi((rayGenAOKernel + .L_x_100@srel)) ;  /* 0x0000000000157802 */ /* 0x003fde0000000f00 */
[----:B01----:R-:W-:-:S15]  /*1fb0*/  CALL.ABS.NOINC `(sinf) ;  /* 0x0000000000007943 */ /* 0x003fde0003c00000 */
.L_x_100:
[----:B01----:R-:W-:-:S15]  /*1fc0*/  MOV R4, R4 ;  /* 0x0000000400047202 */ /* 0x003fde0000000f00 */
[----:B01----:R-:W-:-:S15]  /*1fd0*/  IADD3 R0, R38, 0x2c, RZ ;  /* 0x0000002c26007810 */ /* 0x003fde0007ffe0ff */
[----:B01----:R-:W-:-:S15]  /*1fe0*/  MOV R0, R0 ;  /* 0x0000000000007202 */ /* 0x003fde0000000f00 */
[----:B01----:R1:W-:-:S15]  /*1ff0*/  ST [R0], R4 ;  /* 0x0000000000007385 */ /* 0x0033de0000100804 */
[----:B01----:R-:W-:-:S15]  /*2000*/  IADD3 R16, R38, 0x84, RZ ;  /* 0x0000008426107810 */ /* 0x003fde0007ffe0ff */
[----:B01----:R-:W-:-:S15]  /*2010*/  IADD3 R5, R38, 0x2c, RZ ;  /* 0x0000002c26057810 */ /* 0x003fde0007ffe0ff */
[----:B01----:R-:W-:-:S15]  /*2020*/  MOV R4, R16 ;  /* 0x0000001000047202 */ /* 0x003fde0000000f00 */
[----:B01----:R-:W-:-:S15]  /*2030*/  MOV R5, R5 ;  /* 0x0000000500057202 */ /* 0x003fde0000000f00 */
[----:B01----:R-:W-:-:S15]  /*2040*/  MOV R16, R16 ;  /* 0x0000001000107202 */ /* 0x003fde0000000f00 */
[----:B01----:R-:W-:-:S15]  /*2050*/  MOV R20, 32@lo((rayGenAOKernel + .L_x_101@srel)) ;  /* 0x0000000000147802 */ /* 0x003fde0000000f00 */
[----:B01----:R-:W-:-:S15]  /*2060*/  MOV R21, 32@hi((rayGenAOKernel + .L_x_101@srel)) ;  /* 0x0000000000157802 */ /* 0x003fde0000000f00 */
[----:B01----:R-:W-:-:S15]  /*2070*/  CALL.ABS.NOINC `(_ZNK2FW10VectorBaseIfLi3ENS_5Vec3fEEmlERKf) ;  /* 0x0000000000007943 */ /* 0x003fde0003c00000 */
.L_x_101:
        /* <DEDUP_REMOVED lines=13> */
[----:B01----:R-:W-:-:S15]  /*2150*/  IADD3 R5, R38, 0x20, RZ ;  /* 0x0000002026057810 */ /* 0x003fde0007ffe0ff */
[----:B01----:R-:W-:-:S15]  /*2160*/  MOV R4, R4 ;  /* 0x0000000400047202 */ /* 0x003fde0000000f00 */
[----:B01----:R-:W-:-:S15]  /*2170*/  MOV R5, R5 ;  /* 0x0000000500057202 */ /* 0x003fde0000000f00 */
[----:B01----:R-:W-:-:S15]  /*2180*/  MOV R20, 32@lo((rayGenAOKernel + .L_x_102@srel)) ;  /* 0x0000000000147802 */ /* 0x003fde0000000f00 */
[----:B01----:R-:W-:-:S15]  /*2190*/  MOV R21, 32@hi((rayGenAOKernel + .L_x_102@srel)) ;  /* 0x0000000000157802 */ /* 0x003fde0000000f00 */
[----:B01----:R-:W-:-:S15]  /*21a0*/  CALL.ABS.NOINC `(_ZNK2FW10VectorBaseIfLi3ENS_5Vec3fEEplIS1_EES1_RKNS0_IfLi3ET_EE) ;  /* 0x0000000000007943 */ /* 0x003fde0003c00000 */
.L_x_102:
        /* <DEDUP_REMOVED lines=16> */
.L_x_103:
[----:B01----:R-:W-:-:S15]  /*22b0*/  MOV R4, R4 ;  /* 0x0000000400047202 */ /* 0x003fde0000000f00 */
[----:B01----:R-:W-:-:S15]  /*22c0*/  FADD.FTZ R4, -RZ, -R4 ;  /* 0x80000004ff047221 */ /* 0x003fde0000010100 */
        /* <DEDUP_REMOVED lines=9> */
.L_x_104:
        /* <DEDUP_REMOVED lines=15> */
[----:B01----:R-:W-:-:S15]  /*2450*/  CALL.ABS.NOINC `(cosf) ;  /* 0x0000000000007943 */ /* 0x003fde0003c00000 */
.L_x_105:
        /* <DEDUP_REMOVED lines=10> */
.L_x_106:
        /* <DEDUP_REMOVED lines=19> */
.L_x_107:
        /* <DEDUP_REMOVED lines=12> */
.L_x_856:
[----:B01----:R-:W-:-:S15]  /*26f0*/  MOV R0, RZ ;  /* 0x000000ff00007202 */ /* 0x003fde0000000f00 */
[----:B01----:R-:W-:-:S15]  /*2700*/  MOV R0, R0 ;  /* 0x0000000000007202 */ /* 0x003fde0000000f00 */
[----:B01----:R-:W-:-:S15]  /*2710*/  MOV R0, R0 ;  /* 0x0000000000007202 */ /* 0x003fde0000000f00 */
.L_x_733:
[----:B01----:R-:W-:-:S15]  /*2720*/  MOV R0, R0 ;  /* 0x0000000000007202 */ /* 0x003fde0000000f00 */
[----:B01----:R-:W-:-:S15]  /*2730*/  MOV R0, R0 ;  /* 0x0000000000007202 */ /* 0x003fde0000000f00 */
.L_x_734:
[----:B01----:R-:W-:-:S15]  /*2740*/  BSSY B6, `(.L_x_494) ;  /* 0x00001cc000067945 */ /* 0x003fde0003800000 */
[----:B01----:R-:W-:-:S15]  /*2750*/  BRA `(.L_x_495) ;  /* 0x0000000000007947 */ /* 0x003fde0003800000 */
.L_x_495:
[----:B01----:R-:W-:-:S15]  /*2760*/  MOV R0, R0 ;  /* 0x0000000000007202 */ /* 0x003fde0000000f00 */
[----:B01----:R-:W-:-:S15]  /*2770*/  MOV R22, R0 ;  /* 0x0000000000167202 */ /* 0x003fde0000000f00 */
.L_x_735:
[----:B01----:R-:W-:-:S15]  /*2780*/  IADD3 R0, R38, 0x50, RZ ;  /* 0x0000005026007810 */ /* 0x003fde0007ffe0ff */
[----:B01----:R-:W-:-:S15]  /*2790*/  MOV R0, R0 ;  /* 0x0000000000007202 */ /* 0x003fde0000000f00 */
[----:B01----:R1:W0:-:S15]  /*27a0*/  LD R0, [R0] ;  /* 0x0000000000007980 */ /* 0x00321e0000100800 */
[----:B01----:R-:W-:-:S15]  /*27b0*/  IADD3 R0, R0, 0x8, RZ ;  /* 0x0000000800007810 */ /* 0x003fde0007ffe0ff */
[----:B01----:R-:W-:-:S15]  /*27c0*/  MOV R0, R0 ;  /* 0x0000000000007202 */ /* 0x003fde0000000f00 */
[----:B01----:R1:W0:-:S15]  /*27d0*/  LD R0, [R0] ;  /* 0x0000000000007980 */ /* 0x00321e0000100800 */
[----:B01----:R-:W-:-:S15]  /*27e0*/  ISETP.LT.AND P0, PT, R22, R0, PT ;  /* 0x000000001600720c */ /* 0x003fde0003f01270 */
[----:B01----:R-:W-:-:S15]  /*27f0*/  PLOP3.LUT P0, PT, P0, PT, PT, 0x8, 0x0 ;  /* 0x000000000000781c */ /* 0x003fde000070e170 */
[----:B01----:R-:W-:-:S15]  /*2800*/  @P0 BRA `(.L_x_496) ;  /* 0x00001bf000000947 */ /* 0x003fde0003800000 */
[----:B01----:R-:W-:-:S15]  /*2810*/  BRA `(.L_x_497) ;  /* 0x0000000000007947 */ /* 0x003fde0003800000 */
.L_x_497:
[----:B01----:R-:W-:-:S15]  /*2820*/  MOV R0, RZ ;  /* 0x000000ff00007202 */ /* 0x003fde0000000f00 */
[----:B01----:R-:W-:-:S15]  /*2830*/  MOV R0, R0 ;  /* 0x0000000000007202 */ /* 0x003fde0000000f00 */
[----:B01----:R-:W-:-:S15]  /*2840*/  IADD3 R2, R38, 0x108, RZ ;  /* 0x0000010826027810 */ /* 0x003fde0007ffe0ff */
[----:B01----:R-:W-:-:S15]  /*2850*/  MOV R2, R2 ;  /* 0x0000000200027202 */ /* 0x003fde0000000f00 */
[----:B01----:R1:W-:-:S15]  /*2860*/  ST [R2], R0 ;  /* 0x0000000002007385 */ /* 0x0033de0000100800 */
[----:B01----:R-:W-:-:S15]  /*2870*/  MOV R0, 0x3f800000 ;  /* 0x3f80000000007802 */ /* 0x003fde0000000f00 */
[----:B01----:R-:W-:-:S15]  /*2880*/  MOV R0, R0 ;  /* 0x0000000000007202 */ /* 0x003fde0000000f00 */
[----:B01----:R-:W-:-:S15]  /*2890*/  MOV R0, R0 ;  /* 0x0000000000007202 */ /* 0x003fde0000000f00 */
.L_x_739:
[----:B01----:R-:W-:-:S15]  /*28a0*/  IADD3 R2, R22, 0x1, RZ ;  /* 0x0000000116027810 */ /* 0x003fde0007ffe0ff */
[----:B01----:R-:W-:-:S15]  /*28b0*/  MOV R2, R2 ;  /* 0x0000000200027202 */ /* 0x003fde0000000f00 */
.L_x_744:
[----:B01----:R-:W-:-:S15]  /*28c0*/  MOV R0, R0 ;  /* 0x0000000000007202 */ /* 0x003fde0000000f00 */
[----:B01----:R-:W-:-:S15]  /*28d0*/  MOV R0, R0 ;  /* 0x0000000000007202 */ /* 0x003fde0000000f00 */
.L_x_740:
[----:B01----:R-:W-:-:S15]  /*28e0*/  MOV R2, R2 ;  /* 0x0000000200027202 */ /* 0x003fde0000000f00 */
[----:B01----:R-:W-:-:S15]  /*28f0*/  MOV R2, R2 ;  /* 0x0000000200027202 */ /* 0x003fde0000000f00 */
.L_x_745:
[----:B01----:R-:W-:-:S15]  /*2900*/  BSSY B0, `(.L_x_498) ;  /* 0x0000022000007945 */ /* 0x003fde0003800000 */
[----:B01----:R-:W-:-:S15]  /*2910*/  BRA `(.L_x_499) ;  /* 0x0000000000007947 */ /* 0x003fde0003800000 */
.L_x_499:
[----:B01----:R-:W-:-:S15]  /*2920*/  MOV R2, R2 ;  /* 0x0000000200027202 */ /* 0x003fde0000000f00 */
[----:B01----:R-:W-:-:S15]  /*2930*/  MOV R0, R0 ;  /* 0x0000000000007202 */ /* 0x003fde0000000f00 */
[----:B01----:R-:W-:-:S15]  /*2940*/  MOV R2, R2 ;  /* 0x0000000200027202 */ /* 0x003fde0000000f00 */
[----:B01----:R-:W-:-:S15]  /*2950*/  MOV R0, R0 ;  /* 0x0000000000007202 */ /* 0x003fde0000000f00 */
.L_x_741:
[----:B01----:R-:W-:-:S15]  /*2960*/  ISETP.NE.AND P0, PT, R2, RZ, PT ;  /* 0x000000ff0200720c */ /* 0x003fde0003f05270 */
[----:B01----:R-:W-:-:S15]  /*2970*/  PLOP3.LUT P0, PT, P0, PT, PT, 0x8, 0x0 ;  /* 0x000000000000781c */ /* 0x003fde000070e170 */
[----:B01----:R-:W-:-:S15]  /*2980*/  @P0 BRA `(.L_x_500) ;  /* 0x0000019000000947 */ /* 0x003fde0003800000 */
[----:B01----:R-:W-:-:S15]  /*2990*/  BRA `(.L_x_501) ;  /* 0x0000000000007947 */ /* 0x003fde0003800000 */
.L_x_501:
[----:B01----:R-:W-:-:S15]  /*29a0*/  FMUL.FTZ R0, R0, 0.5 ;  /* 0x3f00000000007820 */ /* 0x003fde0000410000 */
[----:B01----:R-:W-:-:S15]  /*29b0*/  MOV R0, R0 ;  /* 0x0000000000007202 */ /* 0x003fde0000000f00 */
.L_x_742:
[----:B01----:R-:W-:-:S15]  /*29c0*/  LOP3.LUT R3, R2, 0x1, RZ, 0xc0, !PT ;  /* 0x0000000102037812 */ /* 0x003fde00078ec0ff */
[----:B01----:R-:W-:-:S15]  /*29d0*/  ISETP.NE.AND P0, PT, R3, RZ, PT ;  /* 0x000000ff0300720c */ /* 0x003fde0003f05270 */
[----:B01----:R-:W-:-:S15]  /*29e0*/  PLOP3.LUT P0, PT, P0, PT, PT, 0x8, 0x0 ;  /* 0x000000000000781c */ /* 0x003fde000070e170 */
[----:B01----:R-:W-:-:S15]  /*29f0*/  BSSY B1, `(.L_x_502) ;  /* 0x000000b000017945 */ /* 0x003fde0003800000 */
[----:B01----:R-:W-:-:S15]  /*2a00*/  @P0 BRA `(.L_x_503) ;  /* 0x0000009000000947 */ /* 0x003fde0003800000 */
[----:B01----:R-:W-:-:S15]  /*2a10*/  BRA `(.L_x_504) ;  /* 0x0000000000007947 */ /* 0x003fde0003800000 */
.L_x_504:
[----:B01----:R-:W-:-:S15]  /*2a20*/  IADD3 R3, R38, 0x108, RZ ;  /* 0x0000010826037810 */ /* 0x003fde0007ffe0ff */
[----:B01----:R-:W-:-:S15]  /*2a30*/  MOV R3, R3 ;  /* 0x0000000300037202 */ /* 0x003fde0000000f00 */
[----:B01----:R1:W0:-:S15]  /*2a40*/  LD R3, [R3] ;  /* 0x0000000003037980 */ /* 0x00321e0000100800 */
[----:B01----:R-:W-:-:S15]  /*2a50*/  FADD.FTZ R3, R3, R0 ;  /* 0x0000000003037221 */ /* 0x003fde0000010000 */
[----:B01----:R-:W-:-:S15]  /*2a60*/  IADD3 R4, R38, 0x108, RZ ;  /* 0x0000010826047810 */ /* 0x003fde0007ffe0ff */
[----:B01----:R-:W-:-:S15]  /*2a70*/  MOV R4, R4 ;  /* 0x0000000400047202 */ /* 0x003fde0000000f00 */
[----:B01----:R1:W-:-:S15]  /*2a80*/  ST [R4], R3 ;  /* 0x0000000004007385 */ /* 0x0033de0000100803 */
[----:B01----:R-:W-:-:S15]  /*2a90*/  BRA `(.L_x_503) ;  /* 0x0000000000007947 */ /* 0x003fde0003800000 */
.L_x_503:
[----:B01----:R-:W-:-:S15]  /*2aa0*/  BSYNC B1 ;  /* 0x0000000000017941 */ /* 0x003fde0003800000 */
.L_x_502:
[----:B01----:R-:W-:-:S15]  /*2ab0*/  SHF.R.U32.HI R2, RZ, 0x1, R2 ;  /* 0x00000001ff027819 */ /* 0x003fde0000011602 */
[----:B01----:R-:W-:-:S15]  /*2ac0*/  MOV R2, R2 ;  /* 0x0000000200027202 */ /* 0x003fde0000000f00 */
.L_x_746:
[----:B01----:R-:W-:-:S15]  /*2ad0*/  MOV R0, R0 ;  /* 0x0000000000007202 */ /* 0x003fde0000000f00 */
[----:B01----:R-:W-:-:S15]  /*2ae0*/  MOV R0, R0 ;  /* 0x0000000000007202 */ /* 0x003fde0000000f00 */
.L_x_743:
[----:B01----:R-:W-:-:S15]  /*2af0*/  MOV R2, R2 ;  /* 0x0000000200027202 */ /* 0x003fde0000000f00 */
[----:B01----:R-:W-:-:S15]  /*2b00*/  MOV R2, R2 ;  /* 0x0000000200027202 */ /* 0x003fde0000000f00 */
.L_x_747:
[----:B01----:R-:W-:-:S15]  /*2b10*/  BRA `(.L_x_499) ;  /* 0xfffffe0000007947 */ /* 0x003fde000383ffff */
.L_x_500:
[----:B01----:R-:W-:-:S15]  /*2b20*/  BSYNC B0 ;  /* 0x0000000000007941 */ /* 0x003fde0003800000 */
.L_x_498:
        /* <DEDUP_REMOVED lines=8> */
.L_x_748:
[----:B01----:R-:W-:-:S15]  /*2bb0*/  IADD3 R2, R22, 0x1, RZ ;  /* 0x0000000116027810 */ /* 0x003fde0007ffe0ff */
[----:B01----:R-:W-:-:S15]  /*2bc0*/  MOV R2, R2 ;  /* 0x0000000200027202 */ /* 0x003fde0000000f00 */
.L_x_753:
[----:B01----:R-:W-:-:S15]  /*2bd0*/  MOV R0, R0 ;  /* 0x0000000000007202 */ /* 0x003fde0000000f00 */
[----:B01----:R-:W-:-:S15]  /*2be0*/  MOV R0, R0 ;  /* 0x0000000000007202 */ /* 0x003fde0000000f00 */
.L_x_749:
[----:B01----:R-:W-:-:S15]  /*2bf0*/  MOV R2, R2 ;  /* 0x0000000200027202 */ /* 0x003fde0000000f00 */
[----:B01----:R-:W-:-:S15]  /*2c00*/  MOV R2, R2 ;  /* 0x0000000200027202 */ /* 0x003fde0000000f00 */
.L_x_754:
[----:B01----:R-:W-:-:S15]  /*2c10*/  BSSY B0, `(.L_x_505) ;  /* 0x000008c000007945 */ /* 0x003fde0003800000 */
[----:B01----:R-:W-:-:S15]  /*2c20*/  BRA `(.L_x_506) ;  /* 0x0000000000007947 */ /* 0x003fde0003800000 */
.L_x_506:
[----:B01----:R-:W-:-:S15]  /*2c30*/  MOV R2, R2 ;  /* 0x0000000200027202 */ /* 0x003fde0000000f00 */
[----:B01----:R-:W-:-:S15]  /*2c40*/  MOV R0, R0 ;  /* 0x0000000000007202 */ /* 0x003fde0000000f00 */
[----:B01----:R-:W-:-:S15]  /*2c50*/  MOV R2, R2 ;  /* 0x0000000200027202 */ /* 0x003fde0000000f00 */
[----:B01----:R-:W-:-:S15]  /*2c60*/  MOV R0, R0 ;  /* 0x0000000000007202 */ /* 0x003fde0000000f00 */
.L_x_750:
[----:B01----:R-:W-:-:S15]  /*2c70*/  ISETP.NE.AND P0, PT, R2, RZ, PT ;  /* 0x000000ff0200720c */ /* 0x003fde0003f05270 */
[----:B01----:R-:W-:-:S15]  /*2c80*/  PLOP3.LUT P0, PT, P0, PT, PT, 0x8, 0x0 ;  /* 0x000000000000781c */ /* 0x003fde000070e170 */
[----:B01----:R-:W-:-:S15]  /*2c90*/  @P0 BRA `(.L_x_507) ;  /* 0x0000083000000947 */ /* 0x003fde0003800000 */
[----:B01----:R-:W-:-:S15]  /*2ca0*/  BRA `(.L_x_508) ;  /* 0x0000000000007947 */ /* 0x003fde0003800000 */
.L_x_508:
[----:B01----:R-:W-:-:S15]  /*2cb0*/  FMUL.FTZ R0, R0, 0.3333333432674407959 ;  /* 0x3eaaaaab00007820 */ /* 0x003fde0000410000 */
[----:B01----:R-:W-:-:S15]  /*2cc0*/  MOV R0, R0 ;  /* 0x0000000000007202 */ /* 0x003fde0000000f00 */
.L_x_751:
[----:B01----:R-:W-:-:S15]  /*2cd0*/  MOV R2, R2 ;  /* 0x0000000200027202 */ /* 0x003fde0000000f00 */
[----:B01----:R-:W-:-:S15]  /*2ce0*/  MOV R3, 0x3 ;  /* 0x0000000300037802 */ /* 0x003fde0000000f00 */
        /* <DEDUP_REMOVED lines=43> */
.L_x_510:
[----:B01----:R-:W-:-:S15]  /*2fa0*/  BSYNC B1 ;  /* 0x0000000000017941 */ /* 0x003fde0003800000 */
.L_x_509:
        /* <DEDUP_REMOVED lines=9> */
[----:B01----:R-:W-:-:S15]  /*3040*/  FMUL.FTZ R3, R3, R0 ;  /* 0x0000000003037220 */ /* 0x003fde0000410000 */
[----:B01----:R-:W-:-:S15]  /*3050*/  IADD3 R5, R38, 0x10c, RZ ;  /* 0x0000010c26057810 */ /* 0x003fde0007ffe0ff */
[----:B01----:R-:W-:-:S15]  /*3060*/  MOV R5, R5 ;  /* 0x0000000500057202 */ /* 0x003fde0000000f00 */
[----:B01----:R1:W0:-:S15]  /*3070*/  LD R5, [R5] ;  /* 0x0000000005057980 */ /* 0x00321e0000100800 */
[----:B01----:R-:W-:-:S15]  /*3080*/  FADD.FTZ R3, R5, R3 ;  /* 0x0000000305037221 */ /* 0x003fde0000010000 */
[----:B01----:R-:W-:-:S15]  /*3090*/  IADD3 R5, R38, 0x10c, RZ ;  /* 0x0000010c26057810 */ /* 0x003fde0007ffe0ff */
[----:B01----:R-:W-:-:S15]  /*30a0*/  MOV R5, R5 ;  /* 0x0000000500057202 */ /* 0x003fde0000000f00 */
[----:B01----:R1:W-:-:S15]  /*30b0*/  ST [R5], R3 ;  /* 0x0000000005007385 */ /* 0x0033de0000100803 */
        /* <DEDUP_REMOVED lines=49> */
.L_x_512:
[----:B01----:R-:W-:-:S15]  /*33d0*/  BSYNC B1 ;  /* 0x0000000000017941 */ /* 0x003fde0003800000 */
.L_x_511:
        /* <DEDUP_REMOVED lines=8> */
[----:B01----:R-:W-:-:S15]  /*3460*/  MOV R5, R3 ;  /* 0x0000000300057202 */ /* 0x003fde0000000f00 */
[----:B01----:R-:W-:-:S15]  /*3470*/  MOV R2, R2 ;  /* 0x0000000200027202 */ /* 0x003fde0000000f00 */
.L_x_755:
[----:B01----:R-:W-:-:S15]  /*3480*/  MOV R0, R0 ;  /* 0x0000000000007202 */ /* 0x003fde0000000f00 */
[----:B01----:R-:W-:-:S15]  /*3490*/  MOV R0, R0 ;  /* 0x0000000000007202 */ /* 0x003fde0000000f00 */
.L_x_752:
[----:B01----:R-:W-:-:S15]  /*34a0*/  MOV R2, R2 ;  /* 0x0000000200027202 */ /* 0x003fde0000000f00 */
[----:B01----:R-:W-:-:S15]  /*34b0*/  MOV R2, R2 ;  /* 0x0000000200027202 */ /* 0x003fde0000000f00 */
.L_x_756:
[----:B01----:R-:W-:-:S15]  /*34c0*/  BRA `(.L_x_506) ;  /* 0xfffff76000007947 */ /* 0x003fde000383ffff */
.L_x_507:
[----:B01----:R-:W-:-:S15]  /*34d0*/  BSYNC B0 ;  /* 0x0000000000007941 */ /* 0x003fde0003800000 */
.L_x_505:
[----:B01----:R-:W-:-:S15]  /*34e0*/  IADD3 R0, R38, 0x10c, RZ ;  /* 0x0000010c26007810 */ /* 0x003fde0007ffe0ff */
[----:B01----:R-:W-:-:S15]  /*34f0*/  MOV R0, R0 ;  /* 0x0000000000007202 */ /* 0x003fde0000000f00 */
[----:B01----:R1:W0:-:S15]  /*3500*/  LD R0, [R0] ;  /* 0x0000000000007980 */ /* 0x00321e0000100800 */
[----:B01----:R-:W-:-:S15]  /*3510*/  FMUL.FTZ R0, R0, 6.2831854820251464844 ;  /* 0x40c90fdb00007820 */ /* 0x003fde0000410000 */
[----:B01----:R-:W-:-:S15]  /*3520*/  MOV R18, R0 ;  /* 0x0000000000127202 */ /* 0x003fde0000000f00 */
[----:B01----:R-:W-:-:S15]  /*3530*/  IADD3 R0, R38, 0x108, RZ ;  /* 0x0000010826007810 */ /* 0x003fde0007ffe0ff */
[----:B01----:R-:W-:-:S15]  /*3540*/  MOV R0, R0 ;  /* 0x0000000000007202 */ /* 0x003fde0000000f00 */
[----:B01----:R1:W0:-:S15]  /*3550*/  LD R4, [R0] ;  /* 0x0000000000047980 */ /* 0x00321e0000100800 */
[----:B01----:R-:W-:-:S15]  /*3560*/  MOV R4, R4 ;  /* 0x0000000400047202 */ /* 0x003fde0000000f00 */
[----:B01----:R-:W-:-:S15]  /*3570*/  MOV R20, 32@lo((rayGenAOKernel + .L_x_108@srel)) ;  /* 0x0000000000147802 */ /* 0x003fde0000000f00 */
[----:B01----:R-:W-:-:S15]  /*3580*/  MOV R21, 32@hi((rayGenAOKernel + .L_x_108@srel)) ;  /* 0x0000000000157802 */ /* 0x003fde0000000f00 */
[----:B01----:R-:W-:-:S15]  /*3590*/  CALL.ABS.NOINC `(sqrtf) ;  /* 0x0000000000007943 */ /* 0x003fde0003c00000 */
.L_x_108:
[----:B01----:R-:W-:-:S15]  /*35a0*/  MOV R4, R4 ;  /* 0x0000000400047202 */ /* 0x003fde0000000f00 */
[----:B01----:R-:W-:-:S15]  /*35b0*/  MOV R19, R4 ;  /* 0x0000000400137202 */ /* 0x003fde0000000f00 */
[----:B01----:R-:W-:-:S15]  /*35c0*/  MOV R4, R18 ;  /* 0x0000001200047202 */ /* 0x003fde0000000f00 */
[----:B01----:R-:W-:-:S15]  /*35d0*/  MOV R20, 32@lo((rayGenAOKernel + .L_x_109@srel)) ;  /* 0x0000000000147802 */ /* 0x003fde0000000f00 */
[----:B01----:R-:W-:-:S15]  /*35e0*/  MOV R21, 32@hi((rayGenAOKernel + .L_x_109@srel)) ;  /* 0x0000000000157802 */ /* 0x003fde0000000f00 */
[----:B01----:R-:W-:-:S15]  /*35f0*/  CALL.ABS.NOINC `(cosf) ;  /* 0x0000000000007943 */ /* 0x003fde0003c00000 */
.L_x_109:
[----:B01----:R-:W-:-:S15]  /*3600*/  MOV R4, R4 ;  /* 0x0000000400047202 */ /* 0x003fde0000000f00 */
[----:B01----:R-:W-:-:S15]  /*3610*/  FMUL.FTZ R4, R19, R4 ;  /* 0x0000000413047220 */ /* 0x003fde0000410000 */
[----:B01----:R-:W-:-:S15]  /*3620*/  IADD3 R0, R38, 0x108, RZ ;  /* 0x0000010826007810 */ /* 0x003fde0007ffe0ff */
[----:B01----:R-:W-:-:S15]  /*3630*/  MOV R0, R0 ;  /* 0x0000000000007202 */ /* 0x003fde0000000f00 */
[----:B01----:R1:W-:-:S15]  /*3640*/  ST [R0], R4 ;  /* 0x0000000000007385 */ /* 0x0033de0000100804 */
[----:B01----:R-:W-:-:S15]  /*3650*/  MOV R4, R18 ;  /* 0x0000001200047202 */ /* 0x003fde0000000f00 */
[----:B01----:R-:W-:-:S15]  /*3660*/  MOV R20, 32@lo((rayGenAOKernel + .L_x_110@srel)) ;  /* 0x0000000000147802 */ /* 0x003fde0000000f00 */
[----:B01----:R-:W-:-:S15]  /*3670*/  MOV R21, 32@hi((rayGenAOKernel + .L_x_110@srel)) ;  /* 0x0000000000157802 */ /* 0x003fde0000000f00 */
[----:B01----:R-:W-:-:S15]  /*3680*/  CALL.ABS.NOINC `(sinf) ;  /* 0x0000000000007943 */ /* 0x003fde0003c00000 */
.L_x_110:
[----:B01----:R-:W-:-:S15]  /*3690*/  MOV R4, R4 ;  /* 0x0000000400047202 */ /* 0x003fde0000000f00 */
[----:B01----:R-:W-:-:S15]  /*36a0*/  FMUL.FTZ R4, R19, R4 ;  /* 0x0000000413047220 */ /* 0x003fde0000410000 */
        /* <DEDUP_REMOVED lines=9> */
[----:B01----:R-:W-:-:S15]  /*3740*/  FMUL.FTZ R0, R0, R2 ;  /* 0x0000000200007220 */ /* 0x003fde0000410000 */
[----:B01----:R-:W-:-:S15]  /*3750*/  MOV R17, 0x3f800000 ;  /* 0x3f80000000117802 */ /* 0x003fde0000000f00 */
[----:B01----:R-:W-:-:S15]  /*3760*/  FADD.FTZ R0, R17, -R0 ;  /* 0x8000000011007221 */ /* 0x003fde0000010000 */
        /* <DEDUP_REMOVED lines=9> */
[----:B01----:R-:W-:-:S15]  /*3800*/  MOV R17, R17 ;  /* 0x0000001100117202 */ /* 0x003fde0000000f00 */
[----:B01----:R-:W-:-:S15]  /*3810*/  MOV R20, 32@lo((rayGenAOKernel + .L_x_111@srel)) ;  /* 0x0000000000147802 */ /* 0x003fde0000000f00 */
[----:B01----:R-:W-:-:S15]  /*3820*/  MOV R21, 32@hi((rayGenAOKernel + .L_x_111@srel)) ;  /* 0x0000000000157802 */ /* 0x003fde0000000f00 */
[----:B01----:R-:W-:-:S15]  /*3830*/  CALL.ABS.NOINC `(sqrtf) ;  /* 0x0000000000007943 */ /* 0x003fde0003c00000 */
.L_x_111:
[----:B01----:R-:W-:-:S15]  /*3840*/  MOV R4, R4 ;  /* 0x0000000400047202 */ /* 0x003fde0000000f00 */
[----:B01----:R-:W-:-:S15]  /*3850*/  IADD3 R0, R38, 0x110, RZ ;  /* 0x0000011026007810 */ /* 0x003fde0007ffe0ff */
[----:B01----:R-:W-:-:S15]  /*3860*/  MOV R0, R0 ;  /* 0x0000000000007202 */ /* 0x003fde0000000f00 */
[----:B01----:R1:W-:-:S15]  /*3870*/  ST [R0], R4 ;  /* 0x0000000000007385 */ /* 0x0033de0000100804 */
[----:B01----:R-:W-:-:S15]  /*3880*/  SHF.L.U32 R0, R22, 0x5, RZ ;  /* 0x0000000516007819 */ /* 0x003fde00000006ff */
[----:B01----:R-:W-:-:S15]  /*3890*/  IADD3 R0, R26, R0, RZ ;  /* 0x000000001a007210 */ /* 0x003fde0007ffe0ff */
        /* <DEDUP_REMOVED lines=17> */
[----:B01----:R-:W-:-:S15]  /*39b0*/  SHF.L.U32 R0, R22, 0x5, RZ ;  /* 0x0000000516007819 */ /* 0x003fde00000006ff */
[----:B01----:R-:W-:-:S15]  /*39c0*/  IADD3 R0, R26, R0, RZ ;  /* 0x000000001a007210 */ /* 0x003fde0007ffe0ff */
[----:B01----:R-:W-:-:S15]  /*39d0*/  IADD3 R2, R0, 0x10, RZ ;  /* 0x0000001000027810 */ /* 0x003fde0007ffe0ff */
[----:B01----:R-:W-:-:S15]  /*39e0*/  IADD3 R4, R38, 0x108, RZ ;  /* 0x0000010826047810 */ /* 0x003fde0007ffe0ff */
[----:B01----:R-:W-:-:S15]  /*39f0*/  IADD3 R5, R38, 0x9c, RZ ;  /* 0x0000009c26057810 */ /* 0x003fde0007ffe0ff */
[----:B01----:R-:W-:-:S15]  /*3a00*/  MOV R4, R4 ;  /* 0x0000000400047202 */ /* 0x003fde0000000f00 */
[----:B01----:R-:W-:-:S15]  /*3a10*/  MOV R5, R5 ;  /* 0x0000000500057202 */ /* 0x003fde0000000f00 */
[----:B01----:R-:W-:-:S15]  /*3a20*/  MOV R16, R0 ;  /* 0x0000000000107202 */ /* 0x003fde0000000f00 */
[----:B01----:R-:W-:-:S15]  /*3a30*/  MOV R2, R2 ;  /* 0x0000000200027202 */ /* 0x003fde0000000f00 */
[----:B01----:R-:W-:-:S15]  /*3a40*/  MOV R20, 32@lo((rayGenAOKernel + .L_x_112@srel)) ;  /* 0x0000000000147802 */ /* 0x003fde0000000f00 */
[----:B01----:R-:W-:-:S15]  /*3a50*/  MOV R21, 32@hi((rayGenAOKernel + .L_x_112@srel)) ;  /* 0x0000000000157802 */ /* 0x003fde0000000f00 */
[----:B01----:R-:W-:-:S15]  /*3a60*/  CALL.ABS.NOINC `(_ZN2FWmlIfLi3ENS_5Vec3fEEET1_RKT_RKNS_10VectorBaseIS3_XT0_ES2_EE) ;  /* 0x0000000000007943 */ /* 0x003fde0003c00000 */
.L_x_112:
        /* <DEDUP_REMOVED lines=18> */
[----:B01----:R-:W-:-:S15]  /*3b90*/  CALL.ABS.NOINC `(_ZN2FWmlIfLi3ENS_5Vec3fEEET1_RKT_RKNS_10VectorBaseIS3_XT0_ES2_EE) ;  /* 0x0000000000007943 */ /* 0x003fde0003c00000 */
.L_x_113:
        /* <DEDUP_REMOVED lines=19> */
.L_x_114:
        /* <DEDUP_REMOVED lines=19> */
.L_x_115:
        /* <DEDUP_REMOVED lines=19> */
.L_x_116:
        /* <DEDUP_REMOVED lines=17> */
[----:B01----:R-:W-:-:S15]  /*4040*/  CALL.ABS.NOINC `(_ZN2FW9normalizeIfLi3ENS_5Vec3fEEET1_RKNS_10VectorBaseIT_XT0_ES2_EES4_) ;  /* 0x0000000000007943 */ /* 0x003fde0003c00000 */
.L_x_117:
        /* <DEDUP_REMOVED lines=12> */
[----:B01----:R-:W-:-:S15]  /*4110*/  SHF.L.U32 R0, R22, 0x5, RZ ;  /* 0x0000000516007819 */ /* 0x003fde00000006ff */
[----:B01----:R-:W-:-:S15]  /*4120*/  IADD3 R0, R26, R0, RZ ;  /* 0x000000001a007210 */ /* 0x003fde0007ffe0ff */
[----:B01----:R-:W-:-:S15]  /*4130*/  MOV R2, RZ ;  /* 0x000000ff00027202 */ /* 0x003fde0000000f00 */
[----:B01----:R-:W-:-:S15]  /*4140*/  IADD3 R0, R0, 0xc, RZ ;  /* 0x0000000c00007810 */ /* 0x003fde0007ffe0ff */
[----:B01----:R-:W-:-:S15]  /*4150*/  MOV R0, R0 ;  /* 0x0000000000007202 */ /* 0x003fde0000000f00 */
[----:B01----:R1:W-:-:S15]  /*4160*/  ST [R0], R2 ;  /* 0x0000000000007385 */ /* 0x0033de0000100802 */
[----:B01----:R-:W-:-:S15]  /*4170*/  ISETP.EQ.AND P0, PT, R31, -0x1, PT ;  /* 0xffffffff1f00780c */ /* 0x003fde0003f02270 */
[----:B01----:R-:W-:-:S15]  /*4180*/  PLOP3.LUT P0, PT, P0, PT, PT, 0x8, 0x0 ;  /* 0x000000000000781c */ /* 0x003fde000070e170 */
[----:B01----:R-:W-:-:S15]  /*4190*/  BSSY B0, `(.L_x_513) ;  /* 0x0000010000007945 */ /* 0x003fde0003800000 */
[----:B01----:R-:W-:-:S15]  /*41a0*/  @P0 BRA `(.L_x_514) ;  /* 0x0000005000000947 */ /* 0x003fde0003800000 */
[----:B01----:R-:W-:-:S15]  /*41b0*/  BRA `(.L_x_515) ;  /* 0x0000000000007947 */ /* 0x003fde0003800000 */
.L_x_515:
[----:B01----:R-:W-:-:S15]  /*41c0*/  MOV R0, 0xbf800000 ;  /* 0xbf80000000007802 */ /* 0x003fde0000000f00 */
[----:B01----:R-:W-:-:S15]  /*41d0*/  MOV R0, R0 ;  /* 0x0000000000007202 */ /* 0x003fde0000000f00 */
[----:B01----:R-:W-:-:S15]  /*41e0*/  MOV R0, R0 ;  /* 0x0000000000007202 */ /* 0x003fde0000000f00 */
[----:B01----:R-:W-:-:S15]  /*41f0*/  BRA `(.L_x_516) ;  /* 0x0000009000007947 */ /* 0x003fde0003800000 */
.L_x_514:
        /* <DEDUP_REMOVED lines=8> */
[----:B01----:R-:W-:-:S15]  /*4280*/  BRA `(.L_x_516) ;  /* 0x0000000000007947 */ /* 0x003fde0003800000 */
.L_x_516:
[----:B01----:R-:W-:-:S15]  /*4290*/  BSYNC B0 ;  /* 0x0000000000007941 */ /* 0x003fde0003800000 */
.L_x_513:
[----:B01----:R-:W-:-:S15]  /*42a0*/  MOV R0, R0 ;  /* 0x0000000000007202 */ /* 0x003fde0000000f00 */
[----:B01----:R-:W-:-:S15]  /*42b0*/  SHF.L.U32 R2, R22, 0x5, RZ ;  /* 0x0000000516027819 */ /* 0x003fde00000006ff */
[----:B01----:R-:W-:-:S15]  /*42c0*/  IADD3 R2, R26, R2, RZ ;  /* 0x000000021a027210 */ /* 0x003fde0007ffe0ff */
[----:B01----:R-:W-:-:S15]  /*42d0*/  IADD3 R2, R2, 0x1c, RZ ;  /* 0x0000001c02027810 */ /* 0x003fde0007ffe0ff */
[----:B01----:R-:W-:-:S15]  /*42e0*/  MOV R2, R2 ;  /* 0x0000000200027202 */ /* 0x003fde0000000f00 */
[----:B01----:R1:W-:-:S15]  /*42f0*/  ST [R2], R0 ;  /* 0x0000000002007385 */ /* 0x0033de0000100800 */
[----:B01----:R-:W-:-:S15]  /*4300*/  IADD3 R2, R22, R25, RZ ;  /* 0x0000001916027210 */ /* 0x003fde0007ffe0ff */
[----:B01----:R-:W-:-:S15]  /*4310*/  SHF.L.U32 R0, R22, 0x2, RZ ;  /* 0x0000000216007819 */ /* 0x003fde00000006ff */
[----:B01----:R-:W-:-:S15]  /*4320*/  IADD3 R0, R27, R0, RZ ;  /* 0x000000001b007210 */ /* 0x003fde0007ffe0ff */
[----:B01----:R-:W-:-:S15]  /*4330*/  MOV R0, R0 ;  /* 0x0000000000007202 */ /* 0x003fde0000000f00 */
[----:B01----:R1:W-:-:S15]  /*4340*/  ST [R0], R2 ;  /* 0x0000000000007385 */ /* 0x0033de0000100802 */
[----:B01----:R-:W-:-:S15]  /*4350*/  IADD3 R2, R22, R25, RZ ;  /* 0x0000001916027210 */ /* 0x003fde0007ffe0ff */
[----:B01----:R-:W-:-:S15]  /*4360*/  SHF.L.U32 R0, R22, 0x2, RZ ;  /* 0x0000000216007819 */ /* 0x003fde00000006ff */
[----:B01----:R-:W-:-:S15]  /*4370*/  IADD3 R0, R28, R0, RZ ;  /* 0x000000001c007210 */ /* 0x003fde0007ffe0ff */
[----:B01----:R-:W-:-:S15]  /*4380*/  MOV R0, R0 ;  /* 0x0000000000007202 */ /* 0x003fde0000000f00 */
[----:B01----:R1:W-:-:S15]  /*4390*/  ST [R0], R2 ;  /* 0x0000000000007385 */ /* 0x0033de0000100802 */
.L_x_857:
[----:B01----:R-:W-:-:S15]  /*43a0*/  BRA `(.L_x_517) ;  /* 0x0000000000007947 */ /* 0x003fde0003800000 */
.L_x_517:
[----:B01----:R-:W-:-:S15]  /*43b0*/  IADD3 R22, R22, 0x1, RZ ;  /* 0x0000000116167810 */ /* 0x003fde0007ffe0ff */
[----:B01----:R-:W-:-:S15]  /*43c0*/  MOV R22, R22 ;  /* 0x0000001600167202 */ /* 0x003fde0000000f00 */
.L_x_736:
[----:B01----:R-:W-:-:S15]  /*43d0*/  MOV R22, R22 ;  /* 0x0000001600167202 */ /* 0x003fde0000000f00 */
[----:B01----:R-:W-:-:S15]  /*43e0*/  MOV R0, R22 ;  /* 0x0000001600007202 */ /* 0x003fde0000000f00 */
.L_x_737:
[----:B01----:R-:W-:-:S15]  /*43f0*/  BRA `(.L_x_495) ;  /* 0xffffe36000007947 */ /* 0x003fde000383ffff */
.L_x_496:
[----:B01----:R-:W-:-:S15]  /*4400*/  BSYNC B6 ;  /* 0x0000000000067941 */ /* 0x003fde0003800000 */
.L_x_494:
[----:B01----:R-:W-:-:S15]  /*4410*/  BRA `(.L_x_480) ;  /* 0x0000000000007947 */ /* 0x003fde0003800000 */
.L_x_480:
[----:B01----:R-:W-:-:S15]  /*4420*/  BSYNC B8 ;  /* 0x0000000000087941 */ /* 0x003fde0003800000 */
.L_x_477:
[----:B------:R-:W-:Y:S06]  /*4430*/  MEMBAR.SC.VC ;  /* 0x0000000000007992 */ /* 0x000fec0000005000 */
[----:B01----:R-:W-:-:S00]  /*4440*/  ERRBAR ;  /* 0x00000000000079ab */ /* 0x003fc00000000000 */
[----:B01----:R-:W-:-:S15]  /*4450*/  EXIT ;  /* 0x000000000000794d */ /* 0x003fde0003800000 */
.L_x_855:
[----:B01----:R-:W-:-:S15]  /*4460*/  NOP ;  /* 0x0000000000007918 */ /* 0x003fde0000000000 */
.L_x_518:
        /* <DEDUP_REMOVED lines=9> */
.L_x_738:


//--------------------- .text.rayGenShadowKernel  --------------------------
	.section	.text.rayGenShadowKernel,"ax",@progbits
	.sectioninfo	@"SHI_REGISTERS=31"
	.align	128
        .global         rayGenShadowKernel
        .type           rayGenShadowKernel,@function
        .size           rayGenShadowKernel,(.L_x_780 - rayGenShadowKernel)
        .other          rayGenShadowKernel,@"STO_CUDA_ENTRY STV_DEFAULT"
rayGenShadowKernel:
.text.rayGenShadowKernel:
[----:B01----:R-:W-:-:S15]  /*0000*/  MOV R1, c[0x0][0x28] ;  /* 0x00000a0000017a02 */ /* 0x003fde0000000f00 */
[----:B01----:R-:W-:-:S15]  /*0010*/  IADD3 R1, R1, -0x98, RZ ;  /* 0xffffff6801017810 */ /* 0x003fde0007ffe0ff */
[----:B01----:R1:W0:-:S15]  /*0020*/  S2R R0, SR_LMEMHIOFF ;  /* 0x0000000000007919 */ /* 0x00321e0000003700 */
[----:B01----:R-:W-:-:S15]  /*0030*/  ISETP.GE.U32.AND P0, PT, R1, R0, PT ;  /* 0x000000000100720c */ /* 0x003fde0003f06070 */
[----:B01----:R-:W-:-:S15]  /*0040*/  @P0 BRA `(.L_x_519) ;  /* 0x0000001000000947 */ /* 0x003fde0003800000 */
[----:B01----:R-:W-:-:S15]  /*0050*/  BPT.TRAP 0x1 ;  /* 0x000000040000795c */ /* 0x003fde0000300000 */
.L_x_519:
[----:B01----:R-:W-:-:S15]  /*0060*/  IADD3 R0, R1, RZ, RZ ;  /* 0x000000ff01007210 */ /* 0x003fde0007ffe0ff */
[----:B01----:R-:W-:-:S15]  /*0070*/  MOV R0, R0 ;  /* 0x0000000000007202 */ /* 0x003fde0000000f00 */
[----:B01----:R-:W-:-:S15]  /*0080*/  IADD3 R0, R0, c[0x0][0x20], RZ ;  /* 0x0000080000007a10 */ /* 0x003fde0007ffe0ff */
[----:B01----:R-:W-:-:S15]  /*0090*/  MOV R28, R0 ;  /* 0x00000000001c7202 */ /* 0x003fde0000000f00 */
.L_x_870:
        /* <DEDUP_REMOVED lines=39> */
.L_x_522:
[----:B01----:R-:W-:-:S15]  /*0310*/  BRA `(.L_x_523) ;  /* 0x0000243000007947 */ /* 0x003fde0003800000 */
.L_x_521:
        /* <DEDUP_REMOVED lines=72> */
[----:B01----:R-:W-:-:S15]  /*07a0*/  MOV R20, 32@lo((rayGenShadowKernel + .L_x_118@srel)) ;  /* 0x0000000000147802 */ /* 0x003fde0000000f00 */
[----:B01----:R-:W-:-:S15]  /*07b0*/  MOV R21, 32@hi((rayGenShadowKernel + .L_x_118@srel)) ;  /* 0x0000000000157802 */ /* 0x003fde0000000f00 */
[----:B01----:R-:W-:-:S15]  /*07c0*/  CALL.ABS.NOINC `(fmaxf) ;  /* 0x0000000000007943 */ /* 0x003fde0003c00000 */
.L_x_118:
[----:B01----:R-:W-:-:S15]  /*07d0*/  MOV R4, R4 ;  /* 0x0000000400047202 */ /* 0x003fde0000000f00 */
[----:B01----:R-:W-:-:S15]  /*07e0*/  IADD3 R0, R28, 0xc, RZ ;  /* 0x0000000c1c007810 */ /* 0x003fde0007ffe0ff */
[----:B01----:R-:W-:-:S15]  /*07f0*/  MOV R0, R0 ;  /* 0x0000000000007202 */ /* 0x003fde0000000f00 */
[----:B01----:R1:W-:-:S15]  /*0800*/  ST [R0], R4 ;  /* 0x0000000000007385 */ /* 0x0033de0000100804 */
[----:B01----:R-:W-:-:S15]  /*0810*/  IADD3 R5, R28, 0xc, RZ ;  /* 0x0000000c1c057810 */ /* 0x003fde0007ffe0ff */
[----:B01----:R-:W-:-:S15]  /*0820*/  MOV R4, R2 ;  /* 0x0000000200047202 */ /* 0x003fde0000000f00 */
[----:B01----:R-:W-:-:S15]  /*0830*/  MOV R5, R5 ;  /* 0x0000000500057202 */ /* 0x003fde0000000f00 */
[----:B01----:R-:W-:-:S15]  /*0840*/  MOV R20, 32@lo((rayGenShadowKernel + .L_x_119@srel)) ;  /* 0x0000000000147802 */ /* 0x003fde0000000f00 */
[----:B01----:R-:W-:-:S15]  /*0850*/  MOV R21, 32@hi((rayGenShadowKernel + .L_x_119@srel)) ;  /* 0x0000000000157802 */ /* 0x003fde0000000f00 */
[----:B01----:R-:W-:-:S15]  /*0860*/  CALL.ABS.NOINC `(_ZNK2FW10VectorBaseIfLi3ENS_5Vec3fEEmlERKf) ;  /* 0x0000000000007943 */ /* 0x003fde0003c00000 */
.L_x_119:
        /* <DEDUP_REMOVED lines=15> */
[----:B01----:R-:W-:-:S15]  /*0960*/  MOV R20, 32@lo((rayGenShadowKernel + .L_x_120@srel)) ;  /* 0x0000000000147802 */ /* 0x003fde0000000f00 */
[----:B01----:R-:W-:-:S15]  /*0970*/  MOV R21, 32@hi((rayGenShadowKernel + .L_x_120@srel)) ;  /* 0x0000000000157802 */ /* 0x003fde0000000f00 */
[----:B01----:R-:W-:-:S15]  /*0980*/  CALL.ABS.NOINC `(_ZNK2FW10VectorBaseIfLi3ENS_5Vec3fEEplIS1_EES1_RKNS0_IfLi3ET_EE) ;  /* 0x0000000000007943 */ /* 0x003fde0003c00000 */
.L_x_120:
        /* <DEDUP_REMOVED lines=40> */
[----:B01----:R-:W-:-:S15]  /*0c10*/  MOV R20, 32@lo((rayGenShadowKernel + .L_x_121@srel)) ;  /* 0x0000000000147802 */ /* 0x003fde0000000f00 */
[----:B01----:R-:W-:-:S15]  /*0c20*/  MOV R21, 32@hi((rayGenShadowKernel + .L_x_121@srel)) ;  /* 0x0000000000157802 */ /* 0x003fde0000000f00 */
[----:B01----:R-:W-:-:S15]  /*0c30*/  CALL.ABS.NOINC `(_Z10jenkinsMixRjS_S_) ;  /* 0x0000000000007943 */ /* 0x003fde0003c00000 */
.L_x_121:
[----:B01----:R-:W-:-:S15]  /*0c40*/  MOV R4, R17 ;  /* 0x0000001100047202 */ /* 0x003fde0000000f00 */
[----:B01----:R-:W-:-:S15]  /*0c50*/  MOV R5, R16 ;  /* 0x0000001000057202 */ /* 0x003fde0000000f00 */
[----:B01----:R-:W-:-:S15]  /*0c60*/  MOV R6, R2 ;  /* 0x0000000200067202 */ /* 0x003fde0000000f00 */
[----:B01----:R-:W-:-:S15]  /*0c70*/  MOV R20, 32@lo((rayGenShadowKernel + .L_x_122@srel)) ;  /* 0x0000000000147802 */ /* 0x003fde0000000f00 */
[----:B01----:R-:W-:-:S15]  /*0c80*/  MOV R21, 32@hi((rayGenShadowKernel + .L_x_122@srel)) ;  /* 0x0000000000157802 */ /* 0x003fde0000000f00 */
[----:B01----:R-:W-:-:S15]  /*0c90*/  CALL.ABS.NOINC `(_Z10jenkinsMixRjS_S_) ;  /* 0x0000000000007943 */ /* 0x003fde0003c00000 */
.L_x_122:
[----:B01----:R-:W-:-:S15]  /*0ca0*/  IADD3 R0, R28, 0x20, RZ ;  /* 0x000000201c007810 */ /* 0x003fde0007ffe0ff */
[----:B01----:R-:W-:-:S15]  /*0cb0*/  MOV R0, R0 ;  /* 0x0000000000007202 */ /* 0x003fde0000000f00 */
[----:B01----:R1:W0:-:S15]  /*0cc0*/  LD R0, [R0] ;  /* 0x0000000000007980 */ /* 0x00321e0000100800 */
[----:B01----:R-:W-:-:S15]  /*0cd0*/  I2FP.F32.U32 R0, R0 ;  /* 0x0000000000007245 */ /* 0x003fde0000201000 */
[----:B01----:R-:W-:-:S15]  /*0ce0*/  MOV R16, 0xffffffe0 ;  /* 0xffffffe000107802 */ /* 0x003fde0000000f00 */
[----:B01----:R-:W-:-:S15]  /*0cf0*/  MOV R4, R16 ;  /* 0x0000001000047202 */ /* 0x003fde0000000f00 */
[----:B01----:R-:W-:-:S15]  /*0d00*/  MOV R2, R0 ;  /* 0x0000000000027202 */ /* 0x003fde0000000f00 */
[----:B01----:R-:W-:-:S15]  /*0d10*/  MOV R16, R16 ;  /* 0x0000001000107202 */ /* 0x003fde0000000f00 */
[----:B01----:R-:W-:-:S15]  /*0d20*/  MOV R20, 32@lo((rayGenShadowKernel + .L_x_123@srel)) ;  /* 0x0000000000147802 */ /* 0x003fde0000000f00 */
[----:B01----:R-:W-:-:S15]  /*0d30*/  MOV R21, 32@hi((rayGenShadowKernel + .L_x_123@srel)) ;  /* 0x0000000000157802 */ /* 0x003fde0000000f00 */
[----:B01----:R-:W-:-:S15]  /*0d40*/  CALL.ABS.NOINC `(_ZN2FW4exp2Ei) ;  /* 0x0000000000007943 */ /* 0x003fde0003c00000 */
.L_x_123:
[----:B01----:R-:W-:-:S15]  /*0d50*/  MOV R4, R4 ;  /* 0x0000000400047202 */ /* 0x003fde0000000f00 */
[----:B01----:R-:W-:-:S15]  /*0d60*/  FMUL.FTZ R2, R2, R4 ;  /* 0x0000000402027220 */ /* 0x003fde0000410000 */
[----:B01----:R-:W-:-:S15]  /*0d70*/  IADD3 R0, R28, 0x24, RZ ;  /* 0x000000241c007810 */ /* 0x003fde0007ffe0ff */
[----:B01----:R-:W-:-:S15]  /*0d80*/  MOV R0, R0 ;  /* 0x0000000000007202 */ /* 0x003fde0000000f00 */
[----:B01----:R1:W0:-:S15]  /*0d90*/  LD R0, [R0] ;  /* 0x0000000000007980 */ /* 0x00321e0000100800 */
[----:B01----:R-:W-:-:S15]  /*0da0*/  I2FP.F32.U32 R0, R0 ;  /* 0x0000000000007245 */ /* 0x003fde0000201000 */
[----:B01----:R-:W-:-:S15]  /*0db0*/  MOV R4, R16 ;  /* 0x0000001000047202 */ /* 0x003fde0000000f00 */
[----:B01----:R-:W-:-:S15]  /*0dc0*/  MOV R17, R2 ;  /* 0x0000000200117202 */ /* 0x003fde0000000f00 */
[----:B01----:R-:W-:-:S15]  /*0dd0*/  MOV R2, R0 ;  /* 0x0000000000027202 */ /* 0x003fde0000000f00 */
[----:B01----:R-:W-:-:S15]  /*0de0*/  MOV R20, 32@lo((rayGenShadowKernel + .L_x_124@srel)) ;  /* 0x0000000000147802 */ /* 0x003fde0000000f00 */
[----:B01----:R-:W-:-:S15]  /*0df0*/  MOV R21, 32@hi((rayGenShadowKernel + .L_x_124@srel)) ;  /* 0x0000000000157802 */ /* 0x003fde0000000f00 */
[----:B01----:R-:W-:-:S15]  /*0e00*/  CALL.ABS.NOINC `(_ZN2FW4exp2Ei) ;  /* 0x0000000000007943 */ /* 0x003fde0003c00000 */
.L_x_124:
        /* <DEDUP_REMOVED lines=12> */
.L_x_125:
[----:B01----:R-:W-:-:S15]  /*0ed0*/  MOV R4, R4 ;  /* 0x0000000400047202 */ /* 0x003fde0000000f00 */
[----:B01----:R-:W-:-:S15]  /*0ee0*/  FMUL.FTZ R2, R2, R4 ;  /* 0x0000000402027220 */ /* 0x003fde0000410000 */
[----:B01----:R-:W-:-:S15]  /*0ef0*/  IADD3 R4, R28, 0x2c, RZ ;  /* 0x0000002c1c047810 */ /* 0x003fde0007ffe0ff */
[----:B01----:R-:W-:-:S15]  /*0f00*/  MOV R4, R4 ;  /* 0x0000000400047202 */ /* 0x003fde0000000f00 */
[----:B01----:R-:W-:-:S15]  /*0f10*/  MOV R5, R17 ;  /* 0x0000001100057202 */ /* 0x003fde0000000f00 */
[----:B01----:R-:W-:-:S15]  /*0f20*/  MOV R6, R16 ;  /* 0x0000001000067202 */ /* 0x003fde0000000f00 */
[----:B01----:R-:W-:-:S15]  /*0f30*/  MOV R7, R2 ;  /* 0x0000000200077202 */ /* 0x003fde0000000f00 */
[----:B01----:R-:W-:-:S15]  /*0f40*/  MOV R20, 32@lo((rayGenShadowKernel + .L_x_126@srel)) ;  /* 0x0000000000147802 */ /* 0x003fde0000000f00 */
[----:B01----:R-:W-:-:S15]  /*0f50*/  MOV R21, 32@hi((rayGenShadowKernel + .L_x_126@srel)) ;  /* 0x0000000000157802 */ /* 0x003fde0000000f00 */
[----:B01----:R-:W-:-:S15]  /*0f60*/  CALL.ABS.NOINC `(_ZN2FW5Vec3fC1Efff) ;  /* 0x0000000000007943 */ /* 0x003fde0003c00000 */
.L_x_126:
        /* <DEDUP_REMOVED lines=26> */
.L_x_127:
[----:B01----:R-:W-:-:S15]  /*1110*/  MOV R27, R27 ;  /* 0x0000001b001b7202 */ /* 0x003fde0000000f00 */
[----:B01----:R1:W0:-:S15]  /*1120*/  LD R27, [R27] ;  /* 0x000000001b1b7980 */ /* 0x00321e0000100800 */
[----:B01----:R-:W-:-:S15]  /*1130*/  MOV R27, R27 ;  /* 0x0000001b001b7202 */ /* 0x003fde0000000f00 */
[----:B01----:R-:W-:-:S15]  /*1140*/  MOV R27, R27 ;  /* 0x0000001b001b7202 */ /* 0x003fde0000000f00 */
.L_x_872:
[----:B01----:R-:W-:-:S15]  /*1150*/  MOV R0, RZ ;  /* 0x000000ff00007202 */ /* 0x003fde0000000f00 */
[----:B01----:R-:W-:-:S15]  /*1160*/  MOV R0, R0 ;  /* 0x0000000000007202 */ /* 0x003fde0000000f00 */
[----:B01----:R-:W-:-:S15]  /*1170*/  MOV R0, R0 ;  /* 0x0000000000007202 */ /* 0x003fde0000000f00 */
.L_x_775:
[----:B01----:R-:W-:-:S15]  /*1180*/  MOV R0, R0 ;  /* 0x0000000000007202 */ /* 0x003fde0000000f00 */
[----:B01----:R-:W-:-:S15]  /*1190*/  MOV R0, R0 ;  /* 0x0000000000007202 */ /* 0x003fde0000000f00 */
.L_x_776:
[----:B01----:R-:W-:-:S15]  /*11a0*/  BSSY B7, `(.L_x_524) ;  /* 0x0000159000077945 */ /* 0x003fde0003800000 */
[----:B01----:R-:W-:-:S15]  /*11b0*/  BRA `(.L_x_525) ;  /* 0x0000000000007947 */ /* 0x003fde0003800000 */
.L_x_525:
[----:B01----:R-:W-:-:S15]  /*11c0*/  MOV R0, R0 ;  /* 0x0000000000007202 */ /* 0x003fde0000000f00 */
[----:B01----:R-:W-:-:S15]  /*11d0*/  MOV R17, R0 ;  /* 0x0000000000117202 */ /* 0x003fde0000000f00 */
.L_x_777:
        /* <DEDUP_REMOVED lines=10> */
.L_x_527:
[----:B01----:R-:W-:-:S15]  /*1280*/  MOV R4, R17 ;  /* 0x0000001100047202 */ /* 0x003fde0000000f00 */
[----:B01----:R-:W-:-:S15]  /*1290*/  MOV R20, 32@lo((rayGenShadowKernel + .L_x_128@srel)) ;  /* 0x0000000000147802 */ /* 0x003fde0000000f00 */
[----:B01----:R-:W-:-:S15]  /*12a0*/  MOV R21, 32@hi((rayGenShadowKernel + .L_x_128@srel)) ;  /* 0x0000000000157802 */ /* 0x003fde0000000f00 */
[----:B01----:R-:W-:-:S15]  /*12b0*/  CALL.ABS.NOINC `(_Z7sobol2Di) ;  /* 0x0000000000007943 */ /* 0x003fde0003c00000 */
.L_x_128:
        /* <DEDUP_REMOVED lines=18> */
[----:B01----:R-:W-:-:S15]  /*13e0*/  MOV R20, 32@lo((rayGenShadowKernel + .L_x_129@srel)) ;  /* 0x0000000000147802 */ /* 0x003fde0000000f00 */
[----:B01----:R-:W-:-:S15]  /*13f0*/  MOV R21, 32@hi((rayGenShadowKernel + .L_x_129@srel)) ;  /* 0x0000000000157802 */ /* 0x003fde0000000f00 */
[----:B01----:R-:W-:-:S15]  /*1400*/  CALL.ABS.NOINC `(_Z10hammersleyii) ;  /* 0x0000000000007943 */ /* 0x003fde0003c00000 */
.L_x_129:
[----:B01----:R-:W-:-:S15]  /*1410*/  MOV R6, R4 ;  /* 0x0000000400067202 */ /* 0x003fde0000000f00 */
[----:B01----:R-:W-:-:S15]  /*1420*/  IADD3 R2, R28, 0x70, RZ ;  /* 0x000000701c027810 */ /* 0x003fde0007ffe0ff */
[----:B01----:R-:W-:-:S15]  /*1430*/  IADD3 R5, R28, 0x48, RZ ;  /* 0x000000481c057810 */ /* 0x003fde0007ffe0ff */
[----:B01----:R-:W-:-:S15]  /*1440*/  MOV R4, R2 ;  /* 0x0000000200047202 */ /* 0x003fde0000000f00 */
[----:B01----:R-:W-:-:S15]  /*1450*/  MOV R5, R5 ;  /* 0x0000000500057202 */ /* 0x003fde0000000f00 */
[----:B01----:R-:W-:-:S15]  /*1460*/  MOV R6, R6 ;  /* 0x0000000600067202 */ /* 0x003fde0000000f00 */
[----:B01----:R-:W-:-:S15]  /*1470*/  MOV R2, R2 ;  /* 0x0000000200027202 */ /* 0x003fde0000000f00 */
[----:B01----:R-:W-:-:S15]  /*1480*/  MOV R20, 32@lo((rayGenShadowKernel + .L_x_130@srel)) ;  /* 0x0000000000147802 */ /* 0x003fde0000000f00 */
[----:B01----:R-:W-:-:S15]  /*1490*/  MOV R21, 32@hi((rayGenShadowKernel + .L_x_130@srel)) ;  /* 0x0000000000157802 */ /* 0x003fde0000000f00 */
[----:B01----:R-:W-:-:S15]  /*14a0*/  CALL.ABS.NOINC `(_ZN2FW5Vec3fC1ERKNS_5Vec2fEf) ;  /* 0x0000000000007943 */ /* 0x003fde0003c00000 */
.L_x_130:
[----:B01----:R-:W-:-:S15]  /*14b0*/  IADD3 R5, R28, 0x2c, RZ ;  /* 0x0000002c1c057810 */ /* 0x003fde0007ffe0ff */
[----:B01----:R-:W-:-:S15]  /*14c0*/  MOV R4, R2 ;  /* 0x0000000200047202 */ /* 0x003fde0000000f00 */
[----:B01----:R-:W-:-:S15]  /*14d0*/  MOV R5, R5 ;  /* 0x0000000500057202 */ /* 0x003fde0000000f00 */
[----:B01----:R-:W-:-:S15]  /*14e0*/  MOV R20, 32@lo((rayGenShadowKernel + .L_x_131@srel)) ;  /* 0x0000000000147802 */ /* 0x003fde0000000f00 */
[----:B01----:R-:W-:-:S15]  /*14f0*/  MOV R21, 32@hi((rayGenShadowKernel + .L_x_131@srel)) ;  /* 0x0000000000157802 */ /* 0x003fde0000000f00 */
[----:B01----:R-:W-:-:S15]  /*1500*/  CALL.ABS.NOINC `(_ZN2FW10VectorBaseIfLi3ENS_5Vec3fEEpLIS1_EERS1_RKNS0_IfLi3ET_EE) ;  /* 0x0000000000007943 */ /* 0x003fde0003c00000 */
.L_x_131:
[----:B01----:R-:W-:-:S15]  /*1510*/  MOV R5, RZ ;  /* 0x000000ff00057202 */ /* 0x003fde0000000f00 */
[----:B01----:R-:W-:-:S15]  /*1520*/  MOV R4, R2 ;  /* 0x0000000200047202 */ /* 0x003fde0000000f00 */
[----:B01----:R-:W-:-:S15]  /*1530*/  MOV R5, R5 ;  /* 0x0000000500057202 */ /* 0x003fde0000000f00 */
[----:B01----:R-:W-:-:S15]  /*1540*/  MOV R20, 32@lo((rayGenShadowKernel + .L_x_132@srel)) ;  /* 0x0000000000147802 */ /* 0x003fde0000000f00 */
[----:B01----:R-:W-:-:S15]  /*1550*/  MOV R21, 32@hi((rayGenShadowKernel + .L_x_132@srel)) ;  /* 0x0000000000157802 */ /* 0x003fde0000000f00 */
[----:B01----:R-:W-:-:S15]  /*1560*/  CALL.ABS.NOINC `(_ZN2FW10VectorBaseIfLi3ENS_5Vec3fEEixEi) ;  /* 0x0000000000007943 */ /* 0x003fde0003c00000 */
.L_x_132:
[----:B01----:R-:W-:-:S15]  /*1570*/  MOV R4, R4 ;  /* 0x0000000400047202 */ /* 0x003fde0000000f00 */
[----:B01----:R-:W-:-:S15]  /*1580*/  MOV R4, R4 ;  /* 0x0000000400047202 */ /* 0x003fde0000000f00 */
[----:B01----:R1:W0:-:S15]  /*1590*/  LD R4, [R4] ;  /* 0x0000000004047980 */ /* 0x00321e0000100800 */
[----:B01----:R-:W-:-:S15]  /*15a0*/  FSETP.GE.FTZ.AND P0, PT, R4, 1, PT ;  /* 0x3f8000000400780b */ /* 0x003fde0003f16000 */
[----:B01----:R-:W-:-:S15]  /*15b0*/  PLOP3.LUT P0, PT, P0, PT, PT, 0x8, 0x0 ;  /* 0x000000000000781c */ /* 0x003fde000070e170 */
[----:B01----:R-:W-:-:S15]  /*15c0*/  BSSY B6, `(.L_x_528) ;  /* 0x0000011000067945 */ /* 0x003fde0003800000 */
[----:B01----:R-:W-:-:S15]  /*15d0*/  @P0 BRA `(.L_x_529) ;  /* 0x000000f000000947 */ /* 0x003fde0003800000 */
[----:B01----:R-:W-:-:S15]  /*15e0*/  BRA `(.L_x_530) ;  /* 0x0000000000007947 */ /* 0x003fde0003800000 */
.L_x_530:
[----:B01----:R-:W-:-:S15]  /*15f0*/  MOV R5, RZ ;  /* 0x000000ff00057202 */ /* 0x003fde0000000f00 */
[----:B01----:R-:W-:-:S15]  /*1600*/  IADD3 R4, R28, 0x70, RZ ;  /* 0x000000701c047810 */ /* 0x003fde0007ffe0ff */
[----:B01----:R-:W-:-:S15]  /*1610*/  MOV R4, R4 ;  /* 0x0000000400047202 */ /* 0x003fde0000000f00 */
[----:B01----:R-:W-:-:S15]  /*1620*/  MOV R5, R5 ;  /* 0x0000000500057202 */ /* 0x003fde0000000f00 */
[----:B01----:R-:W-:-:S15]  /*1630*/  MOV R20, 32@lo((rayGenShadowKernel + .L_x_133@srel)) ;  /* 0x0000000000147802 */ /* 0x003fde0000000f00 */
[----:B01----:R-:W-:-:S15]  /*1640*/  MOV R21, 32@hi((rayGenShadowKernel + .L_x_133@srel)) ;  /* 0x0000000000157802 */ /* 0x003fde0000000f00 */
[----:B01----:R-:W-:-:S15]  /*1650*/  CALL.ABS.NOINC `(_ZN2FW10VectorBaseIfLi3ENS_5Vec3fEEixEi) ;  /* 0x0000000000007943 */ /* 0x003fde0003c00000 */
.L_x_133:
[----:B01----:R-:W-:-:S15]  /*1660*/  MOV R4, R4 ;  /* 0x0000000400047202 */ /* 0x003fde0000000f00 */
[----:B01----:R-:W-:-:S15]  /*1670*/  MOV R0, R4 ;  /* 0x0000000400007202 */ /* 0x003fde0000000f00 */
[----:B01----:R1:W0:-:S15]  /*1680*/  LD R0, [R0] ;  /* 0x0000000000007980 */ /* 0x00321e0000100800 */
[----:B01----:R-:W-:-:S15]  /*1690*/  FADD.FTZ R0, R0, -1 ;  /* 0xbf80000000007421 */ /* 0x003fde0000010000 */
[----:B01----:R-:W-:-:S15]  /*16a0*/  MOV R4, R4 ;  /* 0x0000000400047202 */ /* 0x003fde0000000f00 */
[----:B01----:R1:W-:-:S15]  /*16b0*/  ST [R4], R0 ;  /* 0x0000000004007385 */ /* 0x0033de0000100800 */
[----:B01----:R-:W-:-:S15]  /*16c0*/  BRA `(.L_x_529) ;  /* 0x0000000000007947 */ /* 0x003fde0003800000 */
.L_x_529:
[----:B01----:R-:W-:-:S15]  /*16d0*/  BSYNC B6 ;  /* 0x0000000000067941 */ /* 0x003fde0003800000 */
.L_x_528:
[----:B01----:R-:W-:-:S15]  /*16e0*/  MOV R5, 0x1 ;  /* 0x0000000100057802 */ /* 0x003fde0000000f00 */
[----:B01----:R-:W-:-:S15]  /*16f0*/  IADD3 R4, R28, 0x70, RZ ;  /* 0x000000701c047810 */ /* 0x003fde0007ffe0ff */
[----:B01----:R-:W-:-:S15]  /*1700*/  MOV R4, R4 ;  /* 0x0000000400047202 */ /* 0x003fde0000000f00 */
[----:B01----:R-:W-:-:S15]  /*1710*/  MOV R5, R5 ;  /* 0x0000000500057202 */ /* 0x003fde0000000f00 */
[----:B01----:R-:W-:-:S15]  /*1720*/  MOV R20, 32@lo((rayGenShadowKernel + .L_x_134@srel)) ;  /* 0x0000000000147802 */ /* 0x003fde0000000f00 */
[----:B01----:R-:W-:-:S15]  /*1730*/  MOV R21, 32@hi((rayGenShadowKernel + .L_x_134@srel)) ;  /* 0x0000000000157802 */ /* 0x003fde0000000f00 */
[----:B01----:R-:W-:-:S15]  /*1740*/  CALL.ABS.NOINC `(_ZN2FW10VectorBaseIfLi3ENS_5Vec3fEEixEi) ;  /* 0x0000000000007943 */ /* 0x003fde0003c00000 */
.L_x_134:
        /* <DEDUP_REMOVED lines=8> */
.L_x_533:
[----:B01----:R-:W-:-:S15]  /*17d0*/  MOV R5, 0x1 ;  /* 0x0000000100057802 */ /* 0x003fde0000000f00 */
[----:B01----:R-:W-:-:S15]  /*17e0*/  IADD3 R4, R28, 0x70, RZ ;  /* 0x000000701c047810 */ /* 0x003fde0007ffe0ff */
[----:B01----:R-:W-:-:S15]  /*17f0*/  MOV R4, R4 ;  /* 0x0000000400047202 */ /* 0x003fde0000000f00 */
[----:B01----:R-:W-:-:S15]  /*1800*/  MOV R5, R5 ;  /* 0x0000000500057202 */ /* 0x003fde0000000f00 */
[----:B01----:R-:W-:-:S15]  /*1810*/  MOV R20, 32@lo((rayGenShadowKernel + .L_x_135@srel)) ;  /* 0x0000000000147802 */ /* 0x003fde0000000f00 */
[----:B01----:R-:W-:-:S15]  /*1820*/  MOV R21, 32@hi((rayGenShadowKernel + .L_x_135@srel)) ;  /* 0x0000000000157802 */ /* 0x003fde0000000f00 */
[----:B01----:R-:W-:-:S15]  /*1830*/  CALL.ABS.NOINC `(_ZN2FW10VectorBaseIfLi3ENS_5Vec3fEEixEi) ;  /* 0x0000000000007943 */ /* 0x003fde0003c00000 */
.L_x_135:
[----:B01----:R-:W-:-:S15]  /*1840*/  MOV R4, R4 ;  /* 0x0000000400047202 */ /* 0x003fde0000000f00 */
[----:B01----:R-:W-:-:S15]  /*1850*/  MOV R0, R4 ;  /* 0x0000000400007202 */ /* 0x003fde0000000f00 */
[----:B01----:R1:W0:-:S15]  /*1860*/  LD R0, [R0] ;  /* 0x0000000000007980 */ /* 0x00321e0000100800 */
[----:B01----:R-:W-:-:S15]  /*1870*/  FADD.FTZ R0, R0, -1 ;  /* 0xbf80000000007421 */ /* 0x003fde0000010000 */
[----:B01----:R-:W-:-:S15]  /*1880*/  MOV R4, R4 ;  /* 0x0000000400047202 */ /* 0x003fde0000000f00 */
[----:B01----:R1:W-:-:S15]  /*1890*/  ST [R4], R0 ;  /* 0x0000000004007385 */ /* 0x0033de0000100800 */
[----:B01----:R-:W-:-:S15]  /*18a0*/  BRA `(.L_x_532) ;  /* 0x0000000000007947 */ /* 0x003fde0003800000 */
.L_x_532:
[----:B01----:R-:W-:-:S15]  /*18b0*/  BSYNC B6 ;  /* 0x0000000000067941 */ /* 0x003fde0003800000 */
.L_x_531:
[----:B01----:R-:W-:-:S15]  /*18c0*/  MOV R5, 0x2 ;  /* 0x0000000200057802 */ /* 0x003fde0000000f00 */
[----:B01----:R-:W-:-:S15]  /*18d0*/  IADD3 R4, R28, 0x70, RZ ;  /* 0x000000701c047810 */ /* 0x003fde0007ffe0ff */
[----:B01----:R-:W-:-:S15]  /*18e0*/  MOV R4, R4 ;  /* 0x0000000400047202 */ /* 0x003fde0000000f00 */
[----:B01----:R-:W-:-:S15]  /*18f0*/  MOV R5, R5 ;  /* 0x0000000500057202 */ /* 0x003fde0000000f00 */
[----:B01----:R-:W-:-:S15]  /*1900*/  MOV R20, 32@lo((rayGenShadowKernel + .L_x_136@srel)) ;  /* 0x0000000000147802 */ /* 0x003fde0000000f00 */
[----:B01----:R-:W-:-:S15]  /*1910*/  MOV R21, 32@hi((rayGenShadowKernel + .L_x_136@srel)) ;  /* 0x0000000000157802 */ /* 0x003fde0000000f00 */
[----:B01----:R-:W-:-:S15]  /*1920*/  CALL.ABS.NOINC `(_ZN2FW10VectorBaseIfLi3ENS_5Vec3fEEixEi) ;  /* 0x0000000000007943 */ /* 0x003fde0003c00000 */
.L_x_136:
        /* <DEDUP_REMOVED lines=8> */
.L_x_536:
[----:B01----:R-:W-:-:S15]  /*19b0*/  MOV R5, 0x2 ;  /* 0x0000000200057802 */ /* 0x003fde0000000f00 */
[----:B01----:R-:W-:-:S15]  /*19c0*/  IADD3 R4, R28, 0x70, RZ ;  /* 0x000000701c047810 */ /* 0x003fde0007ffe0ff */
[----:B01----:R-:W-:-:S15]  /*19d0*/  MOV R4, R4 ;  /* 0x0000000400047202 */ /* 0x003fde0000000f00 */
[----:B01----:R-:W-:-:S15]  /*19e0*/  MOV R5, R5 ;  /* 0x0000000500057202 */ /* 0x003fde0000000f00 */
[----:B01----:R-:W-:-:S15]  /*19f0*/  MOV R20, 32@lo((rayGenShadowKernel + .L_x_137@srel)) ;  /* 0x0000000000147802 */ /* 0x003fde0000000f00 */
[----:B01----:R-:W-:-:S15]  /*1a00*/  MOV R21, 32@hi((rayGenShadowKernel + .L_x_137@srel)) ;  /* 0x0000000000157802 */ /* 0x003fde0000000f00 */
[----:B01----:R-:W-:-:S15]  /*1a10*/  CALL.ABS.NOINC `(_ZN2FW10VectorBaseIfLi3ENS_5Vec3fEEixEi) ;  /* 0x0000000000007943 */ /* 0x003fde0003c00000 */
.L_x_137:
[----:B01----:R-:W-:-:S15]  /*1a20*/  MOV R4, R4 ;  /* 0x0000000400047202 */ /* 0x003fde0000000f00 */
[----:B01----:R-:W-:-:S15]  /*1a30*/  MOV R0, R4 ;  /* 0x0000000400007202 */ /* 0x003fde0000000f00 */
[----:B01----:R1:W0:-:S15]  /*1a40*/  LD R0, [R0] ;  /* 0x0000000000007980 */ /* 0x00321e0000100800 */
[----:B01----:R-:W-:-:S15]  /*1a50*/  FADD.FTZ R0, R0, -1 ;  /* 0xbf80000000007421 */ /* 0x003fde0000010000 */
[----:B01----:R-:W-:-:S15]  /*1a60*/  MOV R4, R4 ;  /* 0x0000000400047202 */ /* 0x003fde0000000f00 */
[----:B01----:R1:W-:-:S15]  /*1a70*/  ST [R4], R0 ;  /* 0x0000000004007385 */ /* 0x0033de0000100800 */
[----:B01----:R-:W-:-:S15]  /*1a80*/  BRA `(.L_x_535) ;  /* 0x0000000000007947 */ /* 0x003fde0003800000 */
.L_x_535:
[----:B01----:R-:W-:-:S15]  /*1a90*/  BSYNC B6 ;  /* 0x0000000000067941 */ /* 0x003fde0003800000 */
.L_x_534:
[----:B01----:R-:W-:-:S15]  /*1aa0*/  MOV R0, 0x40000000 ;  /* 0x4000000000007802 */ /* 0x003fde0000000f00 */
        /* <DEDUP_REMOVED lines=9> */
[----:B01----:R-:W-:-:S15]  /*1b40*/  MOV R20, 32@lo((rayGenShadowKernel + .L_x_138@srel)) ;  /* 0x0000000000147802 */ /* 0x003fde0000000f00 */
[----:B01----:R-:W-:-:S15]  /*1b50*/  MOV R21, 32@hi((rayGenShadowKernel + .L_x_138@srel)) ;  /* 0x0000000000157802 */ /* 0x003fde0000000f00 */
[----:B01----:R-:W-:-:S15]  /*1b60*/  CALL.ABS.NOINC `(_ZNK2FW10VectorBaseIfLi3ENS_5Vec3fEEmlERKf) ;  /* 0x0000000000007943 */ /* 0x003fde0003c00000 */
.L_x_138:
        /* <DEDUP_REMOVED lines=24> */
[----:B01----:R-:W-:-:S15]  /*1cf0*/  CALL.ABS.NOINC `(_ZNK2FW10VectorBaseIfLi3ENS_5Vec3fEEmiERKf) ;  /* 0x0000000000007943 */ /* 0x003fde0003c00000 */
.L_x_139:
        /* <DEDUP_REMOVED lines=14> */
[----:B01----:R-:W-:-:S15]  /*1de0*/  MOV R3, 0x50 ;  /* 0x0000005000037802 */ /* 0x003fde0000000f00 */
[----:B01----:R1:W0:-:S15]  /*1df0*/  LDC R3, c[0x0][R3] ;  /* 0x0000000003037b82 */ /* 0x00321e0000000800 */
[----:B01----:R-:W-:-:S15]  /*1e00*/  MOV R3, R3 ;  /* 0x0000000300037202 */ /* 0x003fde0000000f00 */
[----:B01----:R-:W-:-:S15]  /*1e10*/  IADD3 R0, R0, R3, RZ ;  /* 0x0000000300007210 */ /* 0x003fde0007ffe0ff */
[----:B01----:R-:W-:-:S15]  /*1e20*/  IADD3 R4, R0, 0x18, RZ ;  /* 0x0000001800047810 */ /* 0x003fde0007ffe0ff */
[----:B01----:R-:W-:-:S15]  /*1e30*/  MOV R4, R4 ;  /* 0x0000000400047202 */ /* 0x003fde0000000f00 */
[----:B01----:R-:W-:-:S15]  /*1e40*/  MOV R5, R16 ;  /* 0x0000001000057202 */ /* 0x003fde0000000f00 */
[----:B01----:R-:W-:-:S15]  /*1e50*/  MOV R20, 32@lo((rayGenShadowKernel + .L_x_140@srel)) ;  /* 0x0000000000147802 */ /* 0x003fde0000000f00 */
[----:B01----:R-:W-:-:S15]  /*1e60*/  MOV R21, 32@hi((rayGenShadowKernel + .L_x_140@srel)) ;  /* 0x0000000000157802 */ /* 0x003fde0000000f00 */
[----:B01----:R-:W-:-:S15]  /*1e70*/  CALL.ABS.NOINC `(_ZN2FWmlIfLi3ENS_5Vec3fEEET1_RKT_RKNS_10VectorBaseIS3_XT0_ES2_EE) ;  /* 0x0000000000007943 */ /* 0x003fde0003c00000 */
.L_x_140:
        /* <DEDUP_REMOVED lines=16> */
[----:B01----:R-:W-:-:S15]  /*1f80*/  MOV R20, 32@lo((rayGenShadowKernel + .L_x_141@srel)) ;  /* 0x0000000000147802 */ /* 0x003fde0000000f00 */
[----:B01----:R-:W-:-:S15]  /*1f90*/  MOV R21, 32@hi((rayGenShadowKernel + .L_x_141@srel)) ;  /* 0x0000000000157802 */ /* 0x003fde0000000f00 */
[----:B01----:R-:W-:-:S15]  /*1fa0*/  CALL.ABS.NOINC `(_ZNK2FW10VectorBaseIfLi3ENS_5Vec3fEEplIS1_EES1_RKNS0_IfLi3ET_EE) ;  /* 0x0000000000007943 */ /* 0x003fde0003c00000 */
.L_x_141:
        /* <DEDUP_REMOVED lines=18> */
[----:B01----:R-:W-:-:S15]  /*20d0*/  CALL.ABS.NOINC `(_ZNK2FW10VectorBaseIfLi3ENS_5Vec3fEEmiIS1_EES1_RKNS0_IfLi3ET_EE) ;  /* 0x0000000000007943 */ /* 0x003fde0003c00000 */
.L_x_142:
        /* <DEDUP_REMOVED lines=41> */
[----:B01----:R-:W-:-:S15]  /*2370*/  CALL.ABS.NOINC `(_ZNK2FW10VectorBaseIfLi3ENS_5Vec3fEE10normalizedEf) ;  /* 0x0000000000007943 */ /* 0x003fde0003c00000 */
.L_x_143:
        /* <DEDUP_REMOVED lines=23> */
.L_x_539:
[----:B01----:R-:W-:-:S15]  /*24f0*/  MOV R0, 0xbf800000 ;  /* 0xbf80000000007802 */ /* 0x003fde0000000f00 */
[----:B01----:R-:W-:-:S15]  /*2500*/  MOV R0, R0 ;  /* 0x0000000000007202 */ /* 0x003fde0000000f00 */
[----:B01----:R-:W-:-:S15]  /*2510*/  MOV R0, R0 ;  /* 0x0000000000007202 */ /* 0x003fde0000000f00 */
[----:B01----:R-:W-:-:S15]  /*2520*/  BRA `(.L_x_540) ;  /* 0x0000009000007947 */ /* 0x003fde0003800000 */
.L_x_538:
[----:B01----:R-:W-:-:S15]  /*2530*/  IADD3 R4, R28, 0x88, RZ ;  /* 0x000000881c047810 */ /* 0x003fde0007ffe0ff */
[----:B01----:R-:W-:-:S15]  /*2540*/  MOV R4, R4 ;  /* 0x0000000400047202 */ /* 0x003fde0000000f00 */
[----:B01----:R-:W-:-:S15]  /*2550*/  MOV R20, 32@lo((rayGenShadowKernel + .L_x_144@srel)) ;  /* 0x0000000000147802 */ /* 0x003fde0000000f00 */
[----:B01----:R-:W-:-:S15]  /*2560*/  MOV R21, 32@hi((rayGenShadowKernel + .L_x_144@srel)) ;  /* 0x0000000000157802 */ /* 0x003fde0000000f00 */
[----:B01----:R-:W-:-:S15]  /*2570*/  CALL.ABS.NOINC `(_ZNK2FW10VectorBaseIfLi3ENS_5Vec3fEE6lengthEv) ;  /* 0x0000000000007943 */ /* 0x003fde0003c00000 */
.L_x_144:
[----:B01----:R-:W-:-:S15]  /*2580*/  MOV R4, R4 ;  /* 0x0000000400047202 */ /* 0x003fde0000000f00 */
[----:B01----:R-:W-:-:S15]  /*2590*/  MOV R4, R4 ;  /* 0x0000000400047202 */ /* 0x003fde0000000f00 */
[----:B01----:R-:W-:-:S15]  /*25a0*/  MOV R0, R4 ;  /* 0x0000000400007202 */ /* 0x003fde0000000f00 */
[----:B01----:R-:W-:-:S15]  /*25b0*/  BRA `(.L_x_540) ;  /* 0x0000000000007947 */ /* 0x003fde0003800000 */
.L_x_540:
[----:B01----:R-:W-:-:S15]  /*25c0*/  BSYNC B6 ;  /* 0x0000000000067941 */ /* 0x003fde0003800000 */
.L_x_537:
        /* <DEDUP_REMOVED lines=16> */
.L_x_873:
[----:B01----:R-:W-:-:S15]  /*26d0*/  BRA `(.L_x_541) ;  /* 0x0000000000007947 */ /* 0x003fde0003800000 */
.L_x_541:
[----:B01----:R-:W-:-:S15]  /*26e0*/  IADD3 R17, R17, 0x1, RZ ;  /* 0x0000000111117810 */ /* 0x003fde0007ffe0ff */
[----:B01----:R-:W-:-:S15]  /*26f0*/  MOV R17, R17 ;  /* 0x0000001100117202 */ /* 0x003fde0000000f00 */
.L_x_778:
[----:B01----:R-:W-:-:S15]  /*2700*/  MOV R17, R17 ;  /* 0x0000001100117202 */ /* 0x003fde0000000f00 */
[----:B01----:R-:W-:-:S15]  /*2710*/  MOV R0, R17 ;  /* 0x0000001100007202 */ /* 0x003fde0000000f00 */
.L_x_779:
[----:B01----:R-:W-:-:S15]  /*2720*/  BRA `(.L_x_525) ;  /* 0xffffea9000007947 */ /* 0x003fde000383ffff */
.L_x_526:
[----:B01----:R-:W-:-:S15]  /*2730*/  BSYNC B7 ;  /* 0x0000000000077941 */ /* 0x003fde0003800000 */
.L_x_524:
[----:B01----:R-:W-:-:S15]  /*2740*/  BRA `(.L_x_523) ;  /* 0x0000000000007947 */ /* 0x003fde0003800000 */
.L_x_523:
[----:B01----:R-:W-:-:S15]  /*2750*/  BSYNC B8 ;  /* 0x0000000000087941 */ /* 0x003fde0003800000 */
.L_x_520:
[----:B------:R-:W-:Y:S06]  /*2760*/  MEMBAR.SC.VC ;  /* 0x0000000000007992 */ /* 0x000fec0000005000 */
[----:B01----:R-:W-:-:S00]  /*2770*/  ERRBAR ;  /* 0x00000000000079ab */ /* 0x003fc00000000000 */
[----:B01----:R-:W-:-:S15]  /*2780*/  EXIT ;  /* 0x000000000000794d */ /* 0x003fde0003800000 */
.L_x_871:
[----:B01----:R-:W-:-:S15]  /*2790*/  NOP ;  /* 0x0000000000007918 */ /* 0x003fde0000000000 */
.L_x_542:
        /* <DEDUP_REMOVED lines=14> */
.L_x_780:


//--------------------- .text._ZN2FW10VectorBaseIfLi2ENS_5Vec2fEEC1Ev --------------------------
	.section	.text._ZN2FW10VectorBaseIfLi2ENS_5Vec2fEEC1Ev,"ax",@progbits
	.sectioninfo	@"SHI_REGISTERS=24"
	.align	128
        .global         _ZN2FW10VectorBaseIfLi2ENS_5Vec2fEEC1Ev
        .type           _ZN2FW10VectorBaseIfLi2ENS_5Vec2fEEC1Ev,@function
        .size           _ZN2FW10VectorBaseIfLi2ENS_5Vec2fEEC1Ev,(.L_x_881 - _ZN2FW10VectorBaseIfLi2ENS_5Vec2fEEC1Ev)
_ZN2FW10VectorBaseIfLi2ENS_5Vec2fEEC1Ev:
.text._ZN2FW10VectorBaseIfLi2ENS_5Vec2fEEC1Ev:
[----:B01----:R-:W-:-:S15]  /*0000*/  IADD3 R1, R1, -0x8, RZ ;  /* 0xfffffff801017810 */ /* 0x003fde0007ffe0ff */
[----:B01----:R1:W0:-:S15]  /*0010*/  S2R R0, SR_LMEMHIOFF ;  /* 0x0000000000007919 */ /* 0x00321e0000003700 */
[----:B01----:R-:W-:-:S15]  /*0020*/  ISETP.GE.U32.AND P0, PT, R1, R0, PT ;  /* 0x000000000100720c */ /* 0x003fde0003f06070 */
[----:B01----:R-:W-:-:S15]  /*0030*/  @P0 BRA `(.L_x_543) ;  /* 0x0000001000000947 */ /* 0x003fde0003800000 */
[----:B01----:R-:W-:-:S15]  /*0040*/  BPT.TRAP 0x1 ;  /* 0x000000040000795c */ /* 0x003fde0000300000 */
.L_x_543:
        /* <DEDUP_REMOVED lines=8> */
[----:B01----:R1:W-:-:S15]  /*00d0*/  ST [R0], R4 ;  /* 0x0000000000007385 */ /* 0x0033de0000100804 */
[----:B01----:R-:W-:-:S15]  /*00e0*/  BRA `(.L_x_544) ;  /* 0x0000000000007947 */ /* 0x003fde0003800000 */
.L_x_544:
[----:B01----:R-:W-:-:S15]  /*00f0*/  IADD3 R1, R1, 0x8, RZ ;  /* 0x0000000801017810 */ /* 0x003fde0007ffe0ff */
[----:B01----:R-:W-:-:S15]  /*0100*/  RET.ABS.NODEC R20 0x0 ;  /* 0x0000000014007950 */ /* 0x003fde0003e00000 */
.L_x_545:
        /* <DEDUP_REMOVED lines=15> */
.L_x_881:


//--------------------- .text._ZN2FW10VectorBaseIfLi2ENS_5Vec2fEE6getPtrEv --------------------------
	.section	.text._ZN2FW10VectorBaseIfLi2ENS_5Vec2fEE6getPtrEv,"ax",@progbits
	.sectioninfo	@"SHI_REGISTERS=24"
	.align	128
        .global         _ZN2FW10VectorBaseIfLi2ENS_5Vec2fEE6getPtrEv
        .type           _ZN2FW10VectorBaseIfLi2ENS_5Vec2fEE6getPtrEv,@function
        .size           _ZN2FW10VectorBaseIfLi2ENS_5Vec2fEE6getPtrEv,(.L_x_882 - _ZN2FW10VectorBaseIfLi2ENS_5Vec2fEE6getPtrEv)
_ZN2FW10VectorBaseIfLi2ENS_5Vec2fEE6getPtrEv:
.text._ZN2FW10VectorBaseIfLi2ENS_5Vec2fEE6getPtrEv:
[----:B01----:R-:W-:-:S15]  /*0000*/  IADD3 R1, R1, -0x10, RZ ;  /* 0xfffffff001017810 */ /* 0x003fde0007ffe0ff */
[----:B01----:R1:W0:-:S15]  /*0010*/  S2R R0, SR_LMEMHIOFF ;  /* 0x0000000000007919 */ /* 0x00321e0000003700 */
[----:B01----:R-:W-:-:S15]  /*0020*/  ISETP.GE.U32.AND P0, PT, R1, R0, PT ;  /* 0x000000000100720c */ /* 0x003fde0003f06070 */
[----:B01----:R-:W-:-:S15]  /*0030*/  @P0 BRA `(.L_x_546) ;  /* 0x0000001000000947 */ /* 0x003fde0003800000 */
[----:B01----:R-:W-:-:S15]  /*0040*/  BPT.TRAP 0x1 ;  /* 0x000000040000795c */ /* 0x003fde0000300000 */
.L_x_546:
        /* <DEDUP_REMOVED lines=12> */
.L_x_549:
[----:B01----:R-:W-:-:S15]  /*0110*/  BRA `(.L_x_548) ;  /* 0x0000000000007947 */ /* 0x003fde0003800000 */
.L_x_548:
[----:B01----:R-:W-:-:S15]  /*0120*/  BSYNC B0 ;  /* 0x0000000000007941 */ /* 0x003fde0003800000 */
.L_x_547:
[----:B01----:R-:W-:-:S15]  /*0130*/  MOV R4, R2 ;  /* 0x0000000200047202 */ /* 0x003fde0000000f00 */
[----:B01----:R-:W-:-:S15]  /*0140*/  MOV R20, 32@lo((_ZN2FW10VectorBaseIfLi2ENS_5Vec2fEE6getPtrEv + .L_x_145@srel)) ;  /* 0x0000000000147802 */ /* 0x003fde0000000f00 */
[----:B01----:R-:W-:-:S15]  /*0150*/  MOV R21, 32@hi((_ZN2FW10VectorBaseIfLi2ENS_5Vec2fEE6getPtrEv + .L_x_145@srel)) ;  /* 0x0000000000157802 */ /* 0x003fde0000000f00 */
[----:B01----:R-:W-:-:S15]  /*0160*/  CALL.ABS.NOINC `(_ZN2FW5Vec2f6getPtrEv) ;  /* 0x0000000000007943 */ /* 0x003fde0003c00000 */
.L_x_145:
[----:B01----:R-:W-:-:S15]  /*0170*/  MOV R4, R4 ;  /* 0x0000000400047202 */ /* 0x003fde0000000f00 */
[----:B01----:R-:W-:-:S15]  /*0180*/  MOV R4, R4 ;  /* 0x0000000400047202 */ /* 0x003fde0000000f00 */
[----:B01----:R-:W-:-:S15]  /*0190*/  BRA `(.L_x_550) ;  /* 0x0000000000007947 */ /* 0x003fde0003800000 */
.L_x_550:
[----:B01----:R-:W-:-:S15]  /*01a0*/  MOV R4, R4 ;  /* 0x0000000400047202 */ /* 0x003fde0000000f00 */
[----:B01----:R1:W0:-:S15]  /*01b0*/  LDL R2, [R1] ;  /* 0x0000000001027983 */ /* 0x00321e0000100800 */
[----:B01----:R1:W0:-:S15]  /*01c0*/  LDL R20, [R1+0x4] ;  /* 0x0000040001147983 */ /* 0x00321e0000100800 */
[----:B01----:R1:W0:-:S15]  /*01d0*/  LDL R21, [R1+0x8] ;  /* 0x0000080001157983 */ /* 0x00321e0000100800 */
[----:B01----:R-:W-:-:S15]  /*01e0*/  IADD3 R1, R1, 0x10, RZ ;  /* 0x0000001001017810 */ /* 0x003fde0007ffe0ff */
[----:B01----:R-:W-:-:S15]  /*01f0*/  RET.ABS.NODEC R20 0x0 ;  /* 0x0000000014007950 */ /* 0x003fde0003e00000 */
.L_x_551:
        /* <DEDUP_REMOVED lines=16> */
.L_x_882:


//--------------------- .text._ZN2FW10VectorBaseIfLi2ENS_5Vec2fEE3setERKf --------------------------
	.section	.text._ZN2FW10VectorBaseIfLi2ENS_5Vec2fEE3setERKf,"ax",@progbits
	.sectioninfo	@"SHI_REGISTERS=24"
	.align	128
        .global         _ZN2FW10VectorBaseIfLi2ENS_5Vec2fEE3setERKf
        .type           _ZN2FW10VectorBaseIfLi2ENS_5Vec2fEE3setERKf,@function
        .size           _ZN2FW10VectorBaseIfLi2ENS_5Vec2fEE3setERKf,(.L_x_792 - _ZN2FW10VectorBaseIfLi2ENS_5Vec2fEE3setERKf)
_ZN2FW10VectorBaseIfLi2ENS_5Vec2fEE3setERKf:
.text._ZN2FW10VectorBaseIfLi2ENS_5Vec2fEE3setERKf:
[----:B01----:R-:W-:-:S15]  /*0000*/  IADD3 R1, R1, -0x18, RZ ;  /* 0xffffffe801017810 */ /* 0x003fde0007ffe0ff */
[----:B01----:R1:W0:-:S15]  /*0010*/  S2R R0, SR_LMEMHIOFF ;  /* 0x0000000000007919 */ /* 0x00321e0000003700 */
[----:B01----:R-:W-:-:S15]  /*0020*/  ISETP.GE.U32.AND P0, PT, R1, R0, PT ;  /* 0x000000000100720c */ /* 0x003fde0003f06070 */
[----:B01----:R-:W-:-:S15]  /*0030*/  @P0 BRA `(.L_x_552) ;  /* 0x0000001000000947 */ /* 0x003fde0003800000 */
[----:B01----:R-:W-:-:S15]  /*0040*/  BPT.TRAP 0x1 ;  /* 0x000000040000795c */ /* 0x003fde0000300000 */
.L_x_552:
        /* <DEDUP_REMOVED lines=13> */
.L_x_885:
[----:B01----:R-:W-:-:S15]  /*0120*/  MOV R4, R2 ;  /* 0x0000000200047202 */ /* 0x003fde0000000f00 */
[----:B01----:R-:W-:-:S15]  /*0130*/  MOV R20, 32@lo((_ZN2FW10VectorBaseIfLi2ENS_5Vec2fEE3setERKf + .L_x_146@srel)) ;  /* 0x0000000000147802 */ /* 0x003fde0000000f00 */
[----:B01----:R-:W-:-:S15]  /*0140*/  MOV R21, 32@hi((_ZN2FW10VectorBaseIfLi2ENS_5Vec2fEE3setERKf + .L_x_146@srel)) ;  /* 0x0000000000157802 */ /* 0x003fde0000000f00 */
[----:B01----:R-:W-:-:S15]  /*0150*/  CALL.ABS.NOINC `(_ZN2FW10VectorBaseIfLi2ENS_5Vec2fEE6getPtrEv) ;  /* 0x0000000000007943 */ /* 0x003fde0003c00000 */
.L_x_146:
[----:B01----:R-:W-:-:S15]  /*0160*/  MOV R4, R4 ;  /* 0x0000000400047202 */ /* 0x003fde0000000f00 */
[----:B01----:R-:W-:-:S15]  /*0170*/  MOV R4, R4 ;  /* 0x0000000400047202 */ /* 0x003fde0000000f00 */
.L_x_886:
[----:B01----:R-:W-:-:S15]  /*0180*/  MOV R0, RZ ;  /* 0x000000ff00007202 */ /* 0x003fde0000000f00 */
[----:B01----:R-:W-:-:S15]  /*0190*/  MOV R0, R0 ;  /* 0x0000000000007202 */ /* 0x003fde0000000f00 */
[----:B01----:R-:W-:-:S15]  /*01a0*/  MOV R0, R0 ;  /* 0x0000000000007202 */ /* 0x003fde0000000f00 */
.L_x_787:
[----:B01----:R-:W-:-:S15]  /*01b0*/  MOV R0, R0 ;  /* 0x0000000000007202 */ /* 0x003fde0000000f00 */
[----:B01----:R-:W-:-:S15]  /*01c0*/  MOV R0, R0 ;  /* 0x0000000000007202 */ /* 0x003fde0000000f00 */
.L_x_788:
[----:B01----:R-:W-:-:S15]  /*01d0*/  BSSY B0, `(.L_x_554) ;  /* 0x0000014000007945 */ /* 0x003fde0003800000 */
[----:B01----:R-:W-:-:S15]  /*01e0*/  BRA `(.L_x_555) ;  /* 0x0000000000007947 */ /* 0x003fde0003800000 */
.L_x_555:
[----:B01----:R-:W-:-:S15]  /*01f0*/  MOV R0, R0 ;  /* 0x0000000000007202 */ /* 0x003fde0000000f00 */
[----:B01----:R-:W-:-:S15]  /*0200*/  MOV R0, R0 ;  /* 0x0000000000007202 */ /* 0x003fde0000000f00 */
.L_x_789:
[----:B01----:R-:W-:-:S15]  /*0210*/  ISETP.LT.AND P0, PT, R0, 0x2, PT ;  /* 0x000000020000780c */ /* 0x003fde0003f01270 */
[----:B01----:R-:W-:-:S15]  /*0220*/  PLOP3.LUT P0, PT, P0, PT, PT, 0x8, 0x0 ;  /* 0x000000000000781c */ /* 0x003fde000070e170 */
[----:B01----:R-:W-:-:S15]  /*0230*/  @P0 BRA `(.L_x_556) ;  /* 0x000000d000000947 */ /* 0x003fde0003800000 */
[----:B01----:R-:W-:-:S15]  /*0240*/  BRA `(.L_x_557) ;  /* 0x0000000000007947 */ /* 0x003fde0003800000 */
.L_x_557:
[----:B01----:R-:W-:-:S15]  /*0250*/  MOV R3, R16 ;  /* 0x0000001000037202 */ /* 0x003fde0000000f00 */
[----:B01----:R1:W0:-:S15]  /*0260*/  LD R3, [R3] ;  /* 0x0000000003037980 */ /* 0x00321e0000100800 */
[----:B01----:R-:W-:-:S15]  /*0270*/  SHF.L.U32 R5, R0, 0x2, RZ ;  /* 0x0000000200057819 */ /* 0x003fde00000006ff */
[----:B01----:R-:W-:-:S15]  /*0280*/  IADD3 R5, R4, R5, RZ ;  /* 0x0000000504057210 */ /* 0x003fde0007ffe0ff */
[----:B01----:R-:W-:-:S15]  /*0290*/  MOV R5, R5 ;  /* 0x0000000500057202 */ /* 0x003fde0000000f00 */
[----:B01----:R1:W-:-:S15]  /*02a0*/  ST [R5], R3 ;  /* 0x0000000005007385 */ /* 0x0033de0000100803 */
[----:B01----:R-:W-:-:S15]  /*02b0*/  BRA `(.L_x_558) ;  /* 0x0000000000007947 */ /* 0x003fde0003800000 */
.L_x_558:
[----:B01----:R-:W-:-:S15]  /*02c0*/  IADD3 R0, R0, 0x1, RZ ;  /* 0x0000000100007810 */ /* 0x003fde0007ffe0ff */
[----:B01----:R-:W-:-:S15]  /*02d0*/  MOV R0, R0 ;  /* 0x0000000000007202 */ /* 0x003fde0000000f00 */
.L_x_790:
[----:B01----:R-:W-:-:S15]  /*02e0*/  MOV R0, R0 ;  /* 0x0000000000007202 */ /* 0x003fde0000000f00 */
[----:B01----:R-:W-:-:S15]  /*02f0*/  MOV R0, R0 ;  /* 0x0000000000007202 */ /* 0x003fde0000000f00 */
.L_x_791:
[----:B01----:R-:W-:-:S15]  /*0300*/  BRA `(.L_x_555) ;  /* 0xfffffee000007947 */ /* 0x003fde000383ffff */
.L_x_556:
[----:B01----:R-:W-:-:S15]  /*0310*/  BSYNC B0 ;  /* 0x0000000000007941 */ /* 0x003fde0003800000 */
.L_x_554:
[----:B01----:R-:W-:-:S15]  /*0320*/  ISETP.NE.AND P0, PT, R2, RZ, PT ;  /* 0x000000ff0200720c */ /* 0x003fde0003f05270 */
[----:B01----:R-:W-:-:S15]  /*0330*/  PLOP3.LUT P0, PT, P0, PT, PT, 0x8, 0x0 ;  /* 0x000000000000781c */ /* 0x003fde000070e170 */
[----:B01----:R-:W-:-:S15]  /*0340*/  PLOP3.LUT P0, PT, P0, PT, PT, 0x8, 0x0 ;  /* 0x000000000000781c */ /* 0x003fde000070e170 */
[----:B01----:R-:W-:-:S15]  /*0350*/  @P0 BRA `(.L_x_559) ;  /* 0x0000002000000947 */ /* 0x003fde0003800000 */
[----:B01----:R-:W-:-:S15]  /*0360*/  BRA `(.L_x_560) ;  /* 0x0000000000007947 */ /* 0x003fde0003800000 */
.L_x_560:
[----:B01----:R-:W-:-:S15]  /*0370*/  BRA `(.L_x_559) ;  /* 0x0000000000007947 */ /* 0x003fde0003800000 */
.L_x_559:
[----:B01----:R-:W-:-:S15]  /*0380*/  BRA `(.L_x_561) ;  /* 0x0000000000007947 */ /* 0x003fde0003800000 */
.L_x_561:
[----:B01----:R-:W-:-:S15]  /*0390*/  BRA `(.L_x_562) ;  /* 0x0000000000007947 */ /* 0x003fde0003800000 */
.L_x_562:
[----:B01----:R-:W-:-:S15]  /*03a0*/  BSYNC B6 ;  /* 0x0000000000067941 */ /* 0x003fde0003800000 */
.L_x_553:
        /* <DEDUP_REMOVED lines=8> */
.L_x_563:
        /* <DEDUP_REMOVED lines=13> */
.L_x_792:


//--------------------- .text._ZN2FW5Vec2fC2Ev    --------------------------
	.section	.text._ZN2FW5Vec2fC2Ev,"ax",@progbits
	.sectioninfo	@"SHI_REGISTERS=24"
	.align	128
        .global         _ZN2FW5Vec2fC2Ev
        .type           _ZN2FW5Vec2fC2Ev,@function
        .size           _ZN2FW5Vec2fC2Ev,(.L_x_995 - _ZN2FW5Vec2fC2Ev)
_ZN2FW5Vec2fC2Ev:
.text._ZN2FW5Vec2fC2Ev:
[----:B01----:R-:W-:-:S15]  /*0000*/  IADD3 R1, R1, -0x8, RZ ;  /* 0xfffffff801017810 */ /* 0x003fde0007ffe0ff */
[----:B01----:R1:W0:-:S15]  /*0010*/  S2R R0, SR_LMEMHIOFF ;  /* 0x0000000000007919 */ /* 0x00321e0000003700 */
[----:B01----:R-:W-:-:S15]  /*0020*/  ISETP.GE.U32.AND P0, PT, R1, R0, PT ;  /* 0x000000000100720c */ /* 0x003fde0003f06070 */
[----:B01----:R-:W-:-:S15]  /*0030*/  @P0 BRA `(.L_x_564) ;  /* 0x0000001000000947 */ /* 0x003fde0003800000 */
[----:B01----:R-:W-:-:S15]  /*0040*/  BPT.TRAP 0x1 ;  /* 0x000000040000795c */ /* 0x003fde0000300000 */
.L_x_564:
[----:B01----:R1:W-:-:S15]  /*0050*/  STL [R1+0x4], R21 ;  /* 0x0000041501007387 */ /* 0x0033de0000100800 */
[----:B01----:R1:W-:-:S15]  /*0060*/  STL [R1], R20 ;  /* 0x0000001401007387 */ /* 0x0033de0000100800 */
[----:B01----:R-:W-:-:S15]  /*0070*/  MOV R4, R4 ;  /* 0x0000000400047202 */ /* 0x003fde0000000f00 */
[----:B01----:R-:W-:-:S15]  /*0080*/  MOV R4, R4 ;  /* 0x0000000400047202 */ /* 0x003fde0000000f00 */
[----:B01----:R-:W-:-:S15]  /*0090*/  MOV R4, R4 ;  /* 0x0000000400047202 */ /* 0x003fde0000000f00 */
[----:B01----:R-:W-:-:S15]  /*00a0*/  MOV R20, 32@lo((_ZN2FW5Vec2fC2Ev + .L_x_147@srel)) ;  /* 0x0000000000147802 */ /* 0x003fde0000000f00 */
[----:B01----:R-:W-:-:S15]  /*00b0*/  MOV R21, 32@hi((_ZN2FW5Vec2fC2Ev + .L_x_147@srel)) ;  /* 0x0000000000157802 */ /* 0x003fde0000000f00 */
[----:B01----:R-:W-:-:S15]  /*00c0*/  CALL.ABS.NOINC `(_ZN2FW5Vec2fC1Ev) ;  /* 0x0000000000007943 */ /* 0x003fde0003c00000 */
.L_x_147:
[----:B01----:R-:W-:-:S15]  /*00d0*/  BRA `(.L_x_565) ;  /* 0x0000000000007947 */ /* 0x003fde0003800000 */
.L_x_565:
[----:B01----:R1:W0:-:S15]  /*00e0*/  LDL R20, [R1] ;  /* 0x0000000001147983 */ /* 0x00321e0000100800 */
[----:B01----:R1:W0:-:S15]  /*00f0*/  LDL R21, [R1+0x4] ;  /* 0x0000040001157983 */ /* 0x00321e0000100800 */
[----:B01----:R-:W-:-:S15]  /*0100*/  IADD3 R1, R1, 0x8, RZ ;  /* 0x0000000801017810 */ /* 0x003fde0007ffe0ff */
[----:B01----:R-:W-:-:S15]  /*0110*/  RET.ABS.NODEC R20 0x0 ;  /* 0x0000000014007950 */ /* 0x003fde0003e00000 */
.L_x_566:
        /* <DEDUP_REMOVED lines=14> */
.L_x_995:


//--------------------- .text._ZN2FW10VectorBaseIfLi3ENS_5Vec3fEEC1Ev --------------------------
	.section	.text._ZN2FW10VectorBaseIfLi3ENS_5Vec3fEEC1Ev,"ax",@progbits
	.sectioninfo	@"SHI_REGISTERS=24"
	.align	128
        .global         _ZN2FW10VectorBaseIfLi3ENS_5Vec3fEEC1Ev
        .type           _ZN2FW10VectorBaseIfLi3ENS_5Vec3fEEC1Ev,@function
        .size           _ZN2FW10VectorBaseIfLi3ENS_5Vec3fEEC1Ev,(.L_x_888 - _ZN2FW10VectorBaseIfLi3ENS_5Vec3fEEC1Ev)
_ZN2FW10VectorBaseIfLi3ENS_5Vec3fEEC1Ev:
.text._ZN2FW10VectorBaseIfLi3ENS_5Vec3fEEC1Ev:
[----:B01----:R-:W-:-:S15]  /*0000*/  IADD3 R1, R1, -0x8, RZ ;  /* 0xfffffff801017810 */ /* 0x003fde0007ffe0ff */
[----:B01----:R1:W0:-:S15]  /*0010*/  S2R R0, SR_LMEMHIOFF ;  /* 0x0000000000007919 */ /* 0x00321e0000003700 */
[----:B01----:R-:W-:-:S15]  /*0020*/  ISETP.GE.U32.AND P0, PT, R1, R0, PT ;  /* 0x000000000100720c */ /* 0x003fde0003f06070 */
[----:B01----:R-:W-:-:S15]  /*0030*/  @P0 BRA `(.L_x_567) ;  /* 0x0000001000000947 */ /* 0x003fde0003800000 */
[----:B01----:R-:W-:-:S15]  /*0040*/  BPT.TRAP 0x1 ;  /* 0x000000040000795c */ /* 0x003fde0000300000 */
.L_x_567:
        /* <DEDUP_REMOVED lines=10> */
.L_x_568:
[----:B01----:R-:W-:-:S15]  /*00f0*/  IADD3 R1, R1, 0x8, RZ ;  /* 0x0000000801017810 */ /* 0x003fde0007ffe0ff */
[----:B01----:R-:W-:-:S15]  /*0100*/  RET.ABS.NODEC R20 0x0 ;  /* 0x0000000014007950 */ /* 0x003fde0003e00000 */
.L_x_569:
        /* <DEDUP_REMOVED lines=15> */
.L_x_888:


//--------------------- .text._ZN2FW10VectorBaseIfLi3ENS_5Vec3fEE6getPtrEv --------------------------
	.section	.text._ZN2FW10VectorBaseIfLi3ENS_5Vec3fEE6getPtrEv,"ax",@progbits
	.sectioninfo	@"SHI_REGISTERS=24"
	.align	128
        .global         _ZN2FW10VectorBaseIfLi3ENS_5Vec3fEE6getPtrEv
        .type           _ZN2FW10VectorBaseIfLi3ENS_5Vec3fEE6getPtrEv,@function
        .size           _ZN2FW10VectorBaseIfLi3ENS_5Vec3fEE6getPtrEv,(.L_x_891 - _ZN2FW10VectorBaseIfLi3ENS_5Vec3fEE6getPtrEv)
_ZN2FW10VectorBaseIfLi3ENS_5Vec3fEE6getPtrEv:
.text._ZN2FW10VectorBaseIfLi3ENS_5Vec3fEE6getPtrEv:
[----:B01----:R-:W-:-:S15]  /*0000*/  IADD3 R1, R1, -0x10, RZ ;  /* 0xfffffff001017810 */ /* 0x003fde0007ffe0ff */
[----:B01----:R1:W0:-:S15]  /*0010*/  S2R R0, SR_LMEMHIOFF ;  /* 0x0000000000007919 */ /* 0x00321e0000003700 */
[----:B01----:R-:W-:-:S15]  /*0020*/  ISETP.GE.U32.AND P0, PT, R1, R0, PT ;  /* 0x000000000100720c */ /* 0x003fde0003f06070 */
[----:B01----:R-:W-:-:S15]  /*0030*/  @P0 BRA `(.L_x_570) ;  /* 0x0000001000000947 */ /* 0x003fde0003800000 */
[----:B01----:R-:W-:-:S15]  /*0040*/  BPT.TRAP 0x1 ;  /* 0x000000040000795c */ /* 0x003fde0000300000 */
.L_x_570:
        /* <DEDUP_REMOVED lines=12> */
.L_x_573:
[----:B01----:R-:W-:-:S15]  /*0110*/  BRA `(.L_x_572) ;  /* 0x0000000000007947 */ /* 0x003fde0003800000 */
.L_x_572:
[----:B01----:R-:W-:-:S15]  /*0120*/  BSYNC B0 ;  /* 0x0000000000007941 */ /* 0x003fde0003800000 */
.L_x_571:
[----:B01----:R-:W-:-:S15]  /*0130*/  MOV R4, R2 ;  /* 0x0000000200047202 */ /* 0x003fde0000000f00 */
[----:B01----:R-:W-:-:S15]  /*0140*/  MOV R20, 32@lo((_ZN2FW10VectorBaseIfLi3ENS_5Vec3fEE6getPtrEv + .L_x_148@srel)) ;  /* 0x0000000000147802 */ /* 0x003fde0000000f00 */
[----:B01----:R-:W-:-:S15]  /*0150*/  MOV R21, 32@hi((_ZN2FW10VectorBaseIfLi3ENS_5Vec3fEE6getPtrEv + .L_x_148@srel)) ;  /* 0x0000000000157802 */ /* 0x003fde0000000f00 */
[----:B01----:R-:W-:-:S15]  /*0160*/  CALL.ABS.NOINC `(_ZN2FW5Vec3f6getPtrEv) ;  /* 0x0000000000007943 */ /* 0x003fde0003c00000 */
.L_x_148:
[----:B01----:R-:W-:-:S15]  /*0170*/  MOV R4, R4 ;  /* 0x0000000400047202 */ /* 0x003fde0000000f00 */
[----:B01----:R-:W-:-:S15]  /*0180*/  MOV R4, R4 ;  /* 0x0000000400047202 */ /* 0x003fde0000000f00 */
[----:B01----:R-:W-:-:S15]  /*0190*/  BRA `(.L_x_574) ;  /* 0x0000000000007947 */ /* 0x003fde0003800000 */
.L_x_574:
[----:B01----:R-:W-:-:S15]  /*01a0*/  MOV R4, R4 ;  /* 0x0000000400047202 */ /* 0x003fde0000000f00 */
[----:B01----:R1:W0:-:S15]  /*01b0*/  LDL R2, [R1] ;  /* 0x0000000001027983 */ /* 0x00321e0000100800 */
[----:B01----:R1:W0:-:S15]  /*01c0*/  LDL R20, [R1+0x4] ;  /* 0x0000040001147983 */ /* 0x00321e0000100800 */
[----:B01----:R1:W0:-:S15]  /*01d0*/  LDL R21, [R1+0x8] ;  /* 0x0000080001157983 */ /* 0x00321e0000100800 */
[----:B01----:R-:W-:-:S15]  /*01e0*/  IADD3 R1, R1, 0x10, RZ ;  /* 0x0000001001017810 */ /* 0x003fde0007ffe0ff */
[----:B01----:R-:W-:-:S15]  /*01f0*/  RET.ABS.NODEC R20 0x0 ;  /* 0x0000000014007950 */ /* 0x003fde0003e00000 */
.L_x_575:
        /* <DEDUP_REMOVED lines=16> */
.L_x_891:


//--------------------- .text._ZN2FW10VectorBaseIfLi3ENS_5Vec3fEE3setERKf --------------------------
	.section	.text._ZN2FW10VectorBaseIfLi3ENS_5Vec3fEE3setERKf,"ax",@progbits
	.sectioninfo	@"SHI_REGISTERS=24"
	.align	128
        .global         _ZN2FW10VectorBaseIfLi3ENS_5Vec3fEE3setERKf
        .type           _ZN2FW10VectorBaseIfLi3ENS_5Vec3fEE3setERKf,@function
        .size           _ZN2FW10VectorBaseIfLi3ENS_5Vec3fEE3setERKf,(.L_x_798 - _ZN2FW10VectorBaseIfLi3ENS_5Vec3fEE3setERKf)
_ZN2FW10VectorBaseIfLi3ENS_5Vec3fEE3setERKf:
.text._ZN2FW10VectorBaseIfLi3ENS_5Vec3fEE3setERKf:
[----:B01----:R-:W-:-:S15]  /*0000*/  IADD3 R1, R1, -0x18, RZ ;  /* 0xffffffe801017810 */ /* 0x003fde0007ffe0ff */
[----:B01----:R1:W0:-:S15]  /*0010*/  S2R R0, SR_LMEMHIOFF ;  /* 0x0000000000007919 */ /* 0x00321e0000003700 */
[----:B01----:R-:W-:-:S15]  /*0020*/  ISETP.GE.U32.AND P0, PT, R1, R0, PT ;  /* 0x000000000100720c */ /* 0x003fde0003f06070 */
[----:B01----:R-:W-:-:S15]  /*0030*/  @P0 BRA `(.L_x_576) ;  /* 0x0000001000000947 */ /* 0x003fde0003800000 */
[----:B01----:R-:W-:-:S15]  /*0040*/  BPT.TRAP 0x1 ;  /* 0x000000040000795c */ /* 0x003fde0000300000 */
.L_x_576:
        /* <DEDUP_REMOVED lines=13> */
.L_x_893:
[----:B01----:R-:W-:-:S15]  /*0120*/  MOV R4, R2 ;  /* 0x0000000200047202 */ /* 0x003fde0000000f00 */
[----:B01----:R-:W-:-:S15]  /*0130*/  MOV R20, 32@lo((_ZN2FW10VectorBaseIfLi3ENS_5Vec3fEE3setERKf + .L_x_149@srel)) ;  /* 0x0000000000147802 */ /* 0x003fde0000000f00 */
[----:B01----:R-:W-:-:S15]  /*0140*/  MOV R21, 32@hi((_ZN2FW10VectorBaseIfLi3ENS_5Vec3fEE3setERKf + .L_x_149@srel)) ;  /* 0x0000000000157802 */ /* 0x003fde0000000f00 */
[----:B01----:R-:W-:-:S15]  /*0150*/  CALL.ABS.NOINC `(_ZN2FW10VectorBaseIfLi3ENS_5Vec3fEE6getPtrEv) ;  /* 0x0000000000007943 */ /* 0x003fde0003c00000 */
.L_x_149:
[----:B01----:R-:W-:-:S15]  /*0160*/  MOV R4, R4 ;  /* 0x0000000400047202 */ /* 0x003fde0000000f00 */
[----:B01----:R-:W-:-:S15]  /*0170*/  MOV R4, R4 ;  /* 0x0000000400047202 */ /* 0x003fde0000000f00 */
.L_x_894:
[----:B01----:R-:W-:-:S15]  /*0180*/  MOV R0, RZ ;  /* 0x000000ff00007202 */ /* 0x003fde0000000f00 */
[----:B01----:R-:W-:-:S15]  /*0190*/  MOV R0, R0 ;  /* 0x0000000000007202 */ /* 0x003fde0000000f00 */
[----:B01----:R-:W-:-:S15]  /*01a0*/  MOV R0, R0 ;  /* 0x0000000000007202 */ /* 0x003fde0000000f00 */
.L_x_793:
[----:B01----:R-:W-:-:S15]  /*01b0*/  MOV R0, R0 ;  /* 0x0000000000007202 */ /* 0x003fde0000000f00 */
[----:B01----:R-:W-:-:S15]  /*01c0*/  MOV R0, R0 ;  /* 0x0000000000007202 */ /* 0x003fde0000000f00 */
.L_x_794:
[----:B01----:R-:W-:-:S15]  /*01d0*/  BSSY B0, `(.L_x_578) ;  /* 0x0000014000007945 */ /* 0x003fde0003800000 */
[----:B01----:R-:W-:-:S15]  /*01e0*/  BRA `(.L_x_579) ;  /* 0x0000000000007947 */ /* 0x003fde0003800000 */
.L_x_579:
[----:B01----:R-:W-:-:S15]  /*01f0*/  MOV R0, R0 ;  /* 0x0000000000007202 */ /* 0x003fde0000000f00 */
[----:B01----:R-:W-:-:S15]  /*0200*/  MOV R0, R0 ;  /* 0x0000000000007202 */ /* 0x003fde0000000f00 */
.L_x_795:
[----:B01----:R-:W-:-:S15]  /*0210*/  ISETP.LT.AND P0, PT, R0, 0x3, PT ;  /* 0x000000030000780c */ /* 0x003fde0003f01270 */
[----:B01----:R-:W-:-:S15]  /*0220*/  PLOP3.LUT P0, PT, P0, PT, PT, 0x8, 0x0 ;  /* 0x000000000000781c */ /* 0x003fde000070e170 */
[----:B01----:R-:W-:-:S15]  /*0230*/  @P0 BRA `(.L_x_580) ;  /* 0x000000d000000947 */ /* 0x003fde0003800000 */
[----:B01----:R-:W-:-:S15]  /*0240*/  BRA `(.L_x_581) ;  /* 0x0000000000007947 */ /* 0x003fde0003800000 */
.L_x_581:
[----:B01----:R-:W-:-:S15]  /*0250*/  MOV R3, R16 ;  /* 0x0000001000037202 */ /* 0x003fde0000000f00 */
[----:B01----:R1:W0:-:S15]  /*0260*/  LD R3, [R3] ;  /* 0x0000000003037980 */ /* 0x00321e0000100800 */
[----:B01----:R-:W-:-:S15]  /*0270*/  SHF.L.U32 R5, R0, 0x2, RZ ;  /* 0x0000000200057819 */ /* 0x003fde00000006ff */
[----:B01----:R-:W-:-:S15]  /*0280*/  IADD3 R5, R4, R5, RZ ;  /* 0x0000000504057210 */ /* 0x003fde0007ffe0ff */
[----:B01----:R-:W-:-:S15]  /*0290*/  MOV R5, R5 ;  /* 0x0000000500057202 */ /* 0x003fde0000000f00 */
[----:B01----:R1:W-:-:S15]  /*02a0*/  ST [R5], R3 ;  /* 0x0000000005007385 */ /* 0x0033de0000100803 */
[----:B01----:R-:W-:-:S15]  /*02b0*/  BRA `(.L_x_582) ;  /* 0x0000000000007947 */ /* 0x003fde0003800000 */
.L_x_582:
[----:B01----:R-:W-:-:S15]  /*02c0*/  IADD3 R0, R0, 0x1, RZ ;  /* 0x0000000100007810 */ /* 0x003fde0007ffe0ff */
[----:B01----:R-:W-:-:S15]  /*02d0*/  MOV R0, R0 ;  /* 0x0000000000007202 */ /* 0x003fde0000000f00 */
.L_x_796:
[----:B01----:R-:W-:-:S15]  /*02e0*/  MOV R0, R0 ;  /* 0x0000000000007202 */ /* 0x003fde0000000f00 */
[----:B01----:R-:W-:-:S15]  /*02f0*/  MOV R0, R0 ;  /* 0x0000000000007202 */ /* 0x003fde0000000f00 */
.L_x_797:
[----:B01----:R-:W-:-:S15]  /*0300*/  BRA `(.L_x_579) ;  /* 0xfffffee000007947 */ /* 0x003fde000383ffff */
.L_x_580:
[----:B01----:R-:W-:-:S15]  /*0310*/  BSYNC B0 ;  /* 0x0000000000007941 */ /* 0x003fde0003800000 */
.L_x_578:
[----:B01----:R-:W-:-:S15]  /*0320*/  ISETP.NE.AND P0, PT, R2, RZ, PT ;  /* 0x000000ff0200720c */ /* 0x003fde0003f05270 */
[----:B01----:R-:W-:-:S15]  /*0330*/  PLOP3.LUT P0, PT, P0, PT, PT, 0x8, 0x0 ;  /* 0x000000000000781c */ /* 0x003fde000070e170 */
[----:B01----:R-:W-:-:S15]  /*0340*/  PLOP3.LUT P0, PT, P0, PT, PT, 0x8, 0x0 ;  /* 0x000000000000781c */ /* 0x003fde000070e170 */
[----:B01----:R-:W-:-:S15]  /*0350*/  @P0 BRA `(.L_x_583) ;  /* 0x0000002000000947 */ /* 0x003fde0003800000 */
[----:B01----:R-:W-:-:S15]  /*0360*/  BRA `(.L_x_584) ;  /* 0x0000000000007947 */ /* 0x003fde0003800000 */
.L_x_584:
[----:B01----:R-:W-:-:S15]  /*0370*/  BRA `(.L_x_583) ;  /* 0x0000000000007947 */ /* 0x003fde0003800000 */
.L_x_583:
[----:B01----:R-:W-:-:S15]  /*0380*/  BRA `(.L_x_585) ;  /* 0x0000000000007947 */ /* 0x003fde0003800000 */
.L_x_585:
[----:B01----:R-:W-:-:S15]  /*0390*/  BRA `(.L_x_586) ;  /* 0x0000000000007947 */ /* 0x003fde0003800000 */
.L_x_586:
[----:B01----:R-:W-:-:S15]  /*03a0*/  BSYNC B6 ;  /* 0x0000000000067941 */ /* 0x003fde0003800000 */
.L_x_577:
        /* <DEDUP_REMOVED lines=8> */
.L_x_587:
        /* <DEDUP_REMOVED lines=13> */
.L_x_798:


//--------------------- .text._ZN2FW10VectorBaseIfLi3ENS_5Vec3fEE3setEPKf --------------------------
	.section	.text._ZN2FW10VectorBaseIfLi3ENS_5Vec3fEE3setEPKf,"ax",@progbits
	.sectioninfo	@"SHI_REGISTERS=24"
	.align	128
        .global         _ZN2FW10VectorBaseIfLi3ENS_5Vec3fEE3setEPKf
        .type           _ZN2FW10VectorBaseIfLi3ENS_5Vec3fEE3setEPKf,@function
        .size           _ZN2FW10VectorBaseIfLi3ENS_5Vec3fEE3setEPKf,(.L_x_804 - _ZN2FW10VectorBaseIfLi3ENS_5Vec3fEE3setEPKf)
_ZN2FW10VectorBaseIfLi3ENS_5Vec3fEE3setEPKf:
.text._ZN2FW10VectorBaseIfLi3ENS_5Vec3fEE3setEPKf:
[----:B01----:R-:W-:-:S15]  /*0000*/  IADD3 R1, R1, -0x18, RZ ;  /* 0xffffffe801017810 */ /* 0x003fde0007ffe0ff */
[----:B01----:R1:W0:-:S15]  /*0010*/  S2R R0, SR_LMEMHIOFF ;  /* 0x0000000000007919 */ /* 0x00321e0000003700 */
[----:B01----:R-:W-:-:S15]  /*0020*/  ISETP.GE.U32.AND P0, PT, R1, R0, PT ;  /* 0x000000000100720c */ /* 0x003fde0003f06070 */
[----:B01----:R-:W-:-:S15]  /*0030*/  @P0 BRA `(.L_x_588) ;  /* 0x0000001000000947 */ /* 0x003fde0003800000 */
[----:B01----:R-:W-:-:S15]  /*0040*/  BPT.TRAP 0x1 ;  /* 0x000000040000795c */ /* 0x003fde0000300000 */
.L_x_588:
        /* <DEDUP_REMOVED lines=13> */
.L_x_895:
[----:B01----:R-:W-:-:S15]  /*0120*/  MOV R4, R2 ;  /* 0x0000000200047202 */ /* 0x003fde0000000f00 */
[----:B01----:R-:W-:-:S15]  /*0130*/  MOV R20, 32@lo((_ZN2FW10VectorBaseIfLi3ENS_5Vec3fEE3setEPKf + .L_x_150@srel)) ;  /* 0x0000000000147802 */ /* 0x003fde0000000f00 */
[----:B01----:R-:W-:-:S15]  /*0140*/  MOV R21, 32@hi((_ZN2FW10VectorBaseIfLi3ENS_5Vec3fEE3setEPKf + .L_x_150@srel)) ;  /* 0x0000000000157802 */ /* 0x003fde0000000f00 */
[----:B01----:R-:W-:-:S15]  /*0150*/  CALL.ABS.NOINC `(_ZN2FW10VectorBaseIfLi3ENS_5Vec3fEE6getPtrEv) ;  /* 0x0000000000007943 */ /* 0x003fde0003c00000 */
.L_x_150:
[----:B01----:R-:W-:-:S15]  /*0160*/  MOV R4, R4 ;  /* 0x0000000400047202 */ /* 0x003fde0000000f00 */
[----:B01----:R-:W-:-:S15]  /*0170*/  MOV R4, R4 ;  /* 0x0000000400047202 */ /* 0x003fde0000000f00 */
.L_x_896:
[----:B01----:R-:W-:-:S15]  /*0180*/  MOV R0, RZ ;  /* 0x000000ff00007202 */ /* 0x003fde0000000f00 */
[----:B01----:R-:W-:-:S15]  /*0190*/  MOV R0, R0 ;  /* 0x0000000000007202 */ /* 0x003fde0000000f00 */
[----:B01----:R-:W-:-:S15]  /*01a0*/  MOV R0, R0 ;  /* 0x0000000000007202 */ /* 0x003fde0000000f00 */
.L_x_799:
[----:B01----:R-:W-:-:S15]  /*01b0*/  MOV R0, R0 ;  /* 0x0000000000007202 */ /* 0x003fde0000000f00 */
[----:B01----:R-:W-:-:S15]  /*01c0*/  MOV R0, R0 ;  /* 0x0000000000007202 */ /* 0x003fde0000000f00 */
.L_x_800:
[----:B01----:R-:W-:-:S15]  /*01d0*/  BSSY B0, `(.L_x_590) ;  /* 0x0000016000007945 */ /* 0x003fde0003800000 */
[----:B01----:R-:W-:-:S15]  /*01e0*/  BRA `(.L_x_591) ;  /* 0x0000000000007947 */ /* 0x003fde0003800000 */
.L_x_591:
[----:B01----:R-:W-:-:S15]  /*01f0*/  MOV R0, R0 ;  /* 0x0000000000007202 */ /* 0x003fde0000000f00 */
[----:B01----:R-:W-:-:S15]  /*0200*/  MOV R0, R0 ;  /* 0x0000000000007202 */ /* 0x003fde0000000f00 */
.L_x_801:
[----:B01----:R-:W-:-:S15]  /*0210*/  ISETP.LT.AND P0, PT, R0, 0x3, PT ;  /* 0x000000030000780c */ /* 0x003fde0003f01270 */
[----:B01----:R-:W-:-:S15]  /*0220*/  PLOP3.LUT P0, PT, P0, PT, PT, 0x8, 0x0 ;  /* 0x000000000000781c */ /* 0x003fde000070e170 */
[----:B01----:R-:W-:-:S15]  /*0230*/  @P0 BRA `(.L_x_592) ;  /* 0x000000f000000947 */ /* 0x003fde0003800000 */
[----:B01----:R-:W-:-:S15]  /*0240*/  BRA `(.L_x_593) ;  /* 0x0000000000007947 */ /* 0x003fde0003800000 */
.L_x_593:
[----:B01----:R-:W-:-:S15]  /*0250*/  SHF.L.U32 R3, R0, 0x2, RZ ;  /* 0x0000000200037819 */ /* 0x003fde00000006ff */
[----:B01----:R-:W-:-:S15]  /*0260*/  IADD3 R3, R16, R3, RZ ;  /* 0x0000000310037210 */ /* 0x003fde0007ffe0ff */
[----:B01----:R-:W-:-:S15]  /*0270*/  MOV R3, R3 ;  /* 0x0000000300037202 */ /* 0x003fde0000000f00 */
[----:B01----:R1:W0:-:S15]  /*0280*/  LD R3, [R3] ;  /* 0x0000000003037980 */ /* 0x00321e0000100800 */
[----:B01----:R-:W-:-:S15]  /*0290*/  SHF.L.U32 R5, R0, 0x2, RZ ;  /* 0x0000000200057819 */ /* 0x003fde00000006ff */
[----:B01----:R-:W-:-:S15]  /*02a0*/  IADD3 R5, R4, R5, RZ ;  /* 0x0000000504057210 */ /* 0x003fde0007ffe0ff */
[----:B01----:R-:W-:-:S15]  /*02b0*/  MOV R5, R5 ;  /* 0x0000000500057202 */ /* 0x003fde0000000f00 */
[----:B01----:R1:W-:-:S15]  /*02c0*/  ST [R5], R3 ;  /* 0x0000000005007385 */ /* 0x0033de0000100803 */
[----:B01----:R-:W-:-:S15]  /*02d0*/  BRA `(.L_x_594) ;  /* 0x0000000000007947 */ /* 0x003fde0003800000 */
.L_x_594:
[----:B01----:R-:W-:-:S15]  /*02e0*/  IADD3 R0, R0, 0x1, RZ ;  /* 0x0000000100007810 */ /* 0x003fde0007ffe0ff */
[----:B01----:R-:W-:-:S15]  /*02f0*/  MOV R0, R0 ;  /* 0x0000000000007202 */ /* 0x003fde0000000f00 */
.L_x_802:
[----:B01----:R-:W-:-:S15]  /*0300*/  MOV R0, R0 ;  /* 0x0000000000007202 */ /* 0x003fde0000000f00 */
[----:B01----:R-:W-:-:S15]  /*0310*/  MOV R0, R0 ;  /* 0x0000000000007202 */ /* 0x003fde0000000f00 */
.L_x_803:
[----:B01----:R-:W-:-:S15]  /*0320*/  BRA `(.L_x_591) ;  /* 0xfffffec000007947 */ /* 0x003fde000383ffff */
.L_x_592:
[----:B01----:R-:W-:-:S15]  /*0330*/  BSYNC B0 ;  /* 0x0000000000007941 */ /* 0x003fde0003800000 */
.L_x_590:
[----:B01----:R-:W-:-:S15]  /*0340*/  ISETP.NE.AND P0, PT, R2, RZ, PT ;  /* 0x000000ff0200720c */ /* 0x003fde0003f05270 */
[----:B01----:R-:W-:-:S15]  /*0350*/  PLOP3.LUT P0, PT, P0, PT, PT, 0x8, 0x0 ;  /* 0x000000000000781c */ /* 0x003fde000070e170 */
[----:B01----:R-:W-:-:S15]  /*0360*/  PLOP3.LUT P0, PT, P0, PT, PT, 0x8, 0x0 ;  /* 0x000000000000781c */ /* 0x003fde000070e170 */
[----:B01----:R-:W-:-:S15]  /*0370*/  @P0 BRA `(.L_x_595) ;  /* 0x0000002000000947 */ /* 0x003fde0003800000 */
[----:B01----:R-:W-:-:S15]  /*0380*/  BRA `(.L_x_596) ;  /* 0x0000000000007947 */ /* 0x003fde0003800000 */
.L_x_596:
[----:B01----:R-:W-:-:S15]  /*0390*/  BRA `(.L_x_595) ;  /* 0x0000000000007947 */ /* 0x003fde0003800000 */
.L_x_595:
[----:B01----:R-:W-:-:S15]  /*03a0*/  BRA `(.L_x_597) ;  /* 0x0000000000007947 */ /* 0x003fde0003800000 */
.L_x_597:
[----:B01----:R-:W-:-:S15]  /*03b0*/  BRA `(.L_x_598) ;  /* 0x0000000000007947 */ /* 0x003fde0003800000 */
.L_x_598:
[----:B01----:R-:W-:-:S15]  /*03c0*/  BSYNC B6 ;  /* 0x0000000000067941 */ /* 0x003fde0003800000 */
.L_x_589:
        /* <DEDUP_REMOVED lines=8> */
.L_x_599:
        /* <DEDUP_REMOVED lines=11> */
.L_x_804:


//--------------------- .text._ZN2FW10VectorBaseIfLi3ENS_5Vec3fEE7setZeroEv --------------------------
	.section	.text._ZN2FW10VectorBaseIfLi3ENS_5Vec3fEE7setZeroEv,"ax",@progbits
	.sectioninfo	@"SHI_REGISTERS=24"
	.align	128
        .global         _ZN2FW10VectorBaseIfLi3ENS_5Vec3fEE7setZeroEv
        .type           _ZN2FW10VectorBaseIfLi3ENS_5Vec3fEE7setZeroEv,@function
        .size           _ZN2FW10VectorBaseIfLi3ENS_5Vec3fEE7setZeroEv,(.L_x_897 - _ZN2FW10VectorBaseIfLi3ENS_5Vec3fEE7setZeroEv)
_ZN2FW10VectorBaseIfLi3ENS_5Vec3fEE7setZeroEv:
.text._ZN2FW10VectorBaseIfLi3ENS_5Vec3fEE7setZeroEv:
[----:B01----:R-:W-:-:S15]  /*0000*/  IADD3 R1, R1, -0x18, RZ ;  /* 0xffffffe801017810 */ /* 0x003fde0007ffe0ff */
[----:B01----:R1:W0:-:S15]  /*0010*/  S2R R0, SR_LMEMHIOFF ;  /* 0x0000000000007919 */ /* 0x00321e0000003700 */
[----:B01----:R-:W-:-:S15]  /*0020*/  ISETP.GE.U32.AND P0, PT, R1, R0, PT ;  /* 0x000000000100720c */ /* 0x003fde0003f06070 */
[----:B01----:R-:W-:-:S15]  /*0030*/  @P0 BRA `(.L_x_600) ;  /* 0x0000001000000947 */ /* 0x003fde0003800000 */
[----:B01----:R-:W-:-:S15]  /*0040*/  BPT.TRAP 0x1 ;  /* 0x000000040000795c */ /* 0x003fde0000300000 */
.L_x_600:
        /* <DEDUP_REMOVED lines=21> */
[----:B01----:R-:W-:-:S15]  /*01a0*/  MOV R20, 32@lo((_ZN2FW10VectorBaseIfLi3ENS_5Vec3fEE7setZeroEv + .L_x_151@srel)) ;  /* 0x0000000000147802 */ /* 0x003fde0000000f00 */
[----:B01----:R-:W-:-:S15]  /*01b0*/  MOV R21, 32@hi((_ZN2FW10VectorBaseIfLi3ENS_5Vec3fEE7setZeroEv + .L_x_151@srel)) ;  /* 0x0000000000157802 */ /* 0x003fde0000000f00 */
[----:B01----:R-:W-:-:S15]  /*01c0*/  CALL.ABS.NOINC `(_ZN2FW10VectorBaseIfLi3ENS_5Vec3fEE3setERKf) ;  /* 0x0000000000007943 */ /* 0x003fde0003c00000 */
.L_x_151:
[----:B01----:R-:W-:-:S15]  /*01d0*/  ISETP.NE.AND P0, PT, R2, RZ, PT ;  /* 0x000000ff0200720c */ /* 0x003fde0003f05270 */
[----:B01----:R-:W-:-:S15]  /*01e0*/  PLOP3.LUT P0, PT, P0, PT, PT, 0x8, 0x0 ;  /* 0x000000000000781c */ /* 0x003fde000070e170 */
[----:B01----:R-:W-:-:S15]  /*01f0*/  PLOP3.LUT P0, PT, P0, PT, PT, 0x8, 0x0 ;  /* 0x000000000000781c */ /* 0x003fde000070e170 */
[----:B01----:R-:W-:-:S15]  /*0200*/  @P0 BRA `(.L_x_602) ;  /* 0x0000002000000947 */ /* 0x003fde0003800000 */
[----:B01----:R-:W-:-:S15]  /*0210*/  BRA `(.L_x_603) ;  /* 0x0000000000007947 */ /* 0x003fde0003800000 */
.L_x_603:
[----:B01----:R-:W-:-:S15]  /*0220*/  BRA `(.L_x_602) ;  /* 0x0000000000007947 */ /* 0x003fde0003800000 */
.L_x_602:
[----:B01----:R-:W-:-:S15]  /*0230*/  BRA `(.L_x_604) ;  /* 0x0000000000007947 */ /* 0x003fde0003800000 */
.L_x_604:
[----:B01----:R-:W-:-:S15]  /*0240*/  BRA `(.L_x_605) ;  /* 0x0000000000007947 */ /* 0x003fde0003800000 */
.L_x_605:
[----:B01----:R-:W-:-:S15]  /*0250*/  BSYNC B6 ;  /* 0x0000000000067941 */ /* 0x003fde0003800000 */
.L_x_601:
[----:B01----:R1:W-:-:S15]  /*0260*/  BMOV.32 B6, R16 ;  /* 0x0000001006007356 */ /* 0x0033de0000000000 */
[----:B01----:R1:W0:-:S15]  /*0270*/  LDL R2, [R1+0x4] ;  /* 0x0000040001027983 */ /* 0x00321e0000100800 */
[----:B01----:R1:W0:-:S15]  /*0280*/  LDL R16, [R1+0x8] ;  /* 0x0000080001107983 */ /* 0x00321e0000100800 */
[----:B01----:R1:W0:-:S15]  /*0290*/  LDL R20, [R1+0xc] ;  /* 0x00000c0001147983 */ /* 0x00321e0000100800 */
[----:B01----:R1:W0:-:S15]  /*02a0*/  LDL R21, [R1+0x10] ;  /* 0x0000100001157983 */ /* 0x00321e0000100800 */
[----:B01----:R-:W-:-:S15]  /*02b0*/  IADD3 R1, R1, 0x18, RZ ;  /* 0x0000001801017810 */ /* 0x003fde0007ffe0ff */
[----:B01----:R-:W-:-:S15]  /*02c0*/  RET.ABS.NODEC R20 0x0 ;  /* 0x0000000014007950 */ /* 0x003fde0003e00000 */
.L_x_606:
        /* <DEDUP_REMOVED lines=11> */
.L_x_897:


//--------------------- .text._ZN2FW5Vec3fC2Ev    --------------------------
	.section	.text._ZN2FW5Vec3fC2Ev,"ax",@progbits
	.sectioninfo	@"SHI_REGISTERS=24"
	.align	128
        .global         _ZN2FW5Vec3fC2Ev
        .type           _ZN2FW5Vec3fC2Ev,@function
        .size           _ZN2FW5Vec3fC2Ev,(.L_x_997 - _ZN2FW5Vec3fC2Ev)
_ZN2FW5Vec3fC2Ev:
.text._ZN2FW5Vec3fC2Ev:
[----:B01----:R-:W-:-:S15]  /*0000*/  IADD3 R1, R1, -0x8, RZ ;  /* 0xfffffff801017810 */ /* 0x003fde0007ffe0ff */
[----:B01----:R1:W0:-:S15]  /*0010*/  S2R R0, SR_LMEMHIOFF ;  /* 0x0000000000007919 */ /* 0x00321e0000003700 */
[----:B01----:R-:W-:-:S15]  /*0020*/  ISETP.GE.U32.AND P0, PT, R1, R0, PT ;  /* 0x000000000100720c */ /* 0x003fde0003f06070 */
[----:B01----:R-:W-:-:S15]  /*0030*/  @P0 BRA `(.L_x_607) ;  /* 0x0000001000000947 */ /* 0x003fde0003800000 */
[----:B01----:R-:W-:-:S15]  /*0040*/  BPT.TRAP 0x1 ;  /* 0x000000040000795c */ /* 0x003fde0000300000 */
.L_x_607:
[----:B01----:R1:W-:-:S15]  /*0050*/  STL [R1+0x4], R21 ;  /* 0x0000041501007387 */ /* 0x0033de0000100800 */
[----:B01----:R1:W-:-:S15]  /*0060*/  STL [R1], R20 ;  /* 0x0000001401007387 */ /* 0x0033de0000100800 */
[----:B01----:R-:W-:-:S15]  /*0070*/  MOV R4, R4 ;  /* 0x0000000400047202 */ /* 0x003fde0000000f00 */
[----:B01----:R-:W-:-:S15]  /*0080*/  MOV R4, R4 ;  /* 0x0000000400047202 */ /* 0x003fde0000000f00 */
[----:B01----:R-:W-:-:S15]  /*0090*/  MOV R4, R4 ;  /* 0x0000000400047202 */ /* 0x003fde0000000f00 */
[----:B01----:R-:W-:-:S15]  /*00a0*/  MOV R20, 32@lo((_ZN2FW5Vec3fC2Ev + .L_x_152@srel)) ;  /* 0x0000000000147802 */ /* 0x003fde0000000f00 */
[----:B01----:R-:W-:-:S15]  /*00b0*/  MOV R21, 32@hi((_ZN2FW5Vec3fC2Ev + .L_x_152@srel)) ;  /* 0x0000000000157802 */ /* 0x003fde0000000f00 */
[----:B01----:R-:W-:-:S15]  /*00c0*/  CALL.ABS.NOINC `(_ZN2FW5Vec3fC1Ev) ;  /* 0x0000000000007943 */ /* 0x003fde0003c00000 */
.L_x_152:
[----:B01----:R-:W-:-:S15]  /*00d0*/  BRA `(.L_x_608) ;  /* 0x0000000000007947 */ /* 0x003fde0003800000 */
.L_x_608:
[----:B01----:R1:W0:-:S15]  /*00e0*/  LDL R20, [R1] ;  /* 0x0000000001147983 */ /* 0x00321e0000100800 */
[----:B01----:R1:W0:-:S15]  /*00f0*/  LDL R21, [R1+0x4] ;  /* 0x0000040001157983 */ /* 0x00321e0000100800 */
[----:B01----:R-:W-:-:S15]  /*0100*/  IADD3 R1, R1, 0x8, RZ ;  /* 0x0000000801017810 */ /* 0x003fde0007ffe0ff */
[----:B01----:R-:W-:-:S15]  /*0110*/  RET.ABS.NODEC R20 0x0 ;  /* 0x0000000014007950 */ /* 0x003fde0003e00000 */
.L_x_609:
        /* <DEDUP_REMOVED lines=14> */
.L_x_997:


//--------------------- .text._ZN2FW5Vec3fC2Efff  --------------------------
	.section	.text._ZN2FW5Vec3fC2Efff,"ax",@progbits
	.sectioninfo	@"SHI_REGISTERS=24"
	.align	128
        .global         _ZN2FW5Vec3fC2Efff
        .type           _ZN2FW5Vec3fC2Efff,@function
        .size           _ZN2FW5Vec3fC2Efff,(.L_x_998 - _ZN2FW5Vec3fC2Efff)
_ZN2FW5Vec3fC2Efff:
.text._ZN2FW5Vec3fC2Efff:
[----:B01----:R-:W-:-:S15]  /*0000*/  IADD3 R1, R1, -0x8, RZ ;  /* 0xfffffff801017810 */ /* 0x003fde0007ffe0ff */
[----:B01----:R1:W0:-:S15]  /*0010*/  S2R R0, SR_LMEMHIOFF ;  /* 0x0000000000007919 */ /* 0x00321e0000003700 */
[----:B01----:R-:W-:-:S15]  /*0020*/  ISETP.GE.U32.AND P0, PT, R1, R0, PT ;  /* 0x000000000100720c */ /* 0x003fde0003f06070 */
[----:B01----:R-:W-:-:S15]  /*0030*/  @P0 BRA `(.L_x_610) ;  /* 0x0000001000000947 */ /* 0x003fde0003800000 */
[----:B01----:R-:W-:-:S15]  /*0040*/  BPT.TRAP 0x1 ;  /* 0x000000040000795c */ /* 0x003fde0000300000 */
.L_x_610:
        /* <DEDUP_REMOVED lines=14> */
[----:B01----:R-:W-:-:S15]  /*0130*/  MOV R20, 32@lo((_ZN2FW5Vec3fC2Efff + .L_x_153@srel)) ;  /* 0x0000000000147802 */ /* 0x003fde0000000f00 */
[----:B01----:R-:W-:-:S15]  /*0140*/  MOV R21, 32@hi((_ZN2FW5Vec3fC2Efff + .L_x_153@srel)) ;  /* 0x0000000000157802 */ /* 0x003fde0000000f00 */
[----:B01----:R-:W-:-:S15]  /*0150*/  CALL.ABS.NOINC `(_ZN2FW5Vec3fC1Efff) ;  /* 0x0000000000007943 */ /* 0x003fde0003c00000 */
.L_x_153:
[----:B01----:R-:W-:-:S15]  /*0160*/  BRA `(.L_x_611) ;  /* 0x0000000000007947 */ /* 0x003fde0003800000 */
.L_x_611:
[----:B01----:R1:W0:-:S15]  /*0170*/  LDL R20, [R1] ;  /* 0x0000000001147983 */ /* 0x00321e0000100800 */
[----:B01----:R1:W0:-:S15]  /*0180*/  LDL R21, [R1+0x4] ;  /* 0x0000040001157983 */ /* 0x00321e0000100800 */
[----:B01----:R-:W-:-:S15]  /*0190*/  IADD3 R1, R1, 0x8, RZ ;  /* 0x0000000801017810 */ /* 0x003fde0007ffe0ff */
[----:B01----:R-:W-:-:S15]  /*01a0*/  RET.ABS.NODEC R20 0x0 ;  /* 0x0000000014007950 */ /* 0x003fde0003e00000 */
.L_x_612:
        /* <DEDUP_REMOVED lines=13> */
.L_x_998:


//--------------------- .text._ZN2FW5Vec3fC2ERKNS_5Vec2fEf --------------------------
	.section	.text._ZN2FW5Vec3fC2ERKNS_5Vec2fEf,"ax",@progbits
	.sectioninfo	@"SHI_REGISTERS=24"
	.align	128
        .global         _ZN2FW5Vec3fC2ERKNS_5Vec2fEf
        .type           _ZN2FW5Vec3fC2ERKNS_5Vec2fEf,@function
        .size           _ZN2FW5Vec3fC2ERKNS_5Vec2fEf,(.L_x_999 - _ZN2FW5Vec3fC2ERKNS_5Vec2fEf)
_ZN2FW5Vec3fC2ERKNS_5Vec2fEf:
.text._ZN2FW5Vec3fC2ERKNS_5Vec2fEf:
[----:B01----:R-:W-:-:S15]  /*0000*/  IADD3 R1, R1, -0x8, RZ ;  /* 0xfffffff801017810 */ /* 0x003fde0007ffe0ff */
[----:B01----:R1:W0:-:S15]  /*0010*/  S2R R0, SR_LMEMHIOFF ;  /* 0x0000000000007919 */ /* 0x00321e0000003700 */
[----:B01----:R-:W-:-:S15]  /*0020*/  ISETP.GE.U32.AND P0, PT, R1, R0, PT ;  /* 0x000000000100720c */ /* 0x003fde0003f06070 */
[----:B01----:R-:W-:-:S15]  /*0030*/  @P0 BRA `(.L_x_613) ;  /* 0x0000001000000947 */ /* 0x003fde0003800000 */
[----:B01----:R-:W-:-:S15]  /*0040*/  BPT.TRAP 0x1 ;  /* 0x000000040000795c */ /* 0x003fde0000300000 */
.L_x_613:
        /* <DEDUP_REMOVED lines=11> */
[----:B01----:R-:W-:-:S15]  /*0100*/  MOV R20, 32@lo((_ZN2FW5Vec3fC2ERKNS_5Vec2fEf + .L_x_154@srel)) ;  /* 0x0000000000147802 */ /* 0x003fde0000000f00 */
[----:B01----:R-:W-:-:S15]  /*0110*/  MOV R21, 32@hi((_ZN2FW5Vec3fC2ERKNS_5Vec2fEf + .L_x_154@srel)) ;  /* 0x0000000000157802 */ /* 0x003fde0000000f00 */
[----:B01----:R-:W-:-:S15]  /*0120*/  CALL.ABS.NOINC `(_ZN2FW5Vec3fC1ERKNS_5Vec2fEf) ;  /* 0x0000000000007943 */ /* 0x003fde0003c00000 */
.L_x_154:
[----:B01----:R-:W-:-:S15]  /*0130*/  BRA `(.L_x_614) ;  /* 0x0000000000007947 */ /* 0x003fde0003800000 */
.L_x_614:
[----:B01----:R1:W0:-:S15]  /*0140*/  LDL R20, [R1] ;  /* 0x0000000001147983 */ /* 0x00321e0000100800 */
[----:B01----:R1:W0:-:S15]  /*0150*/  LDL R21, [R1+0x4] ;  /* 0x0000040001157983 */ /* 0x00321e0000100800 */
[----:B01----:R-:W-:-:S15]  /*0160*/  IADD3 R1, R1, 0x8, RZ ;  /* 0x0000000801017810 */ /* 0x003fde0007ffe0ff */
[----:B01----:R-:W-:-:S15]  /*0170*/  RET.ABS.NODEC R20 0x0 ;  /* 0x0000000014007950 */ /* 0x003fde0003e00000 */
.L_x_615:
        /* <DEDUP_REMOVED lines=16> */
.L_x_999:


//--------------------- .text._ZN2FW10VectorBaseIfLi4ENS_5Vec4fEEC1Ev --------------------------
	.section	.text._ZN2FW10VectorBaseIfLi4ENS_5Vec4fEEC1Ev,"ax",@progbits
	.sectioninfo	@"SHI_REGISTERS=24"
	.align	128
        .global         _ZN2FW10VectorBaseIfLi4ENS_5Vec4fEEC1Ev
        .type           _ZN2FW10VectorBaseIfLi4ENS_5Vec4fEEC1Ev,@function
        .size           _ZN2FW10VectorBaseIfLi4ENS_5Vec4fEEC1Ev,(.L_x_909 - _ZN2FW10VectorBaseIfLi4ENS_5Vec4fEEC1Ev)
_ZN2FW10VectorBaseIfLi4ENS_5Vec4fEEC1Ev:
.text._ZN2FW10VectorBaseIfLi4ENS_5Vec4fEEC1Ev:
[----:B01----:R-:W-:-:S15]  /*0000*/  IADD3 R1, R1, -0x8, RZ ;  /* 0xfffffff801017810 */ /* 0x003fde0007ffe0ff */
[----:B01----:R1:W0:-:S15]  /*0010*/  S2R R0, SR_LMEMHIOFF ;  /* 0x0000000000007919 */ /* 0x00321e0000003700 */
[----:B01----:R-:W-:-:S15]  /*0020*/  ISETP.GE.U32.AND P0, PT, R1, R0, PT ;  /* 0x000000000100720c */ /* 0x003fde0003f06070 */
[----:B01----:R-:W-:-:S15]  /*0030*/  @P0 BRA `(.L_x_616) ;  /* 0x0000001000000947 */ /* 0x003fde0003800000 */
[----:B01----:R-:W-:-:S15]  /*0040*/  BPT.TRAP 0x1 ;  /* 0x000000040000795c */ /* 0x003fde0000300000 */
.L_x_616:
        /* <DEDUP_REMOVED lines=10> */
.L_x_617:
[----:B01----:R-:W-:-:S15]  /*00f0*/  IADD3 R1, R1, 0x8, RZ ;  /* 0x0000000801017810 */ /* 0x003fde0007ffe0ff */
[----:B01----:R-:W-:-:S15]  /*0100*/  RET.ABS.NODEC R20 0x0 ;  /* 0x0000000014007950 */ /* 0x003fde0003e00000 */
.L_x_618:
        /* <DEDUP_REMOVED lines=15> */
.L_x_909:


//--------------------- .text._ZNK2FW10VectorBaseIfLi4ENS_5Vec4fEE6getPtrEv --------------------------
	.section	.text._ZNK2FW10VectorBaseIfLi4ENS_5Vec4fEE6getPtrEv,"ax",@progbits
	.sectioninfo	@"SHI_REGISTERS=24"
	.align	128
        .global         _ZNK2FW10VectorBaseIfLi4ENS_5Vec4fEE6getPtrEv
        .type           _ZNK2FW10VectorBaseIfLi4ENS_5Vec4fEE6getPtrEv,@function
        .size           _ZNK2FW10VectorBaseIfLi4ENS_5Vec4fEE6getPtrEv,(.L_x_910 - _ZNK2FW10VectorBaseIfLi4ENS_5Vec4fEE6getPtrEv)
_ZNK2FW10VectorBaseIfLi4ENS_5Vec4fEE6getPtrEv:
.text._ZNK2FW10VectorBaseIfLi4ENS_5Vec4fEE6getPtrEv:
[----:B01----:R-:W-:-:S15]  /*0000*/  IADD3 R1, R1, -0x10, RZ ;  /* 0xfffffff001017810 */ /* 0x003fde0007ffe0ff */
[----:B01----:R1:W0:-:S15]  /*0010*/  S2R R0, SR_LMEMHIOFF ;  /* 0x0000000000007919 */ /* 0x00321e0000003700 */
[----:B01----:R-:W-:-:S15]  /*0020*/  ISETP.GE.U32.AND P0, PT, R1, R0, PT ;  /* 0x000000000100720c */ /* 0x003fde0003f06070 */
[----:B01----:R-:W-:-:S15]  /*0030*/  @P0 BRA `(.L_x_619) ;  /* 0x0000001000000947 */ /* 0x003fde0003800000 */
[----:B01----:R-:W-:-:S15]  /*0040*/  BPT.TRAP 0x1 ;  /* 0x000000040000795c */ /* 0x003fde0000300000 */
.L_x_619:
        /* <DEDUP_REMOVED lines=12> */
.L_x_622:
[----:B01----:R-:W-:-:S15]  /*0110*/  BRA `(.L_x_621) ;  /* 0x0000000000007947 */ /* 0x003fde0003800000 */
.L_x_621:
[----:B01----:R-:W-:-:S15]  /*0120*/  BSYNC B0 ;  /* 0x0000000000007941 */ /* 0x003fde0003800000 */
.L_x_620:
[----:B01----:R-:W-:-:S15]  /*0130*/  MOV R4, R2 ;  /* 0x0000000200047202 */ /* 0x003fde0000000f00 */
[----:B01----:R-:W-:-:S15]  /*0140*/  MOV R20, 32@lo((_ZNK2FW10VectorBaseIfLi4ENS_5Vec4fEE6getPtrEv + .L_x_155@srel)) ;  /* 0x0000000000147802 */ /* 0x003fde0000000f00 */
[----:B01----:R-:W-:-:S15]  /*0150*/  MOV R21, 32@hi((_ZNK2FW10VectorBaseIfLi4ENS_5Vec4fEE6getPtrEv + .L_x_155@srel)) ;  /* 0x0000000000157802 */ /* 0x003fde0000000f00 */
[----:B01----:R-:W-:-:S15]  /*0160*/  CALL.ABS.NOINC `(_ZN2FW5Vec4f6getPtrEv) ;  /* 0x0000000000007943 */ /* 0x003fde0003c00000 */
.L_x_155:
[----:B01----:R-:W-:-:S15]  /*0170*/  MOV R4, R4 ;  /* 0x0000000400047202 */ /* 0x003fde0000000f00 */
[----:B01----:R-:W-:-:S15]  /*0180*/  MOV R4, R4 ;  /* 0x0000000400047202 */ /* 0x003fde0000000f00 */
[----:B01----:R-:W-:-:S15]  /*0190*/  BRA `(.L_x_623) ;  /* 0x0000000000007947 */ /* 0x003fde0003800000 */
.L_x_623:
[----:B01----:R-:W-:-:S15]  /*01a0*/  MOV R4, R4 ;  /* 0x0000000400047202 */ /* 0x003fde0000000f00 */
[----:B01----:R1:W0:-:S15]  /*01b0*/  LDL R2, [R1] ;  /* 0x0000000001027983 */ /* 0x00321e0000100800 */
[----:B01----:R1:W0:-:S15]  /*01c0*/  LDL R20, [R1+0x4] ;  /* 0x0000040001147983 */ /* 0x00321e0000100800 */
[----:B01----:R1:W0:-:S15]  /*01d0*/  LDL R21, [R1+0x8] ;  /* 0x0000080001157983 */ /* 0x00321e0000100800 */
[----:B01----:R-:W-:-:S15]  /*01e0*/  IADD3 R1, R1, 0x10, RZ ;  /* 0x0000001001017810 */ /* 0x003fde0007ffe0ff */
[----:B01----:R-:W-:-:S15]  /*01f0*/  RET.ABS.NODEC R20 0x0 ;  /* 0x0000000014007950 */ /* 0x003fde0003e00000 */
.L_x_624:
        /* <DEDUP_REMOVED lines=16> */
.L_x_910:


//--------------------- .text._ZN2FW10VectorBaseIfLi4ENS_5Vec4fEE6getPtrEv --------------------------
	.section	.text._ZN2FW10VectorBaseIfLi4ENS_5Vec4fEE6getPtrEv,"ax",@progbits
	.sectioninfo	@"SHI_REGISTERS=24"
	.align	128
        .global         _ZN2FW10VectorBaseIfLi4ENS_5Vec4fEE6getPtrEv
        .type           _ZN2FW10VectorBaseIfLi4ENS_5Vec4fEE6getPtrEv,@function
        .size           _ZN2FW10VectorBaseIfLi4ENS_5Vec4fEE6getPtrEv,(.L_x_912 - _ZN2FW10VectorBaseIfLi4ENS_5Vec4fEE6getPtrEv)
_ZN2FW10VectorBaseIfLi4ENS_5Vec4fEE6getPtrEv:
.text._ZN2FW10VectorBaseIfLi4ENS_5Vec4fEE6getPtrEv:
[----:B01----:R-:W-:-:S15]  /*0000*/  IADD3 R1, R1, -0x10, RZ ;  /* 0xfffffff001017810 */ /* 0x003fde0007ffe0ff */
[----:B01----:R1:W0:-:S15]  /*0010*/  S2R R0, SR_LMEMHIOFF ;  /* 0x0000000000007919 */ /* 0x00321e0000003700 */
[----:B01----:R-:W-:-:S15]  /*0020*/  ISETP.GE.U32.AND P0, PT, R1, R0, PT ;  /* 0x000000000100720c */ /* 0x003fde0003f06070 */
[----:B01----:R-:W-:-:S15]  /*0030*/  @P0 BRA `(.L_x_625) ;  /* 0x0000001000000947 */ /* 0x003fde0003800000 */
[----:B01----:R-:W-:-:S15]  /*0040*/  BPT.TRAP 0x1 ;  /* 0x000000040000795c */ /* 0x003fde0000300000 */
.L_x_625:
        /* <DEDUP_REMOVED lines=12> */
.L_x_628:
[----:B01----:R-:W-:-:S15]  /*0110*/  BRA `(.L_x_627) ;  /* 0x0000000000007947 */ /* 0x003fde0003800000 */
.L_x_627:
[----:B01----:R-:W-:-:S15]  /*0120*/  BSYNC B0 ;  /* 0x0000000000007941 */ /* 0x003fde0003800000 */
.L_x_626:
[----:B01----:R-:W-:-:S15]  /*0130*/  MOV R4, R2 ;  /* 0x0000000200047202 */ /* 0x003fde0000000f00 */
[----:B01----:R-:W-:-:S15]  /*0140*/  MOV R20, 32@lo((_ZN2FW10VectorBaseIfLi4ENS_5Vec4fEE6getPtrEv + .L_x_156@srel)) ;  /* 0x0000000000147802 */ /* 0x003fde0000000f00 */
[----:B01----:R-:W-:-:S15]  /*0150*/  MOV R21, 32@hi((_ZN2FW10VectorBaseIfLi4ENS_5Vec4fEE6getPtrEv + .L_x_156@srel)) ;  /* 0x0000000000157802 */ /* 0x003fde0000000f00 */
[----:B01----:R-:W-:-:S15]  /*0160*/  CALL.ABS.NOINC `(_ZN2FW5Vec4f6getPtrEv) ;  /* 0x0000000000007943 */ /* 0x003fde0003c00000 */
.L_x_156:
[----:B01----:R-:W-:-:S15]  /*0170*/  MOV R4, R4 ;  /* 0x0000000400047202 */ /* 0x003fde0000000f00 */
[----:B01----:R-:W-:-:S15]  /*0180*/  MOV R4, R4 ;  /* 0x0000000400047202 */ /* 0x003fde0000000f00 */
[----:B01----:R-:W-:-:S15]  /*0190*/  BRA `(.L_x_629) ;  /* 0x0000000000007947 */ /* 0x003fde0003800000 */
.L_x_629:
[----:B01----:R-:W-:-:S15]  /*01a0*/  MOV R4, R4 ;  /* 0x0000000400047202 */ /* 0x003fde0000000f00 */
[----:B01----:R1:W0:-:S15]  /*01b0*/  LDL R2, [R1] ;  /* 0x0000000001027983 */ /* 0x00321e0000100800 */
[----:B01----:R1:W0:-:S15]  /*01c0*/  LDL R20, [R1+0x4] ;  /* 0x0000040001147983 */ /* 0x00321e0000100800 */
[----:B01----:R1:W0:-:S15]  /*01d0*/  LDL R21, [R1+0x8] ;  /* 0x0000080001157983 */ /* 0x00321e0000100800 */
[----:B01----:R-:W-:-:S15]  /*01e0*/  IADD3 R1, R1, 0x10, RZ ;  /* 0x0000001001017810 */ /* 0x003fde0007ffe0ff */
[----:B01----:R-:W-:-:S15]  /*01f0*/  RET.ABS.NODEC R20 0x0 ;  /* 0x0000000014007950 */ /* 0x003fde0003e00000 */
.L_x_630:
        /* <DEDUP_REMOVED lines=16> */
.L_x_912:


//--------------------- .text._ZNK2FW10VectorBaseIfLi4ENS_5Vec4fEE3getEi --------------------------
	.section	.text._ZNK2FW10VectorBaseIfLi4ENS_5Vec4fEE3getEi,"ax",@progbits
	.sectioninfo	@"SHI_REGISTERS=24"
	.align	128
        .global         _ZNK2FW10VectorBaseIfLi4ENS_5Vec4fEE3getEi
        .type           _ZNK2FW10VectorBaseIfLi4ENS_5Vec4fEE3getEi,@function
        .size           _ZNK2FW10VectorBaseIfLi4ENS_5Vec4fEE3getEi,(.L_x_913 - _ZNK2FW10VectorBaseIfLi4ENS_5Vec4fEE3getEi)
_ZNK2FW10VectorBaseIfLi4ENS_5Vec4fEE3getEi:
.text._ZNK2FW10VectorBaseIfLi4ENS_5Vec4fEE3getEi:
[----:B01----:R-:W-:-:S15]  /*0000*/  IADD3 R1, R1, -0x10, RZ ;  /* 0xfffffff001017810 */ /* 0x003fde0007ffe0ff */
[----:B01----:R1:W0:-:S15]  /*0010*/  S2R R0, SR_LMEMHIOFF ;  /* 0x0000000000007919 */ /* 0x00321e0000003700 */
[----:B01----:R-:W-:-:S15]  /*0020*/  ISETP.GE.U32.AND P0, PT, R1, R0, PT ;  /* 0x000000000100720c */ /* 0x003fde0003f06070 */
[----:B01----:R-:W-:-:S15]  /*0030*/  @P0 BRA `(.L_x_631) ;  /* 0x0000001000000947 */ /* 0x003fde0003800000 */
[----:B01----:R-:W-:-:S15]  /*0040*/  BPT.TRAP 0x1 ;  /* 0x000000040000795c */ /* 0x003fde0000300000 */
.L_x_631:
        /* <DEDUP_REMOVED lines=16> */
.L_x_634:
[----:B01----:R-:W-:-:S15]  /*0150*/  BRA `(.L_x_633) ;  /* 0x0000000000007947 */ /* 0x003fde0003800000 */
.L_x_633:
[----:B01----:R-:W-:-:S15]  /*0160*/  BSYNC B0 ;  /* 0x0000000000007941 */ /* 0x003fde0003800000 */
.L_x_632:
[----:B01----:R-:W-:-:S15]  /*0170*/  MOV R4, R2 ;  /* 0x0000000200047202 */ /* 0x003fde0000000f00 */
[----:B01----:R-:W-:-:S15]  /*0180*/  MOV R20, 32@lo((_ZNK2FW10VectorBaseIfLi4ENS_5Vec4fEE3getEi + .L_x_157@srel)) ;  /* 0x0000000000147802 */ /* 0x003fde0000000f00 */
[----:B01----:R-:W-:-:S15]  /*0190*/  MOV R21, 32@hi((_ZNK2FW10VectorBaseIfLi4ENS_5Vec4fEE3getEi + .L_x_157@srel)) ;  /* 0x0000000000157802 */ /* 0x003fde0000000f00 */
[----:B01----:R-:W-:-:S15]  /*01a0*/  CALL.ABS.NOINC `(_ZNK2FW10VectorBaseIfLi4ENS_5Vec4fEE6getPtrEv) ;  /* 0x0000000000007943 */ /* 0x003fde0003c00000 */
.L_x_157:
[----:B01----:R-:W-:-:S15]  /*01b0*/  MOV R4, R4 ;  /* 0x0000000400047202 */ /* 0x003fde0000000f00 */
[----:B01----:R-:W-:-:S15]  /*01c0*/  SHF.L.U32 R0, R16, 0x2, RZ ;  /* 0x0000000210007819 */ /* 0x003fde00000006ff */
[----:B01----:R-:W-:-:S15]  /*01d0*/  IADD3 R4, R4, R0, RZ ;  /* 0x0000000004047210 */ /* 0x003fde0007ffe0ff */
[----:B01----:R-:W-:-:S15]  /*01e0*/  MOV R4, R4 ;  /* 0x0000000400047202 */ /* 0x003fde0000000f00 */
[----:B01----:R-:W-:-:S15]  /*01f0*/  BRA `(.L_x_635) ;  /* 0x0000000000007947 */ /* 0x003fde0003800000 */
.L_x_635:
[----:B01----:R-:W-:-:S15]  /*0200*/  MOV R4, R4 ;  /* 0x0000000400047202 */ /* 0x003fde0000000f00 */
[----:B01----:R1:W0:-:S15]  /*0210*/  LDL R2, [R1] ;  /* 0x0000000001027983 */ /* 0x00321e0000100800 */
[----:B01----:R1:W0:-:S15]  /*0220*/  LDL R16, [R1+0x4] ;  /* 0x0000040001107983 */ /* 0x00321e0000100800 */
[----:B01----:R1:W0:-:S15]  /*0230*/  LDL R20, [R1+0x8] ;  /* 0x0000080001147983 */ /* 0x00321e0000100800 */
[----:B01----:R1:W0:-:S15]  /*0240*/  LDL R21, [R1+0xc] ;  /* 0x00000c0001157983 */ /* 0x00321e0000100800 */
[----:B01----:R-:W-:-:S15]  /*0250*/  IADD3 R1, R1, 0x10, RZ ;  /* 0x0000001001017810 */ /* 0x003fde0007ffe0ff */
[----:B01----:R-:W-:-:S15]  /*0260*/  RET.ABS.NODEC R20 0x0 ;  /* 0x0000000014007950 */ /* 0x003fde0003e00000 */
.L_x_636:
        /* <DEDUP_REMOVED lines=9> */
.L_x_913:


//--------------------- .text._ZN2FW10VectorBaseIfLi4ENS_5Vec4fEE3getEi --------------------------
	.section	.text._ZN2FW10VectorBaseIfLi4ENS_5Vec4fEE3getEi,"ax",@progbits
	.sectioninfo	@"SHI_REGISTERS=24"
	.align	128
        .global         _ZN2FW10VectorBaseIfLi4ENS_5Vec4fEE3getEi
        .type           _ZN2FW10VectorBaseIfLi4ENS_5Vec4fEE3getEi,@function
        .size           _ZN2FW10VectorBaseIfLi4ENS_5Vec4fEE3getEi,(.L_x_914 - _ZN2FW10VectorBaseIfLi4ENS_5Vec4fEE3getEi)
_ZN2FW10VectorBaseIfLi4ENS_5Vec4fEE3getEi:
.text._ZN2FW10VectorBaseIfLi4ENS_5Vec4fEE3getEi:
[----:B01----:R-:W-:-:S15]  /*0000*/  IADD3 R1, R1, -0x10, RZ ;  /* 0xfffffff001017810 */ /* 0x003fde0007ffe0ff */
[----:B01----:R1:W0:-:S15]  /*0010*/  S2R R0, SR_LMEMHIOFF ;  /* 0x0000000000007919 */ /* 0x00321e0000003700 */
[----:B01----:R-:W-:-:S15]  /*0020*/  ISETP.GE.U32.AND P0, PT, R1, R0, PT ;  /* 0x000000000100720c */ /* 0x003fde0003f06070 */
[----:B01----:R-:W-:-:S15]  /*0030*/  @P0 BRA `(.L_x_637) ;  /* 0x0000001000000947 */ /* 0x003fde0003800000 */
[----:B01----:R-:W-:-:S15]  /*0040*/  BPT.TRAP 0x1 ;  /* 0x000000040000795c */ /* 0x003fde0000300000 */
.L_x_637:
        /* <DEDUP_REMOVED lines=16> */
.L_x_640:
[----:B01----:R-:W-:-:S15]  /*0150*/  BRA `(.L_x_639) ;  /* 0x0000000000007947 */ /* 0x003fde0003800000 */
.L_x_639:
[----:B01----:R-:W-:-:S15]  /*0160*/  BSYNC B0 ;  /* 0x0000000000007941 */ /* 0x003fde0003800000 */
.L_x_638:
[----:B01----:R-:W-:-:S15]  /*0170*/  MOV R4, R2 ;  /* 0x0000000200047202 */ /* 0x003fde0000000f00 */
[----:B01----:R-:W-:-:S15]  /*0180*/  MOV R20, 32@lo((_ZN2FW10VectorBaseIfLi4ENS_5Vec4fEE3getEi + .L_x_158@srel)) ;  /* 0x0000000000147802 */ /* 0x003fde0000000f00 */
[----:B01----:R-:W-:-:S15]  /*0190*/  MOV R21, 32@hi((_ZN2FW10VectorBaseIfLi4ENS_5Vec4fEE3getEi + .L_x_158@srel)) ;  /* 0x0000000000157802 */ /* 0x003fde0000000f00 */
[----:B01----:R-:W-:-:S15]  /*01a0*/  CALL.ABS.NOINC `(_ZN2FW10VectorBaseIfLi4ENS_5Vec4fEE6getPtrEv) ;  /* 0x0000000000007943 */ /* 0x003fde0003c00000 */
.L_x_158:
[----:B01----:R-:W-:-:S15]  /*01b0*/  MOV R4, R4 ;  /* 0x0000000400047202 */ /* 0x003fde0000000f00 */
[----:B01----:R-:W-:-:S15]  /*01c0*/  SHF.L.U32 R0, R16, 0x2, RZ ;  /* 0x0000000210007819 */ /* 0x003fde00000006ff */
[----:B01----:R-:W-:-:S15]  /*01d0*/  IADD3 R4, R4, R0, RZ ;  /* 0x0000000004047210 */ /* 0x003fde0007ffe0ff */
[----:B01----:R-:W-:-:S15]  /*01e0*/  MOV R4, R4 ;  /* 0x0000000400047202 */ /* 0x003fde0000000f00 */
[----:B01----:R-:W-:-:S15]  /*01f0*/  BRA `(.L_x_641) ;  /* 0x0000000000007947 */ /* 0x003fde0003800000 */
.L_x_641:
[----:B01----:R-:W-:-:S15]  /*0200*/  MOV R4, R4 ;  /* 0x0000000400047202 */ /* 0x003fde0000000f00 */
[----:B01----:R1:W0:-:S15]  /*0210*/  LDL R2, [R1] ;  /* 0x0000000001027983 */ /* 0x00321e0000100800 */
[----:B01----:R1:W0:-:S15]  /*0220*/  LDL R16, [R1+0x4] ;  /* 0x0000040001107983 */ /* 0x00321e0000100800 */
[----:B01----:R1:W0:-:S15]  /*0230*/  LDL R20, [R1+0x8] ;  /* 0x0000080001147983 */ /* 0x00321e0000100800 */
[----:B01----:R1:W0:-:S15]  /*0240*/  LDL R21, [R1+0xc] ;  /* 0x00000c0001157983 */ /* 0x00321e0000100800 */
[----:B01----:R-:W-:-:S15]  /*0250*/  IADD3 R1, R1, 0x10, RZ ;  /* 0x0000001001017810 */ /* 0x003fde0007ffe0ff */
[----:B01----:R-:W-:-:S15]  /*0260*/  RET.ABS.NODEC R20 0x0 ;  /* 0x0000000014007950 */ /* 0x003fde0003e00000 */
.L_x_642:
        /* <DEDUP_REMOVED lines=9> */
.L_x_914:


//--------------------- .text._ZN2FW10VectorBaseIfLi4ENS_5Vec4fEE3setERKf --------------------------
	.section	.text._ZN2FW10VectorBaseIfLi4ENS_5Vec4fEE3setERKf,"ax",@progbits
	.sectioninfo	@"SHI_REGISTERS=24"
	.align	128
        .global         _ZN2FW10VectorBaseIfLi4ENS_5Vec4fEE3setERKf
        .type           _ZN2FW10VectorBaseIfLi4ENS_5Vec4fEE3setERKf,@function
        .size           _ZN2FW10VectorBaseIfLi4ENS_5Vec4fEE3setERKf,(.L_x_836 - _ZN2FW10VectorBaseIfLi4ENS_5Vec4fEE3setERKf)
_ZN2FW10VectorBaseIfLi4ENS_5Vec4fEE3setERKf:
.text._ZN2FW10VectorBaseIfLi4ENS_5Vec4fEE3setERKf:
[----:B01----:R-:W-:-:S15]  /*0000*/  IADD3 R1, R1, -0x18, RZ ;  /* 0xffffffe801017810 */ /* 0x003fde0007ffe0ff */
[----:B01----:R1:W0:-:S15]  /*0010*/  S2R R0, SR_LMEMHIOFF ;  /* 0x0000000000007919 */ /* 0x00321e0000003700 */
[----:B01----:R-:W-:-:S15]  /*0020*/  ISETP.GE.U32.AND P0, PT, R1, R0, PT ;  /* 0x000000000100720c */ /* 0x003fde0003f06070 */
[----:B01----:R-:W-:-:S15]  /*0030*/  @P0 BRA `(.L_x_643) ;  /* 0x0000001000000947 */ /* 0x003fde0003800000 */
[----:B01----:R-:W-:-:S15]  /*0040*/  BPT.TRAP 0x1 ;  /* 0x000000040000795c */ /* 0x003fde0000300000 */
.L_x_643:
        /* <DEDUP_REMOVED lines=13> */
.L_x_915:
[----:B01----:R-:W-:-:S15]  /*0120*/  MOV R4, R2 ;  /* 0x0000000200047202 */ /* 0x003fde0000000f00 */
[----:B01----:R-:W-:-:S15]  /*0130*/  MOV R20, 32@lo((_ZN2FW10VectorBaseIfLi4ENS_5Vec4fEE3setERKf + .L_x_159@srel)) ;  /* 0x0000000000147802 */ /* 0x003fde0000000f00 */
[----:B01----:R-:W-:-:S15]  /*0140*/  MOV R21, 32@hi((_ZN2FW10VectorBaseIfLi4ENS_5Vec4fEE3setERKf + .L_x_159@srel)) ;  /* 0x0000000000157802 */ /* 0x003fde0000000f00 */
[----:B01----:R-:W-:-:S15]  /*0150*/  CALL.ABS.NOINC `(_ZN2FW10VectorBaseIfLi4ENS_5Vec4fEE6getPtrEv) ;  /* 0x0000000000007943 */ /* 0x003fde0003c00000 */
.L_x_159:
[----:B01----:R-:W-:-:S15]  /*0160*/  MOV R4, R4 ;  /* 0x0000000400047202 */ /* 0x003fde0000000f00 */
[----:B01----:R-:W-:-:S15]  /*0170*/  MOV R4, R4 ;  /* 0x0000000400047202 */ /* 0x003fde0000000f00 */
.L_x_916:
[----:B01----:R-:W-:-:S15]  /*0180*/  MOV R0, RZ ;  /* 0x000000ff00007202 */ /* 0x003fde0000000f00 */
[----:B01----:R-:W-:-:S15]  /*0190*/  MOV R0, R0 ;  /* 0x0000000000007202 */ /* 0x003fde0000000f00 */
[----:B01----:R-:W-:-:S15]  /*01a0*/  MOV R0, R0 ;  /* 0x0000000000007202 */ /* 0x003fde0000000f00 */
.L_x_831:
[----:B01----:R-:W-:-:S15]  /*01b0*/  MOV R0, R0 ;  /* 0x0000000000007202 */ /* 0x003fde0000000f00 */
[----:B01----:R-:W-:-:S15]  /*01c0*/  MOV R0, R0 ;  /* 0x0000000000007202 */ /* 0x003fde0000000f00 */
.L_x_832:
[----:B01----:R-:W-:-:S15]  /*01d0*/  BSSY B0, `(.L_x_645) ;  /* 0x0000014000007945 */ /* 0x003fde0003800000 */
[----:B01----:R-:W-:-:S15]  /*01e0*/  BRA `(.L_x_646) ;  /* 0x0000000000007947 */ /* 0x003fde0003800000 */
.L_x_646:
[----:B01----:R-:W-:-:S15]  /*01f0*/  MOV R0, R0 ;  /* 0x0000000000007202 */ /* 0x003fde0000000f00 */
[----:B01----:R-:W-:-:S15]  /*0200*/  MOV R0, R0 ;  /* 0x0000000000007202 */ /* 0x003fde0000000f00 */
.L_x_833:
[----:B01----:R-:W-:-:S15]  /*0210*/  ISETP.LT.AND P0, PT, R0, 0x4, PT ;  /* 0x000000040000780c */ /* 0x003fde0003f01270 */
[----:B01----:R-:W-:-:S15]  /*0220*/  PLOP3.LUT P0, PT, P0, PT, PT, 0x8, 0x0 ;  /* 0x000000000000781c */ /* 0x003fde000070e170 */
[----:B01----:R-:W-:-:S15]  /*0230*/  @P0 BRA `(.L_x_647) ;  /* 0x000000d000000947 */ /* 0x003fde0003800000 */
[----:B01----:R-:W-:-:S15]  /*0240*/  BRA `(.L_x_648) ;  /* 0x0000000000007947 */ /* 0x003fde0003800000 */
.L_x_648:
[----:B01----:R-:W-:-:S15]  /*0250*/  MOV R3, R16 ;  /* 0x0000001000037202 */ /* 0x003fde0000000f00 */
[----:B01----:R1:W0:-:S15]  /*0260*/  LD R3, [R3] ;  /* 0x0000000003037980 */ /* 0x00321e0000100800 */
[----:B01----:R-:W-:-:S15]  /*0270*/  SHF.L.U32 R5, R0, 0x2, RZ ;  /* 0x0000000200057819 */ /* 0x003fde00000006ff */
[----:B01----:R-:W-:-:S15]  /*0280*/  IADD3 R5, R4, R5, RZ ;  /* 0x0000000504057210 */ /* 0x003fde0007ffe0ff */
[----:B01----:R-:W-:-:S15]  /*0290*/  MOV R5, R5 ;  /* 0x0000000500057202 */ /* 0x003fde0000000f00 */
[----:B01----:R1:W-:-:S15]  /*02a0*/  ST [R5], R3 ;  /* 0x0000000005007385 */ /* 0x0033de0000100803 */
[----:B01----:R-:W-:-:S15]  /*02b0*/  BRA `(.L_x_649) ;  /* 0x0000000000007947 */ /* 0x003fde0003800000 */
.L_x_649:
[----:B01----:R-:W-:-:S15]  /*02c0*/  IADD3 R0, R0, 0x1, RZ ;  /* 0x0000000100007810 */ /* 0x003fde0007ffe0ff */
[----:B01----:R-:W-:-:S15]  /*02d0*/  MOV R0, R0 ;  /* 0x0000000000007202 */ /* 0x003fde0000000f00 */
.L_x_834:
[----:B01----:R-:W-:-:S15]  /*02e0*/  MOV R0, R0 ;  /* 0x0000000000007202 */ /* 0x003fde0000000f00 */
[----:B01----:R-:W-:-:S15]  /*02f0*/  MOV R0, R0 ;  /* 0x0000000000007202 */ /* 0x003fde0000000f00 */
.L_x_835:
[----:B01----:R-:W-:-:S15]  /*0300*/  BRA `(.L_x_646) ;  /* 0xfffffee000007947 */ /* 0x003fde000383ffff */
.L_x_647:
[----:B01----:R-:W-:-:S15]  /*0310*/  BSYNC B0 ;  /* 0x0000000000007941 */ /* 0x003fde0003800000 */
.L_x_645:
[----:B01----:R-:W-:-:S15]  /*0320*/  ISETP.NE.AND P0, PT, R2, RZ, PT ;  /* 0x000000ff0200720c */ /* 0x003fde0003f05270 */
[----:B01----:R-:W-:-:S15]  /*0330*/  PLOP3.LUT P0, PT, P0, PT, PT, 0x8, 0x0 ;  /* 0x000000000000781c */ /* 0x003fde000070e170 */
[----:B01----:R-:W-:-:S15]  /*0340*/  PLOP3.LUT P0, PT, P0, PT, PT, 0x8, 0x0 ;  /* 0x000000000000781c */ /* 0x003fde000070e170 */
[----:B01----:R-:W-:-:S15]  /*0350*/  @P0 BRA `(.L_x_650) ;  /* 0x0000002000000947 */ /* 0x003fde0003800000 */
[----:B01----:R-:W-:-:S15]  /*0360*/  BRA `(.L_x_651) ;  /* 0x0000000000007947 */ /* 0x003fde0003800000 */
.L_x_651:
[----:B01----:R-:W-:-:S15]  /*0370*/  BRA `(.L_x_650) ;  /* 0x0000000000007947 */ /* 0x003fde0003800000 */
.L_x_650:
[----:B01----:R-:W-:-:S15]  /*0380*/  BRA `(.L_x_652) ;  /* 0x0000000000007947 */ /* 0x003fde0003800000 */
.L_x_652:
[----:B01----:R-:W-:-:S15]  /*0390*/  BRA `(.L_x_653) ;  /* 0x0000000000007947 */ /* 0x003fde0003800000 */
.L_x_653:
[----:B01----:R-:W-:-:S15]  /*03a0*/  BSYNC B6 ;  /* 0x0000000000067941 */ /* 0x003fde0003800000 */
.L_x_644:
        /* <DEDUP_REMOVED lines=8> */
.L_x_654:
        /* <DEDUP_REMOVED lines=13> */
.L_x_836:


//--------------------- .text._ZN2FW5Vec4fC2Ev    --------------------------
	.section	.text._ZN2FW5Vec4fC2Ev,"ax",@progbits
	.sectioninfo	@"SHI_REGISTERS=24"
	.align	128
        .global         _ZN2FW5Vec4fC2Ev
        .type           _ZN2FW5Vec4fC2Ev,@function
        .size           _ZN2FW5Vec4fC2Ev,(.L_x_1002 - _ZN2FW5Vec4fC2Ev)
_ZN2FW5Vec4fC2Ev:
.text._ZN2FW5Vec4fC2Ev:
[----:B01----:R-:W-:-:S15]  /*0000*/  IADD3 R1, R1, -0x8, RZ ;  /* 0xfffffff801017810 */ /* 0x003fde0007ffe0ff */
[----:B01----:R1:W0:-:S15]  /*0010*/  S2R R0, SR_LMEMHIOFF ;  /* 0x0000000000007919 */ /* 0x00321e0000003700 */
[----:B01----:R-:W-:-:S15]  /*0020*/  ISETP.GE.U32.AND P0, PT, R1, R0, PT ;  /* 0x000000000100720c */ /* 0x003fde0003f06070 */
[----:B01----:R-:W-:-:S15]  /*0030*/  @P0 BRA `(.L_x_655) ;  /* 0x0000001000000947 */ /* 0x003fde0003800000 */
[----:B01----:R-:W-:-:S15]  /*0040*/  BPT.TRAP 0x1 ;  /* 0x000000040000795c */ /* 0x003fde0000300000 */
.L_x_655:
[----:B01----:R1:W-:-:S15]  /*0050*/  STL [R1+0x4], R21 ;  /* 0x0000041501007387 */ /* 0x0033de0000100800 */
[----:B01----:R1:W-:-:S15]  /*0060*/  STL [R1], R20 ;  /* 0x0000001401007387 */ /* 0x0033de0000100800 */
[----:B01----:R-:W-:-:S15]  /*0070*/  MOV R4, R4 ;  /* 0x0000000400047202 */ /* 0x003fde0000000f00 */
[----:B01----:R-:W-:-:S15]  /*0080*/  MOV R4, R4 ;  /* 0x0000000400047202 */ /* 0x003fde0000000f00 */
[----:B01----:R-:W-:-:S15]  /*0090*/  MOV R4, R4 ;  /* 0x0000000400047202 */ /* 0x003fde0000000f00 */
[----:B01----:R-:W-:-:S15]  /*00a0*/  MOV R20, 32@lo((_ZN2FW5Vec4fC2Ev + .L_x_160@srel)) ;  /* 0x0000000000147802 */ /* 0x003fde0000000f00 */
[----:B01----:R-:W-:-:S15]  /*00b0*/  MOV R21, 32@hi((_ZN2FW5Vec4fC2Ev + .L_x_160@srel)) ;  /* 0x0000000000157802 */ /* 0x003fde0000000f00 */
[----:B01----:R-:W-:-:S15]  /*00c0*/  CALL.ABS.NOINC `(_ZN2FW5Vec4fC1Ev) ;  /* 0x0000000000007943 */ /* 0x003fde0003c00000 */
.L_x_160:
[----:B01----:R-:W-:-:S15]  /*00d0*/  BRA `(.L_x_656) ;  /* 0x0000000000007947 */ /* 0x003fde0003800000 */
.L_x_656:
[----:B01----:R1:W0:-:S15]  /*00e0*/  LDL R20, [R1] ;  /* 0x0000000001147983 */ /* 0x00321e0000100800 */
[----:B01----:R1:W0:-:S15]  /*00f0*/  LDL R21, [R1+0x4] ;  /* 0x0000040001157983 */ /* 0x00321e0000100800 */
[----:B01----:R-:W-:-:S15]  /*0100*/  IADD3 R1, R1, 0x8, RZ ;  /* 0x0000000801017810 */ /* 0x003fde0007ffe0ff */
[----:B01----:R-:W-:-:S15]  /*0110*/  RET.ABS.NODEC R20 0x0 ;  /* 0x0000000014007950 */ /* 0x003fde0003e00000 */
.L_x_657:
        /* <DEDUP_REMOVED lines=14> */
.L_x_1002:


//--------------------- .text._ZNK2FW10MatrixBaseIfLi4ENS_5Mat4fEE6getPtrEv --------------------------
	.section	.text._ZNK2FW10MatrixBaseIfLi4ENS_5Mat4fEE6getPtrEv,"ax",@progbits
	.sectioninfo	@"SHI_REGISTERS=24"
	.align	128
        .global         _ZNK2FW10MatrixBaseIfLi4ENS_5Mat4fEE6getPtrEv
        .type           _ZNK2FW10MatrixBaseIfLi4ENS_5Mat4fEE6getPtrEv,@function
        .size           _ZNK2FW10MatrixBaseIfLi4ENS_5Mat4fEE6getPtrEv,(.L_x_920 - _ZNK2FW10MatrixBaseIfLi4ENS_5Mat4fEE6getPtrEv)
_ZNK2FW10MatrixBaseIfLi4ENS_5Mat4fEE6getPtrEv:
.text._ZNK2FW10MatrixBaseIfLi4ENS_5Mat4fEE6getPtrEv:
[----:B01----:R-:W-:-:S15]  /*0000*/  IADD3 R1, R1, -0x10, RZ ;  /* 0xfffffff001017810 */ /* 0x003fde0007ffe0ff */
[----:B01----:R1:W0:-:S15]  /*0010*/  S2R R0, SR_LMEMHIOFF ;  /* 0x0000000000007919 */ /* 0x00321e0000003700 */
[----:B01----:R-:W-:-:S15]  /*0020*/  ISETP.GE.U32.AND P0, PT, R1, R0, PT ;  /* 0x000000000100720c */ /* 0x003fde0003f06070 */
[----:B01----:R-:W-:-:S15]  /*0030*/  @P0 BRA `(.L_x_658) ;  /* 0x0000001000000947 */ /* 0x003fde0003800000 */
[----:B01----:R-:W-:-:S15]  /*0040*/  BPT.TRAP 0x1 ;  /* 0x000000040000795c */ /* 0x003fde0000300000 */
.L_x_658:
        /* <DEDUP_REMOVED lines=12> */
.L_x_661:
[----:B01----:R-:W-:-:S15]  /*0110*/  BRA `(.L_x_660) ;  /* 0x0000000000007947 */ /* 0x003fde0003800000 */
.L_x_660:
[----:B01----:R-:W-:-:S15]  /*0120*/  BSYNC B0 ;  /* 0x0000000000007941 */ /* 0x003fde0003800000 */
.L_x_659:
[----:B01----:R-:W-:-:S15]  /*0130*/  MOV R4, R2 ;  /* 0x0000000200047202 */ /* 0x003fde0000000f00 */
[----:B01----:R-:W-:-:S15]  /*0140*/  MOV R20, 32@lo((_ZNK2FW10MatrixBaseIfLi4ENS_5Mat4fEE6getPtrEv + .L_x_161@srel)) ;  /* 0x0000000000147802 */ /* 0x003fde0000000f00 */
[----:B01----:R-:W-:-:S15]  /*0150*/  MOV R21, 32@hi((_ZNK2FW10MatrixBaseIfLi4ENS_5Mat4fEE6getPtrEv + .L_x_161@srel)) ;  /* 0x0000000000157802 */ /* 0x003fde0000000f00 */
[----:B01----:R-:W-:-:S15]  /*0160*/  CALL.ABS.NOINC `(_ZN2FW5Mat4f6getPtrEv) ;  /* 0x0000000000007943 */ /* 0x003fde0003c00000 */
.L_x_161:
[----:B01----:R-:W-:-:S15]  /*0170*/  MOV R4, R4 ;  /* 0x0000000400047202 */ /* 0x003fde0000000f00 */
[----:B01----:R-:W-:-:S15]  /*0180*/  MOV R4, R4 ;  /* 0x0000000400047202 */ /* 0x003fde0000000f00 */
[----:B01----:R-:W-:-:S15]  /*0190*/  BRA `(.L_x_662) ;  /* 0x0000000000007947 */ /* 0x003fde0003800000 */
.L_x_662:
[----:B01----:R-:W-:-:S15]  /*01a0*/  MOV R4, R4 ;  /* 0x0000000400047202 */ /* 0x003fde0000000f00 */
[----:B01----:R1:W0:-:S15]  /*01b0*/  LDL R2, [R1] ;  /* 0x0000000001027983 */ /* 0x00321e0000100800 */
[----:B01----:R1:W0:-:S15]  /*01c0*/  LDL R20, [R1+0x4] ;  /* 0x0000040001147983 */ /* 0x00321e0000100800 */
[----:B01----:R1:W0:-:S15]  /*01d0*/  LDL R21, [R1+0x8] ;  /* 0x0000080001157983 */ /* 0x00321e0000100800 */
[----:B01----:R-:W-:-:S15]  /*01e0*/  IADD3 R1, R1, 0x10, RZ ;  /* 0x0000001001017810 */ /* 0x003fde0007ffe0ff */
[----:B01----:R-:W-:-:S15]  /*01f0*/  RET.ABS.NODEC R20 0x0 ;  /* 0x0000000014007950 */ /* 0x003fde0003e00000 */
.L_x_663:
        /* <DEDUP_REMOVED lines=16> */
.L_x_920:


//--------------------- .text.sinf                --------------------------
	.section	.text.sinf,"ax",@progbits
	.sectioninfo	@"SHI_REGISTERS=24"
	.align	128
.text.sinf:
        .type           sinf,@function
        .size           sinf,(.L_x_926 - sinf)
sinf:
[----:B01----:R-:W-:-:S15]  /*0000*/  MOV R4, R4 ;  /* 0x0000000400047202 */ /* 0x003fde0000000f00 */
[----:B01----:R-:W-:-:S15]  /*0010*/  MOV R4, R4 ;  /* 0x0000000400047202 */ /* 0x003fde0000000f00 */
[----:B01----:R-:W-:-:S15]  /*0020*/  MOV R4, R4 ;  /* 0x0000000400047202 */ /* 0x003fde0000000f00 */
[----:B01----:R-:W-:-:S15]  /*0030*/  BRA `(.L_x_664) ;  /* 0x0000000000007947 */ /* 0x003fde0003800000 */
.L_x_664:
[----:B01----:R-:W-:-:S15]  /*0040*/  FMUL.RZ R0, R4, 0.15915493667125701904 ;  /* 0x3e22f98304007820 */ /* 0x003fde000040c000 */
[----:B01----:R1:W0:-:S15]  /*0050*/  MUFU.SIN R0, R0 ;  /* 0x0000000000007308 */ /* 0x00321e0000000400 */
[----:B01----:R-:W-:-:S15]  /*0060*/  MOV R0, R0 ;  /* 0x0000000000007202 */ /* 0x003fde0000000f00 */
[----:B01----:R-:W-:-:S15]  /*0070*/  BRA `(.L_x_665) ;  /* 0x0000000000007947 */ /* 0x003fde0003800000 */
.L_x_665:
[----:B01----:R-:W-:-:S15]  /*0080*/  MOV R4, R0 ;  /* 0x0000000000047202 */ /* 0x003fde0000000f00 */
[----:B01----:R-:W-:-:S15]  /*0090*/  BRA `(.L_x_666) ;  /* 0x0000000000007947 */ /* 0x003fde0003800000 */
.L_x_666:
[----:B01----:R-:W-:-:S15]  /*00a0*/  MOV R4, R4 ;  /* 0x0000000400047202 */ /* 0x003fde0000000f00 */
[----:B01----:R-:W-:-:S15]  /*00b0*/  RET.ABS.NODEC R20 0x0 ;  /* 0x0000000014007950 */ /* 0x003fde0003e00000 */
.L_x_667:
        /* <DEDUP_REMOVED lines=12> */
.L_x_926:


//--------------------- .text.cosf                --------------------------
	.section	.text.cosf,"ax",@progbits
	.sectioninfo	@"SHI_REGISTERS=24"
	.align	128
.text.cosf:
        .type           cosf,@function
        .size           cosf,(.L_x_927 - cosf)
cosf:
[----:B01----:R-:W-:-:S15]  /*0000*/  MOV R4, R4 ;  /* 0x0000000400047202 */ /* 0x003fde0000000f00 */
[----:B01----:R-:W-:-:S15]  /*0010*/  MOV R4, R4 ;  /* 0x0000000400047202 */ /* 0x003fde0000000f00 */
[----:B01----:R-:W-:-:S15]  /*0020*/  MOV R4, R4 ;  /* 0x0000000400047202 */ /* 0x003fde0000000f00 */
[----:B01----:R-:W-:-:S15]  /*0030*/  BRA `(.L_x_668) ;  /* 0x0000000000007947 */ /* 0x003fde0003800000 */
.L_x_668:
[----:B01----:R-:W-:-:S15]  /*0040*/  FMUL.RZ R0, R4, 0.15915493667125701904 ;  /* 0x3e22f98304007820 */ /* 0x003fde000040c000 */
[----:B01----:R1:W0:-:S15]  /*0050*/  MUFU.COS R0, R0 ;  /* 0x0000000000007308 */ /* 0x00321e0000000000 */
[----:B01----:R-:W-:-:S15]  /*0060*/  MOV R0, R0 ;  /* 0x0000000000007202 */ /* 0x003fde0000000f00 */
[----:B01----:R-:W-:-:S15]  /*0070*/  BRA `(.L_x_669) ;  /* 0x0000000000007947 */ /* 0x003fde0003800000 */
.L_x_669:
[----:B01----:R-:W-:-:S15]  /*0080*/  MOV R4, R0 ;  /* 0x0000000000047202 */ /* 0x003fde0000000f00 */
[----:B01----:R-:W-:-:S15]  /*0090*/  BRA `(.L_x_670) ;  /* 0x0000000000007947 */ /* 0x003fde0003800000 */
.L_x_670:
[----:B01----:R-:W-:-:S15]  /*00a0*/  MOV R4, R4 ;  /* 0x0000000400047202 */ /* 0x003fde0000000f00 */
[----:B01----:R-:W-:-:S15]  /*00b0*/  RET.ABS.NODEC R20 0x0 ;  /* 0x0000000014007950 */ /* 0x003fde0003e00000 */
.L_x_671:
        /* <DEDUP_REMOVED lines=12> */
.L_x_927:


//--------------------- .text.fabsf               --------------------------
	.section	.text.fabsf,"ax",@progbits
	.sectioninfo	@"SHI_REGISTERS=24"
	.align	128
.text.fabsf:
        .type           fabsf,@function
        .size           fabsf,(.L_x_925 - fabsf)
fabsf:
[----:B01----:R-:W-:-:S15]  /*0000*/  MOV R4, R4 ;  /* 0x0000000400047202 */ /* 0x003fde0000000f00 */
[----:B01----:R-:W-:-:S15]  /*0010*/  MOV R4, R4 ;  /* 0x0000000400047202 */ /* 0x003fde0000000f00 */
[----:B01----:R-:W-:-:S15]  /*0020*/  FADD.FTZ R4, -RZ, |R4| ;  /* 0x40000004ff047221 */ /* 0x003fde0000010100 */
[----:B01----:R-:W-:-:S15]  /*0030*/  MOV R4, R4 ;  /* 0x0000000400047202 */ /* 0x003fde0000000f00 */
[----:B01----:R-:W-:-:S15]  /*0040*/  BRA `(.L_x_672) ;  /* 0x0000000000007947 */ /* 0x003fde0003800000 */
.L_x_672:
[----:B01----:R-:W-:-:S15]  /*0050*/  MOV R4, R4 ;  /* 0x0000000400047202 */ /* 0x003fde0000000f00 */
[----:B01----:R-:W-:-:S15]  /*0060*/  RET.ABS.NODEC R20 0x0 ;  /* 0x0000000014007950 */ /* 0x003fde0003e00000 */
.L_x_673:
        /* <DEDUP_REMOVED lines=9> */
.L_x_925:


//--------------------- .text.fmaxf               --------------------------
	.section	.text.fmaxf,"ax",@progbits
	.sectioninfo	@"SHI_REGISTERS=24"
	.align	128
.text.fmaxf:
        .type           fmaxf,@function
        .size           fmaxf,(.L_x_928 - fmaxf)
fmaxf:
[----:B01----:R-:W-:-:S15]  /*0000*/  MOV R5, R5 ;  /* 0x0000000500057202 */ /* 0x003fde0000000f00 */
[----:B01----:R-:W-:-:S15]  /*0010*/  MOV R4, R4 ;  /* 0x0000000400047202 */ /* 0x003fde0000000f00 */
[----:B01----:R-:W-:-:S15]  /*0020*/  MOV R4, R4 ;  /* 0x0000000400047202 */ /* 0x003fde0000000f00 */
[----:B01----:R-:W-:-:S15]  /*0030*/  MOV R5, R5 ;  /* 0x0000000500057202 */ /* 0x003fde0000000f00 */
[----:B01----:R-:W-:-:S15]  /*0040*/  FMNMX.FTZ R4, R4, R5, !PT ;  /* 0x0000000504047209 */ /* 0x003fde0007810000 */
[----:B01----:R-:W-:-:S15]  /*0050*/  MOV R4, R4 ;  /* 0x0000000400047202 */ /* 0x003fde0000000f00 */
[----:B01----:R-:W-:-:S15]  /*0060*/  BRA `(.L_x_674) ;  /* 0x0000000000007947 */ /* 0x003fde0003800000 */
.L_x_674:
[----:B01----:R-:W-:-:S15]  /*0070*/  MOV R4, R4 ;  /* 0x0000000400047202 */ /* 0x003fde0000000f00 */
[----:B01----:R-:W-:-:S15]  /*0080*/  RET.ABS.NODEC R20 0x0 ;  /* 0x0000000014007950 */ /* 0x003fde0003e00000 */
.L_x_675:
        /* <DEDUP_REMOVED lines=15> */
.L_x_928:


//--------------------- .text.exp2f               --------------------------
	.section	.text.exp2f,"ax",@progbits
	.sectioninfo	@"SHI_REGISTERS=24"
	.align	128
.text.exp2f:
        .type           exp2f,@function
        .size           exp2f,(.L_x_923 - exp2f)
exp2f:
[----:B01----:R-:W-:-:S15]  /*0000*/  MOV R4, R4 ;  /* 0x0000000400047202 */ /* 0x003fde0000000f00 */
[----:B01----:R-:W-:-:S15]  /*0010*/  MOV R4, R4 ;  /* 0x0000000400047202 */ /* 0x003fde0000000f00 */
[----:B01----:R1:W0:-:S15]  /*0020*/  MUFU.EX2 R4, R4 ;  /* 0x0000000400047308 */ /* 0x00321e0000000800 */
[----:B01----:R-:W-:-:S15]  /*0030*/  MOV R4, R4 ;  /* 0x0000000400047202 */ /* 0x003fde0000000f00 */
[----:B01----:R-:W-:-:S15]  /*0040*/  BRA `(.L_x_676) ;  /* 0x0000000000007947 */ /* 0x003fde0003800000 */
.L_x_676:
[----:B01----:R-:W-:-:S15]  /*0050*/  MOV R4, R4 ;  /* 0x0000000400047202 */ /* 0x003fde0000000f00 */
[----:B01----:R-:W-:-:S15]  /*0060*/  RET.ABS.NODEC R20 0x0 ;  /* 0x0000000014007950 */ /* 0x003fde0003e00000 */
.L_x_677:
        /* <DEDUP_REMOVED lines=9> */
.L_x_923:


//--------------------- .text.sqrtf               --------------------------
	.section	.text.sqrtf,"ax",@progbits
	.sectioninfo	@"SHI_REGISTERS=24"
	.align	128
.text.sqrtf:
        .type           sqrtf,@function
        .size           sqrtf,(.L_x_924 - sqrtf)
sqrtf:
[----:B01----:R-:W-:-:S15]  /*0000*/  MOV R4, R4 ;  /* 0x0000000400047202 */ /* 0x003fde0000000f00 */
[----:B01----:R-:W-:-:S15]  /*0010*/  MOV R4, R4 ;  /* 0x0000000400047202 */ /* 0x003fde0000000f00 */
[----:B01----:R1:W0:-:S15]  /*0020*/  MUFU.SQRT R4, R4 ;  /* 0x0000000400047308 */ /* 0x00321e0000002000 */
[----:B01----:R-:W-:-:S15]  /*0030*/  MOV R4, R4 ;  /* 0x0000000400047202 */ /* 0x003fde0000000f00 */
[----:B01----:R-:W-:-:S15]  /*0040*/  BRA `(.L_x_678) ;  /* 0x0000000000007947 */ /* 0x003fde0003800000 */
.L_x_678:
[----:B01----:R-:W-:-:S15]  /*0050*/  MOV R4, R4 ;  /* 0x0000000400047202 */ /* 0x003fde0000000f00 */
[----:B01----:R-:W-:-:S15]  /*0060*/  RET.ABS.NODEC R20 0x0 ;  /* 0x0000000014007950 */ /* 0x003fde0003e00000 */
.L_x_679:
        /* <DEDUP_REMOVED lines=9> */
.L_x_924:
